	.target	sm_90a

	.elftype	@"ET_EXEC"


//--------------------- .note.nv.tkinfo           --------------------------
	.section	.note.nv.tkinfo,"",@"SHT_NOTE"
	.sectionflags	@"SHF_NOTE_NV_TKINFO"
	.tkinfo
        /*0018*/ 	.word	0x00000002
        /*0030*/ 	.string	""
        /*0030*/ 	.string	"ptxas"
        /*0030*/ 	.string	"Cuda compilation tools, release 13.0, V13.0.88"
        /*0030*/ 	.string	"Build cuda_13.0.r13.0/compiler.36424714_0"
        /*0030*/ 	.string	"-arch sm_90a -m 64 "



//--------------------- .note.nv.cuinfo           --------------------------
	.section	.note.nv.cuinfo,"",@"SHT_NOTE"
	.sectionflags	@"SHF_NOTE_NV_CUINFO"
        /*0018*/ 	.short	0x0002
        /*001a*/ 	.short	0x005a
        /*001c*/ 	.short	0x0082
	.zero		2


//--------------------- .nv.info                  --------------------------
	.section	.nv.info,"",@"SHT_CUDA_INFO"
	.align	4


	//----- nvinfo : EIATTR_REGCOUNT
	.align		4
        /*0000*/ 	.byte	0x04, 0x2f
        /*0002*/ 	.short	(.L_15 - .L_14)
	.align		4
.L_14:
        /*0004*/ 	.word	index@(_ZN7cutlass13device_kernelINS_4gemm6kernel13GemmUniversalIN4cute5tupleIJiiiiEEENS1_10collective13CollectiveMmaINS1_34MainloopSm90TmaGmmaWarpSpecializedILi12ENS5_IJNS4_1CILi2EEENSA_ILi1EEESC_EEENS1_35KernelTmaWarpSpecializedCooperativeEEENS5_IJNSA_ILi384EEENSA_ILi192EEENSA_ILi32EEEEEEaNS5_IJlSC_lEEEaSK_NS4_8TiledMMAINS4_8MMA_AtomIJNS4_4SM904GMMA27MMA_64x192x32_S32S8S8_SS_TNEEEENS4_6LayoutISD_NS5_IJSC_NSA_ILi0EEESS_EEEEENS5_IJNS4_10UnderscoreESV_SV_EEEEENS4_13SM90_TMA_LOADENS4_14ComposedLayoutINS4_7SwizzleILi1ELi4ELi3EEENS4_18smem_ptr_flag_bitsILi8EEENSR_INS5_IJNSA_ILi8EEESI_EEENS5_IJSI_SC_EEEEEEEvNS4_8identityENS4_23SM90_TMA_LOAD_MULTICASTES18_vS19_EENS_8epilogue10collective6detail29Sm90TmaWarpSpecializedAdapterINS1D_15DefaultEpilogueIaSK_SK_NS1C_6thread17LinearCombinationIaLi1EiiLNS1H_9ScaleType4KindE0ELNS_15FloatRoundStyleE2EaEENS1_15EpilogueDefaultEEEEEvvEEEEvNT_6ParamsE)
        /*0008*/ 	.word	0x000000a8


	//----- nvinfo : EIATTR_FRAME_SIZE
	.align		4
.L_15:
        /*000c*/ 	.byte	0x04, 0x11
        /*000e*/ 	.short	(.L_17 - .L_16)
	.align		4
.L_16:
        /*0010*/ 	.word	index@(_ZN7cutlass13device_kernelINS_4gemm6kernel13GemmUniversalIN4cute5tupleIJiiiiEEENS1_10collective13CollectiveMmaINS1_34MainloopSm90TmaGmmaWarpSpecializedILi12ENS5_IJNS4_1CILi2EEENSA_ILi1EEESC_EEENS1_35KernelTmaWarpSpecializedCooperativeEEENS5_IJNSA_ILi384EEENSA_ILi192EEENSA_ILi32EEEEEEaNS5_IJlSC_lEEEaSK_NS4_8TiledMMAINS4_8MMA_AtomIJNS4_4SM904GMMA27MMA_64x192x32_S32S8S8_SS_TNEEEENS4_6LayoutISD_NS5_IJSC_NSA_ILi0EEESS_EEEEENS5_IJNS4_10UnderscoreESV_SV_EEEEENS4_13SM90_TMA_LOADENS4_14ComposedLayoutINS4_7SwizzleILi1ELi4ELi3EEENS4_18smem_ptr_flag_bitsILi8EEENSR_INS5_IJNSA_ILi8EEESI_EEENS5_IJSI_SC_EEEEEEEvNS4_8identityENS4_23SM90_TMA_LOAD_MULTICASTES18_vS19_EENS_8epilogue10collective6detail29Sm90TmaWarpSpecializedAdapterINS1D_15DefaultEpilogueIaSK_SK_NS1C_6thread17LinearCombinationIaLi1EiiLNS1H_9ScaleType4KindE0ELNS_15FloatRoundStyleE2EaEENS1_15EpilogueDefaultEEEEEvvEEEEvNT_6ParamsE)
        /*0014*/ 	.word	0x00000308


	//----- nvinfo : EIATTR_MIN_STACK_SIZE
	.align		4
.L_17:
        /*0018*/ 	.byte	0x04, 0x12
        /*001a*/ 	.short	(.L_19 - .L_18)
	.align		4
.L_18:
        /*001c*/ 	.word	index@(_ZN7cutlass13device_kernelINS_4gemm6kernel13GemmUniversalIN4cute5tupleIJiiiiEEENS1_10collective13CollectiveMmaINS1_34MainloopSm90TmaGmmaWarpSpecializedILi12ENS5_IJNS4_1CILi2EEENSA_ILi1EEESC_EEENS1_35KernelTmaWarpSpecializedCooperativeEEENS5_IJNSA_ILi384EEENSA_ILi192EEENSA_ILi32EEEEEEaNS5_IJlSC_lEEEaSK_NS4_8TiledMMAINS4_8MMA_AtomIJNS4_4SM904GMMA27MMA_64x192x32_S32S8S8_SS_TNEEEENS4_6LayoutISD_NS5_IJSC_NSA_ILi0EEESS_EEEEENS5_IJNS4_10UnderscoreESV_SV_EEEEENS4_13SM90_TMA_LOADENS4_14ComposedLayoutINS4_7SwizzleILi1ELi4ELi3EEENS4_18smem_ptr_flag_bitsILi8EEENSR_INS5_IJNSA_ILi8EEESI_EEENS5_IJSI_SC_EEEEEEEvNS4_8identityENS4_23SM90_TMA_LOAD_MULTICASTES18_vS19_EENS_8epilogue10collective6detail29Sm90TmaWarpSpecializedAdapterINS1D_15DefaultEpilogueIaSK_SK_NS1C_6thread17LinearCombinationIaLi1EiiLNS1H_9ScaleType4KindE0ELNS_15FloatRoundStyleE2EaEENS1_15EpilogueDefaultEEEEEvvEEEEvNT_6ParamsE)
        /*0020*/ 	.word	0x00000308
.L_19:


//--------------------- .nv.compat                --------------------------
	.section	.nv.compat,"",@"SHT_CUDA_COMPAT_INFO"
	.align	4
        /*0000*/ 	.byte	0x02, 0x09, 0x01, 0x00, 0x02, 0x02, 0x04, 0x00, 0x02, 0x05, 0x05, 0x00, 0x03, 0x07, 0x01, 0x01
        /*0010*/ 	.byte	0x02, 0x03, 0x01, 0x00, 0x02, 0x06, 0x01, 0x00, 0x04, 0x0b, 0x08, 0x00, 0x00, 0x00, 0x00, 0x00
        /*0020*/ 	.byte	0x00, 0x00, 0x00, 0x00


//--------------------- .nv.info._ZN7cutlass13device_kernelINS_4gemm6kernel13GemmUniversalIN4cute5tupleIJiiiiEEENS1_10collective13CollectiveMmaINS1_34MainloopSm90TmaGmmaWarpSpecializedILi12ENS5_IJNS4_1CILi2EEENSA_ILi1EEESC_EEENS1_35KernelTmaWarpSpecializedCooperativeEEENS5_IJNSA_ILi384EEENSA_ILi192EEENSA_ILi32EEEEEEaNS5_IJlSC_lEEEaSK_NS4_8TiledMMAINS4_8MMA_AtomIJNS4_4SM904GMMA27MMA_64x192x32_S32S8S8_SS_TNEEEENS4_6LayoutISD_NS5_IJSC_NSA_ILi0EEESS_EEEEENS5_IJNS4_10UnderscoreESV_SV_EEEEENS4_13SM90_TMA_LOADENS4_14ComposedLayoutINS4_7SwizzleILi1ELi4ELi3EEENS4_18smem_ptr_flag_bitsILi8EEENSR_INS5_IJNSA_ILi8EEESI_EEENS5_IJSI_SC_EEEEEEEvNS4_8identityENS4_23SM90_TMA_LOAD_MULTICASTES18_vS19_EENS_8epilogue10collective6detail29Sm90TmaWarpSpecializedAdapterINS1D_15DefaultEpilogueIaSK_SK_NS1C_6thread17LinearCombinationIaLi1EiiLNS1H_9ScaleType4KindE0ELNS_15FloatRoundStyleE2EaEENS1_15EpilogueDefaultEEEEEvvEEEEvNT_6ParamsE --------------------------
	.section	.nv.info._ZN7cutlass13device_kernelINS_4gemm6kernel13GemmUniversalIN4cute5tupleIJiiiiEEENS1_10collective13CollectiveMmaINS1_34MainloopSm90TmaGmmaWarpSpecializedILi12ENS5_IJNS4_1CILi2EEENSA_ILi1EEESC_EEENS1_35KernelTmaWarpSpecializedCooperativeEEENS5_IJNSA_ILi384EEENSA_ILi192EEENSA_ILi32EEEEEEaNS5_IJlSC_lEEEaSK_NS4_8TiledMMAINS4_8MMA_AtomIJNS4_4SM904GMMA27MMA_64x192x32_S32S8S8_SS_TNEEEENS4_6LayoutISD_NS5_IJSC_NSA_ILi0EEESS_EEEEENS5_IJNS4_10UnderscoreESV_SV_EEEEENS4_13SM90_TMA_LOADENS4_14ComposedLayoutINS4_7SwizzleILi1ELi4ELi3EEENS4_18smem_ptr_flag_bitsILi8EEENSR_INS5_IJNSA_ILi8EEESI_EEENS5_IJSI_SC_EEEEEEEvNS4_8identityENS4_23SM90_TMA_LOAD_MULTICASTES18_vS19_EENS_8epilogue10collective6detail29Sm90TmaWarpSpecializedAdapterINS1D_15DefaultEpilogueIaSK_SK_NS1C_6thread17LinearCombinationIaLi1EiiLNS1H_9ScaleType4KindE0ELNS_15FloatRoundStyleE2EaEENS1_15EpilogueDefaultEEEEEvvEEEEvNT_6ParamsE,"",@"SHT_CUDA_INFO"
	.sectionflags	@""
	.align	4


	//----- nvinfo : EIATTR_CUDA_API_VERSION
	.align		4
        /*0000*/ 	.byte	0x04, 0x37
        /*0002*/ 	.short	(.L_21 - .L_20)
.L_20:
        /*0004*/ 	.word	0x00000082


	//----- nvinfo : EIATTR_KPARAM_INFO
	.align		4
.L_21:
        /*0008*/ 	.byte	0x04, 0x17
        /*000a*/ 	.short	(.L_23 - .L_22)
.L_22:
        /*000c*/ 	.word	0x00000000
        /*0010*/ 	.short	0x0000
        /*0012*/ 	.short	0x0070
        /*0014*/ 	.byte	0x00, 0xf0, 0x01, 0x10


	//----- nvinfo : EIATTR_SPARSE_MMA_MASK
	.align		4
.L_23:
        /*0018*/ 	.byte	0x03, 0x50
        /*001a*/ 	.short	0x0000


	//----- nvinfo : EIATTR_MAXREG_COUNT
	.align		4
        /*001c*/ 	.byte	0x03, 0x1b
        /*001e*/ 	.short	0x00a8


	//----- nvinfo : EIATTR_NUM_BARRIERS
	.align		4
        /*0020*/ 	.byte	0x02, 0x4c
        /*0022*/ 	.byte	0x01
	.zero		1


	//----- nvinfo : EIATTR_EXTERNS
	.align		4
        /*0024*/ 	.byte	0x04, 0x0f
        /*0026*/ 	.short	(.L_25 - .L_24)


	//   ....[0]....
	.align		4
.L_24:
        /*0028*/ 	.word	index@(__assertfail)


	//----- nvinfo : EIATTR_ANNOTATIONS
	.align		4
.L_25:
        /*002c*/ 	.byte	0x04, 0x55
        /*002e*/ 	.short	(.L_27 - .L_26)


	//   ....[0]....
.L_26:
        /*0030*/ 	.word	0x00000001
        /*0034*/ 	.byte	0x20, 0x0b, 0x00, 0x00, 0x01, 0x00, 0x00, 0x00, 0x40, 0x0b, 0x00, 0x00, 0x01, 0x00, 0x00, 0x00
        /* <DEDUP_REMOVED lines=220> */
        /*0e04*/ 	.byte	0xf0, 0x5a, 0x01, 0x00, 0x01, 0x00, 0x00, 0x00, 0x10, 0x5b, 0x01, 0x00


	//----- nvinfo : EIATTR_MERCURY_ISA_VERSION
	.align		4
.L_27:
        /*0e10*/ 	.byte	0x03, 0x5f
        /*0e12*/ 	.short	0x0101


	//----- nvinfo : EIATTR_INT_WARP_WIDE_INSTR_OFFSETS
	.align		4
        /*0e14*/ 	.byte	0x04, 0x31
        /*0e16*/ 	.short	(.L_29 - .L_28)


	//   ....[0]....
.L_28:
        /*0e18*/ 	.word	0x000006b0


	//   ....[1]....
        /*0e1c*/ 	.word	0x000006c0


	//   ....[2]....
        /*0e20*/ 	.word	0x00000830


	//----- nvinfo : EIATTR_COOP_GROUP_MASK_REGIDS
	.align		4
.L_29:
        /*0e24*/ 	.byte	0x04, 0x29
        /*0e26*/ 	.short	(.L_31 - .L_30)


	//   ....[0]....
.L_30:
        /*0e28*/ 	.word	0xffffffff


	//   ....[1]....
        /*0e2c*/ 	.word	0xffffffff


	//   ....[2]....
        /*0e30*/ 	.word	0xffffffff


	//   ....[3]....
        /*0e34*/ 	.word	0xffffffff


	//   ....[4]....
        /*0e38*/ 	.word	0xffffffff


	//   ....[5]....
        /*0e3c*/ 	.word	0xffffffff


	//----- nvinfo : EIATTR_COOP_GROUP_INSTR_OFFSETS
	.align		4
.L_31:
        /*0e40*/ 	.byte	0x04, 0x28
        /*0e42*/ 	.short	(.L_33 - .L_32)


	//   ....[0]....
.L_32:
        /*0e44*/ 	.word	0x00000070


	//   ....[1]....
        /*0e48*/ 	.word	0x00000080


	//   ....[2]....
        /*0e4c*/ 	.word	0x000001a0


	//   ....[3]....
        /*0e50*/ 	.word	0x00000500


	//   ....[4]....
        /*0e54*/ 	.word	0x00000970


	//   ....[5]....
        /*0e58*/ 	.word	0x00001570


	//----- nvinfo : EIATTR_REG_RECONFIG
	.align		4
.L_33:
        /*0e5c*/ 	.byte	0x01, 0x54
	.zero		2


	//----- nvinfo : EIATTR_SYSCALL_OFFSETS
	.align		4
        /*0e60*/ 	.byte	0x04, 0x46
        /*0e62*/ 	.short	(.L_35 - .L_34)


	//   ....[0]....
.L_34:
        /*0e64*/ 	.word	0x00001720


	//----- nvinfo : EIATTR_MBARRIER_INSTR_OFFSETS
	.align		4
.L_35:
        /*0e68*/ 	.byte	0x04, 0x39
        /*0e6a*/ 	.short	(.L_37 - .L_36)


	//   ....[0]....
.L_36:
        /*0e6c*/ 	.word	0x00000340
        /*0e70*/ 	.word	0x000000ff
        /*0e74*/ 	.word	0x00000000
        /*0e78*/ 	.short	0x0100
        /*0e7a*/ 	.byte	0x08
	.zero		1


	//   ....[1]....
        /*0e7c*/ 	.word	0x00000350
        /*0e80*/ 	.word	0x000000ff
        /*0e84*/ 	.word	0x00000060
        /*0e88*/ 	.short	0x0100
        /*0e8a*/ 	.byte	0x08
	.zero		1


	//   ....[2]....
        /*0e8c*/ 	.word	0x00000360
        /*0e90*/ 	.word	0x000000ff
        /*0e94*/ 	.word	0x00000008
        /*0e98*/ 	.short	0x0100
        /*0e9a*/ 	.byte	0x08
	.zero		1


	//   ....[3]....
        /*0e9c*/ 	.word	0x00000370
        /*0ea0*/ 	.word	0x000000ff
        /*0ea4*/ 	.word	0x00000068
        /*0ea8*/ 	.short	0x0100
        /*0eaa*/ 	.byte	0x08
	.zero		1


	//   ....[4]....
        /*0eac*/ 	.word	0x00000380
        /*0eb0*/ 	.word	0x000000ff
        /*0eb4*/ 	.word	0x00000010
        /*0eb8*/ 	.short	0x0100
        /*0eba*/ 	.byte	0x08
	.zero		1


	//   ....[5]....
        /*0ebc*/ 	.word	0x00000390
        /*0ec0*/ 	.word	0x000000ff
        /*0ec4*/ 	.word	0x00000070
        /*0ec8*/ 	.short	0x0100
        /*0eca*/ 	.byte	0x08
	.zero		1


	//   ....[6]....
        /*0ecc*/ 	.word	0x000003a0
        /*0ed0*/ 	.word	0x000000ff
        /*0ed4*/ 	.word	0x00000018
        /*0ed8*/ 	.short	0x0100
        /*0eda*/ 	.byte	0x08
	.zero		1


	//   ....[7]....
        /*0edc*/ 	.word	0x000003b0
        /*0ee0*/ 	.word	0x000000ff
        /*0ee4*/ 	.word	0x00000078
        /*0ee8*/ 	.short	0x0100
        /*0eea*/ 	.byte	0x08
	.zero		1


	//   ....[8]....
        /*0eec*/ 	.word	0x000003c0
        /*0ef0*/ 	.word	0x000000ff
        /*0ef4*/ 	.word	0x00000020
        /*0ef8*/ 	.short	0x0100
        /*0efa*/ 	.byte	0x08
	.zero		1


	//   ....[9]....
        /*0efc*/ 	.word	0x000003d0
        /*0f00*/ 	.word	0x000000ff
        /*0f04*/ 	.word	0x00000080
        /*0f08*/ 	.short	0x0100
        /*0f0a*/ 	.byte	0x08
	.zero		1


	//   ....[10]....
        /*0f0c*/ 	.word	0x000003e0
        /*0f10*/ 	.word	0x000000ff
        /*0f14*/ 	.word	0x00000028
        /*0f18*/ 	.short	0x0100
        /*0f1a*/ 	.byte	0x08
	.zero		1


	//   ....[11]....
        /*0f1c*/ 	.word	0x000003f0
        /*0f20*/ 	.word	0x000000ff
        /*0f24*/ 	.word	0x00000088
        /*0f28*/ 	.short	0x0100
        /*0f2a*/ 	.byte	0x08
	.zero		1


	//   ....[12]....
        /*0f2c*/ 	.word	0x00000400
        /*0f30*/ 	.word	0x000000ff
        /*0f34*/ 	.word	0x00000030
        /*0f38*/ 	.short	0x0100
        /*0f3a*/ 	.byte	0x08
	.zero		1


	//   ....[13]....
        /*0f3c*/ 	.word	0x00000410
        /*0f40*/ 	.word	0x000000ff
        /*0f44*/ 	.word	0x00000090
        /*0f48*/ 	.short	0x0100
        /*0f4a*/ 	.byte	0x08
	.zero		1


	//   ....[14]....
        /*0f4c*/ 	.word	0x00000420
        /*0f50*/ 	.word	0x000000ff
        /*0f54*/ 	.word	0x00000038
        /*0f58*/ 	.short	0x0100
        /*0f5a*/ 	.byte	0x08
	.zero		1


	//   ....[15]....
        /*0f5c*/ 	.word	0x00000430
        /*0f60*/ 	.word	0x000000ff
        /*0f64*/ 	.word	0x00000098
        /*0f68*/ 	.short	0x0100
        /*0f6a*/ 	.byte	0x08
	.zero		1


	//   ....[16]....
        /*0f6c*/ 	.word	0x00000440
        /*0f70*/ 	.word	0x000000ff
        /*0f74*/ 	.word	0x00000040
        /*0f78*/ 	.short	0x0100
        /*0f7a*/ 	.byte	0x08
	.zero		1


	//   ....[17]....
        /*0f7c*/ 	.word	0x00000450
        /*0f80*/ 	.word	0x000000ff
        /*0f84*/ 	.word	0x000000a0
        /*0f88*/ 	.short	0x0100
        /*0f8a*/ 	.byte	0x08
	.zero		1


	//   ....[18]....
        /*0f8c*/ 	.word	0x00000460
        /*0f90*/ 	.word	0x000000ff
        /*0f94*/ 	.word	0x00000048
        /*0f98*/ 	.short	0x0100
        /*0f9a*/ 	.byte	0x08
	.zero		1


	//   ....[19]....
        /*0f9c*/ 	.word	0x00000470
        /*0fa0*/ 	.word	0x000000ff
        /*0fa4*/ 	.word	0x000000a8
        /*0fa8*/ 	.short	0x0100
        /*0faa*/ 	.byte	0x08
	.zero		1


	//   ....[20]....
        /*0fac*/ 	.word	0x00000480
        /*0fb0*/ 	.word	0x000000ff
        /*0fb4*/ 	.word	0x00000050
        /*0fb8*/ 	.short	0x0100
        /*0fba*/ 	.byte	0x08
	.zero		1


	//   ....[21]....
        /*0fbc*/ 	.word	0x00000490
        /*0fc0*/ 	.word	0x000000ff
        /*0fc4*/ 	.word	0x000000b0
        /*0fc8*/ 	.short	0x0100
        /*0fca*/ 	.byte	0x08
	.zero		1


	//   ....[22]....
        /*0fcc*/ 	.word	0x000004a0
        /*0fd0*/ 	.word	0x000000ff
        /*0fd4*/ 	.word	0x00000058
        /*0fd8*/ 	.short	0x0100
        /*0fda*/ 	.byte	0x08
	.zero		1


	//   ....[23]....
        /*0fdc*/ 	.word	0x000004b0
        /*0fe0*/ 	.word	0x000000ff
        /*0fe4*/ 	.word	0x000000b8
        /*0fe8*/ 	.short	0x0100
        /*0fea*/ 	.byte	0x08
	.zero		1


	//   ....[24]....
        /*0fec*/ 	.word	0x000008a0
        /*0ff0*/ 	.word	0x000000ff
        /*0ff4*/ 	.word	0x000000d0
        /*0ff8*/ 	.short	0x0100
        /*0ffa*/ 	.byte	0x06
	.zero		1


	//   ....[25]....
        /*0ffc*/ 	.word	0x000008d0
        /*1000*/ 	.word	0x000000ff
        /*1004*/ 	.word	0x000000d8
        /*1008*/ 	.short	0x0100
        /*100a*/ 	.byte	0x06
	.zero		1


	//   ....[26]....
        /*100c*/ 	.word	0x00001800
        /*1010*/ 	.word	0x00000003
        /*1014*/ 	.word	0x00000000
        /*1018*/ 	.short	0x010a
        /*101a*/ 	.byte	0x3f
	.zero		1


	//   ....[27]....
        /*101c*/ 	.word	0x00001840
        /*1020*/ 	.word	0x00000003
        /*1024*/ 	.word	0x00000000
        /*1028*/ 	.short	0x010a
        /*102a*/ 	.byte	0x3f
	.zero		1


	//   ....[28]....
        /*102c*/ 	.word	0x00001e50
        /*1030*/ 	.word	0x00000005
        /*1034*/ 	.word	0x00000000
        /*1038*/ 	.short	0x010a
        /*103a*/ 	.byte	0x3f
	.zero		1


	//   ....[29]....
        /*103c*/ 	.word	0x00001e90
        /*1040*/ 	.word	0x00000005
        /*1044*/ 	.word	0x00000000
        /*1048*/ 	.short	0x010a
        /*104a*/ 	.byte	0x3f
	.zero		1


	//   ....[30]....
        /*104c*/ 	.word	0x00002c40
        /*1050*/ 	.word	0x00000005
        /*1054*/ 	.word	0x00000000
        /*1058*/ 	.short	0x0101
        /*105a*/ 	.byte	0x3f
	.zero		1


	//   ....[31]....
        /*105c*/ 	.word	0x00002e50
        /*1060*/ 	.word	0x00000000
        /*1064*/ 	.word	0x00000000
        /*1068*/ 	.short	0x0101
        /*106a*/ 	.byte	0x3f
	.zero		1


	//   ....[32]....
        /*106c*/ 	.word	0x00015680
        /*1070*/ 	.word	0x0000000b
        /*1074*/ 	.word	0x00000060
        /*1078*/ 	.short	0x010a
        /*107a*/ 	.byte	0x3f
	.zero		1


	//   ....[33]....
        /*107c*/ 	.word	0x00015a00
        /*1080*/ 	.word	0x00000002
        /*1084*/ 	.word	0x000000d8
        /*1088*/ 	.short	0x0101
        /*108a*/ 	.byte	0x3f
	.zero		1


	//   ....[34]....
        /*108c*/ 	.word	0x00016210
        /*1090*/ 	.word	0x00000005
        /*1094*/ 	.word	0x00000000
        /*1098*/ 	.short	0x010a
        /*109a*/ 	.byte	0x3f
	.zero		1


	//   ....[35]....
        /*109c*/ 	.word	0x000162a0
        /*10a0*/ 	.word	0x00000005
        /*10a4*/ 	.word	0x00000000
        /*10a8*/ 	.short	0x010a
        /*10aa*/ 	.byte	0x3f
	.zero		1


	//   ....[36]....
        /*10ac*/ 	.word	0x00016330
        /*10b0*/ 	.word	0x00000005
        /*10b4*/ 	.word	0x00000000
        /*10b8*/ 	.short	0x010a
        /*10ba*/ 	.byte	0x3f
	.zero		1


	//   ....[37]....
        /*10bc*/ 	.word	0x000163c0
        /*10c0*/ 	.word	0x00000005
        /*10c4*/ 	.word	0x00000000
        /*10c8*/ 	.short	0x010a
        /*10ca*/ 	.byte	0x3f
	.zero		1


	//   ....[38]....
        /*10cc*/ 	.word	0x00016450
        /*10d0*/ 	.word	0x00000005
        /*10d4*/ 	.word	0x00000000
        /*10d8*/ 	.short	0x010a
        /*10da*/ 	.byte	0x3f
	.zero		1


	//   ....[39]....
        /*10dc*/ 	.word	0x000164e0
        /*10e0*/ 	.word	0x00000005
        /*10e4*/ 	.word	0x00000000
        /*10e8*/ 	.short	0x010a
        /*10ea*/ 	.byte	0x3f
	.zero		1


	//   ....[40]....
        /*10ec*/ 	.word	0x00016570
        /*10f0*/ 	.word	0x00000005
        /*10f4*/ 	.word	0x00000000
        /*10f8*/ 	.short	0x010a
        /*10fa*/ 	.byte	0x3f
	.zero		1


	//   ....[41]....
        /*10fc*/ 	.word	0x00016600
        /*1100*/ 	.word	0x00000005
        /*1104*/ 	.word	0x00000000
        /*1108*/ 	.short	0x010a
        /*110a*/ 	.byte	0x3f
	.zero		1


	//   ....[42]....
        /*110c*/ 	.word	0x00016690
        /*1110*/ 	.word	0x00000005
        /*1114*/ 	.word	0x00000000
        /*1118*/ 	.short	0x010a
        /*111a*/ 	.byte	0x3f
	.zero		1


	//   ....[43]....
        /*111c*/ 	.word	0x00016720
        /*1120*/ 	.word	0x00000005
        /*1124*/ 	.word	0x00000000
        /*1128*/ 	.short	0x010a
        /*112a*/ 	.byte	0x3f
	.zero		1


	//   ....[44]....
        /*112c*/ 	.word	0x000167b0
        /*1130*/ 	.word	0x00000005
        /*1134*/ 	.word	0x00000000
        /*1138*/ 	.short	0x010a
        /*113a*/ 	.byte	0x3f
	.zero		1


	//   ....[45]....
        /*113c*/ 	.word	0x00016840
        /*1140*/ 	.word	0x00000003
        /*1144*/ 	.word	0x00000000
        /*1148*/ 	.short	0x010a
        /*114a*/ 	.byte	0x3f
	.zero		1


	//   ....[46]....
        /*114c*/ 	.word	0x000168a0
        /*1150*/ 	.word	0x00000003
        /*1154*/ 	.word	0x00000000
        /*1158*/ 	.short	0x010a
        /*115a*/ 	.byte	0x3f
	.zero		1


	//   ....[47]....
        /*115c*/ 	.word	0x000168f0
        /*1160*/ 	.word	0x00000005
        /*1164*/ 	.word	0x00000000
        /*1168*/ 	.short	0x010a
        /*116a*/ 	.byte	0x3f
	.zero		1


	//   ....[48]....
        /*116c*/ 	.word	0x000169c0
        /*1170*/ 	.word	0x0000000b
        /*1174*/ 	.word	0x00000060
        /*1178*/ 	.short	0x010a
        /*117a*/ 	.byte	0x3f
	.zero		1


	//   ....[49]....
        /*117c*/ 	.word	0x00016a90
        /*1180*/ 	.word	0x00000005
        /*1184*/ 	.word	0x00000000
        /*1188*/ 	.short	0x010a
        /*118a*/ 	.byte	0x3f
	.zero		1


	//   ....[50]....
        /*118c*/ 	.word	0x00016ae0
        /*1190*/ 	.word	0x00000005
        /*1194*/ 	.word	0x00000000
        /*1198*/ 	.short	0x010a
        /*119a*/ 	.byte	0x3f
	.zero		1


	//   ....[51]....
        /*119c*/ 	.word	0x00016b30
        /*11a0*/ 	.word	0x00000005
        /*11a4*/ 	.word	0x00000000
        /*11a8*/ 	.short	0x010a
        /*11aa*/ 	.byte	0x3f
	.zero		1


	//   ....[52]....
        /*11ac*/ 	.word	0x00016b80
        /*11b0*/ 	.word	0x00000005
        /*11b4*/ 	.word	0x00000000
        /*11b8*/ 	.short	0x010a
        /*11ba*/ 	.byte	0x3f
	.zero		1


	//   ....[53]....
        /*11bc*/ 	.word	0x00016bd0
        /*11c0*/ 	.word	0x00000005
        /*11c4*/ 	.word	0x00000000
        /*11c8*/ 	.short	0x010a
        /*11ca*/ 	.byte	0x3f
	.zero		1


	//   ....[54]....
        /*11cc*/ 	.word	0x00016c20
        /*11d0*/ 	.word	0x00000005
        /*11d4*/ 	.word	0x00000000
        /*11d8*/ 	.short	0x010a
        /*11da*/ 	.byte	0x3f
	.zero		1


	//   ....[55]....
        /*11dc*/ 	.word	0x00016c70
        /*11e0*/ 	.word	0x00000005
        /*11e4*/ 	.word	0x00000000
        /*11e8*/ 	.short	0x010a
        /*11ea*/ 	.byte	0x3f
	.zero		1


	//   ....[56]....
        /*11ec*/ 	.word	0x00016cc0
        /*11f0*/ 	.word	0x00000005
        /*11f4*/ 	.word	0x00000000
        /*11f8*/ 	.short	0x010a
        /*11fa*/ 	.byte	0x3f
	.zero		1


	//   ....[57]....
        /*11fc*/ 	.word	0x00016d10
        /*1200*/ 	.word	0x00000005
        /*1204*/ 	.word	0x00000000
        /*1208*/ 	.short	0x010a
        /*120a*/ 	.byte	0x3f
	.zero		1


	//   ....[58]....
        /*120c*/ 	.word	0x00016d60
        /*1210*/ 	.word	0x00000005
        /*1214*/ 	.word	0x00000000
        /*1218*/ 	.short	0x010a
        /*121a*/ 	.byte	0x3f
	.zero		1


	//   ....[59]....
        /*121c*/ 	.word	0x00016db0
        /*1220*/ 	.word	0x00000005
        /*1224*/ 	.word	0x00000000
        /*1228*/ 	.short	0x010a
        /*122a*/ 	.byte	0x3f
	.zero		1


	//----- nvinfo : EIATTR_NUM_MBARRIERS
	.align		4
.L_37:
        /*122c*/ 	.byte	0x03, 0x38
        /*122e*/ 	.short	0x001a


	//----- nvinfo : EIATTR_EXIT_INSTR_OFFSETS
	.align		4
        /*1230*/ 	.byte	0x04, 0x1c
        /*1232*/ 	.short	(.L_39 - .L_38)


	//   ....[0]....
.L_38:
        /*1234*/ 	.word	0x00000bd0


	//   ....[1]....
        /*1238*/ 	.word	0x00001460


	//   ....[2]....
        /*123c*/ 	.word	0x00014cd0


	//   ....[3]....
        /*1240*/ 	.word	0x000152f0


	//   ....[4]....
        /*1244*/ 	.word	0x00016890


	//----- nvinfo : EIATTR_MAX_THREADS
	.align		4
.L_39:
        /*1248*/ 	.byte	0x04, 0x05
        /*124a*/ 	.short	(.L_41 - .L_40)
.L_40:
        /*124c*/ 	.word	0x00000180
        /*1250*/ 	.word	0x00000001
        /*1254*/ 	.word	0x00000001


	//----- nvinfo : EIATTR_CRS_STACK_SIZE
	.align		4
.L_41:
        /*1258*/ 	.byte	0x04, 0x1e
        /*125a*/ 	.short	(.L_43 - .L_42)
.L_42:
        /*125c*/ 	.word	0x00000000


	//----- nvinfo : EIATTR_CBANK_PARAM_SIZE
	.align		4
.L_43:
        /*1260*/ 	.byte	0x03, 0x19
        /*1262*/ 	.short	0x0470


	//----- nvinfo : EIATTR_PARAM_CBANK
	.align		4
        /*1264*/ 	.byte	0x04, 0x0a
        /*1266*/ 	.short	(.L_45 - .L_44)
	.align		4
.L_44:
        /*1268*/ 	.word	index@(.nv.constant0._ZN7cutlass13device_kernelINS_4gemm6kernel13GemmUniversalIN4cute5tupleIJiiiiEEENS1_10collective13CollectiveMmaINS1_34MainloopSm90TmaGmmaWarpSpecializedILi12ENS5_IJNS4_1CILi2EEENSA_ILi1EEESC_EEENS1_35KernelTmaWarpSpecializedCooperativeEEENS5_IJNSA_ILi384EEENSA_ILi192EEENSA_ILi32EEEEEEaNS5_IJlSC_lEEEaSK_NS4_8TiledMMAINS4_8MMA_AtomIJNS4_4SM904GMMA27MMA_64x192x32_S32S8S8_SS_TNEEEENS4_6LayoutISD_NS5_IJSC_NSA_ILi0EEESS_EEEEENS5_IJNS4_10UnderscoreESV_SV_EEEEENS4_13SM90_TMA_LOADENS4_14ComposedLayoutINS4_7SwizzleILi1ELi4ELi3EEENS4_18smem_ptr_flag_bitsILi8EEENSR_INS5_IJNSA_ILi8EEESI_EEENS5_IJSI_SC_EEEEEEEvNS4_8identityENS4_23SM90_TMA_LOAD_MULTICASTES18_vS19_EENS_8epilogue10collective6detail29Sm90TmaWarpSpecializedAdapterINS1D_15DefaultEpilogueIaSK_SK_NS1C_6thread17LinearCombinationIaLi1EiiLNS1H_9ScaleType4KindE0ELNS_15FloatRoundStyleE2EaEENS1_15EpilogueDefaultEEEEEvvEEEEvNT_6ParamsE)
        /*126c*/ 	.short	0x0210
        /*126e*/ 	.short	0x0470


	//----- nvinfo : EIATTR_SW_WAR
	.align		4
.L_45:
        /*1270*/ 	.byte	0x04, 0x36
        /*1272*/ 	.short	(.L_47 - .L_46)
.L_46:
        /*1274*/ 	.word	0x00000008
.L_47:


//--------------------- .nv.callgraph             --------------------------
	.section	.nv.callgraph,"",@"SHT_CUDA_CALLGRAPH"
	.align	4
	.sectionentsize	8
	.align		4
        /*0000*/ 	.word	0x00000000
	.align		4
        /*0004*/ 	.word	0xffffffff
	.align		4
        /*0008*/ 	.word	index@(_ZN7cutlass13device_kernelINS_4gemm6kernel13GemmUniversalIN4cute5tupleIJiiiiEEENS1_10collective13CollectiveMmaINS1_34MainloopSm90TmaGmmaWarpSpecializedILi12ENS5_IJNS4_1CILi2EEENSA_ILi1EEESC_EEENS1_35KernelTmaWarpSpecializedCooperativeEEENS5_IJNSA_ILi384EEENSA_ILi192EEENSA_ILi32EEEEEEaNS5_IJlSC_lEEEaSK_NS4_8TiledMMAINS4_8MMA_AtomIJNS4_4SM904GMMA27MMA_64x192x32_S32S8S8_SS_TNEEEENS4_6LayoutISD_NS5_IJSC_NSA_ILi0EEESS_EEEEENS5_IJNS4_10UnderscoreESV_SV_EEEEENS4_13SM90_TMA_LOADENS4_14ComposedLayoutINS4_7SwizzleILi1ELi4ELi3EEENS4_18smem_ptr_flag_bitsILi8EEENSR_INS5_IJNSA_ILi8EEESI_EEENS5_IJSI_SC_EEEEEEEvNS4_8identityENS4_23SM90_TMA_LOAD_MULTICASTES18_vS19_EENS_8epilogue10collective6detail29Sm90TmaWarpSpecializedAdapterINS1D_15DefaultEpilogueIaSK_SK_NS1C_6thread17LinearCombinationIaLi1EiiLNS1H_9ScaleType4KindE0ELNS_15FloatRoundStyleE2EaEENS1_15EpilogueDefaultEEEEEvvEEEEvNT_6ParamsE)
	.align		4
        /*000c*/ 	.word	index@(__assertfail)
	.align		4
        /*0010*/ 	.word	0x00000000
	.align		4
        /*0014*/ 	.word	0xfffffffe
	.align		4
        /*0018*/ 	.word	0x00000000
	.align		4
        /*001c*/ 	.word	0xfffffffd
	.align		4
        /*0020*/ 	.word	0x00000000
	.align		4
        /*0024*/ 	.word	0xfffffffc


//--------------------- .nv.constant4             --------------------------
	.section	.nv.constant4,"a",@progbits
	.align	8
	.align		8
.nv.constant4:
        /*0000*/ 	.dword	__assertfail
	.align		8
        /*0008*/ 	.dword	__unnamed_1
	.align		8
        /*0010*/ 	.dword	_ZN39_INTERNAL_220698c1_4_k_cu_feea1b2c_92004cuda3std3__45__cpo5beginE
	.align		8
        /*0018*/ 	.dword	_ZN39_INTERNAL_220698c1_4_k_cu_feea1b2c_92004cuda3std3__45__cpo3endE
	.align		8
        /*0020*/ 	.dword	_ZN39_INTERNAL_220698c1_4_k_cu_feea1b2c_92004cuda3std3__45__cpo6cbeginE
	.align		8
        /*0028*/ 	.dword	_ZN39_INTERNAL_220698c1_4_k_cu_feea1b2c_92004cuda3std3__45__cpo4cendE
	.align		8
        /*0030*/ 	.dword	_ZN39_INTERNAL_220698c1_4_k_cu_feea1b2c_92004cuda3std3__441_GLOBAL__N__220698c1_4_k_cu_feea1b2c_92006ignoreE
	.align		8
        /*0038*/ 	.dword	_ZN39_INTERNAL_220698c1_4_k_cu_feea1b2c_92004cuda3std3__419piecewise_constructE
	.align		8
        /*0040*/ 	.dword	_ZN39_INTERNAL_220698c1_4_k_cu_feea1b2c_92004cuda3std3__48in_placeE
	.align		8
        /*0048*/ 	.dword	_ZN39_INTERNAL_220698c1_4_k_cu_feea1b2c_92004cuda3std6ranges3__45__cpo4swapE
	.align		8
        /*0050*/ 	.dword	_ZN39_INTERNAL_220698c1_4_k_cu_feea1b2c_92004cuda3std6ranges3__45__cpo9iter_moveE
	.align		8
        /*0058*/ 	.dword	_ZN39_INTERNAL_220698c1_4_k_cu_feea1b2c_92004cute7productE
	.align		8
        /*0060*/ 	.dword	_ZN39_INTERNAL_220698c1_4_k_cu_feea1b2c_92004cute1_E
	.align		8
        /*0068*/ 	.dword	$str$22
	.align		8
        /*0070*/ 	.dword	$str$23


//--------------------- .text._ZN7cutlass13device_kernelINS_4gemm6kernel13GemmUniversalIN4cute5tupleIJiiiiEEENS1_10collective13CollectiveMmaINS1_34MainloopSm90TmaGmmaWarpSpecializedILi12ENS5_IJNS4_1CILi2EEENSA_ILi1EEESC_EEENS1_35KernelTmaWarpSpecializedCooperativeEEENS5_IJNSA_ILi384EEENSA_ILi192EEENSA_ILi32EEEEEEaNS5_IJlSC_lEEEaSK_NS4_8TiledMMAINS4_8MMA_AtomIJNS4_4SM904GMMA27MMA_64x192x32_S32S8S8_SS_TNEEEENS4_6LayoutISD_NS5_IJSC_NSA_ILi0EEESS_EEEEENS5_IJNS4_10UnderscoreESV_SV_EEEEENS4_13SM90_TMA_LOADENS4_14ComposedLayoutINS4_7SwizzleILi1ELi4ELi3EEENS4_18smem_ptr_flag_bitsILi8EEENSR_INS5_IJNSA_ILi8EEESI_EEENS5_IJSI_SC_EEEEEEEvNS4_8identityENS4_23SM90_TMA_LOAD_MULTICASTES18_vS19_EENS_8epilogue10collective6detail29Sm90TmaWarpSpecializedAdapterINS1D_15DefaultEpilogueIaSK_SK_NS1C_6thread17LinearCombinationIaLi1EiiLNS1H_9ScaleType4KindE0ELNS_15FloatRoundStyleE2EaEENS1_15EpilogueDefaultEEEEEvvEEEEvNT_6ParamsE --------------------------
	.section	.text._ZN7cutlass13device_kernelINS_4gemm6kernel13GemmUniversalIN4cute5tupleIJiiiiEEENS1_10collective13CollectiveMmaINS1_34MainloopSm90TmaGmmaWarpSpecializedILi12ENS5_IJNS4_1CILi2EEENSA_ILi1EEESC_EEENS1_35KernelTmaWarpSpecializedCooperativeEEENS5_IJNSA_ILi384EEENSA_ILi192EEENSA_ILi32EEEEEEaNS5_IJlSC_lEEEaSK_NS4_8TiledMMAINS4_8MMA_AtomIJNS4_4SM904GMMA27MMA_64x192x32_S32S8S8_SS_TNEEEENS4_6LayoutISD_NS5_IJSC_NSA_ILi0EEESS_EEEEENS5_IJNS4_10UnderscoreESV_SV_EEEEENS4_13SM90_TMA_LOADENS4_14ComposedLayoutINS4_7SwizzleILi1ELi4ELi3EEENS4_18smem_ptr_flag_bitsILi8EEENSR_INS5_IJNSA_ILi8EEESI_EEENS5_IJSI_SC_EEEEEEEvNS4_8identityENS4_23SM90_TMA_LOAD_MULTICASTES18_vS19_EENS_8epilogue10collective6detail29Sm90TmaWarpSpecializedAdapterINS1D_15DefaultEpilogueIaSK_SK_NS1C_6thread17LinearCombinationIaLi1EiiLNS1H_9ScaleType4KindE0ELNS_15FloatRoundStyleE2EaEENS1_15EpilogueDefaultEEEEEvvEEEEvNT_6ParamsE,"ax",@progbits
	.align	128
.text._ZN7cutlass13device_kernelINS_4gemm6kernel13GemmUniversalIN4cute5tupleIJiiiiEEENS1_10collective13CollectiveMmaINS1_34MainloopSm90TmaGmmaWarpSpecializedILi12ENS5_IJNS4_1CILi2EEENSA_ILi1EEESC_EEENS1_35KernelTmaWarpSpecializedCooperativeEEENS5_IJNSA_ILi384EEENSA_ILi192EEENSA_ILi32EEEEEEaNS5_IJlSC_lEEEaSK_NS4_8TiledMMAINS4_8MMA_AtomIJNS4_4SM904GMMA27MMA_64x192x32_S32S8S8_SS_TNEEEENS4_6LayoutISD_NS5_IJSC_NSA_ILi0EEESS_EEEEENS5_IJNS4_10UnderscoreESV_SV_EEEEENS4_13SM90_TMA_LOADENS4_14ComposedLayoutINS4_7SwizzleILi1ELi4ELi3EEENS4_18smem_ptr_flag_bitsILi8EEENSR_INS5_IJNSA_ILi8EEESI_EEENS5_IJSI_SC_EEEEEEEvNS4_8identityENS4_23SM90_TMA_LOAD_MULTICASTES18_vS19_EENS_8epilogue10collective6detail29Sm90TmaWarpSpecializedAdapterINS1D_15DefaultEpilogueIaSK_SK_NS1C_6thread17LinearCombinationIaLi1EiiLNS1H_9ScaleType4KindE0ELNS_15FloatRoundStyleE2EaEENS1_15EpilogueDefaultEEEEEvvEEEEvNT_6ParamsE:
        .type           _ZN7cutlass13device_kernelINS_4gemm6kernel13GemmUniversalIN4cute5tupleIJiiiiEEENS1_10collective13CollectiveMmaINS1_34MainloopSm90TmaGmmaWarpSpecializedILi12ENS5_IJNS4_1CILi2EEENSA_ILi1EEESC_EEENS1_35KernelTmaWarpSpecializedCooperativeEEENS5_IJNSA_ILi384EEENSA_ILi192EEENSA_ILi32EEEEEEaNS5_IJlSC_lEEEaSK_NS4_8TiledMMAINS4_8MMA_AtomIJNS4_4SM904GMMA27MMA_64x192x32_S32S8S8_SS_TNEEEENS4_6LayoutISD_NS5_IJSC_NSA_ILi0EEESS_EEEEENS5_IJNS4_10UnderscoreESV_SV_EEEEENS4_13SM90_TMA_LOADENS4_14ComposedLayoutINS4_7SwizzleILi1ELi4ELi3EEENS4_18smem_ptr_flag_bitsILi8EEENSR_INS5_IJNSA_ILi8EEESI_EEENS5_IJSI_SC_EEEEEEEvNS4_8identityENS4_23SM90_TMA_LOAD_MULTICASTES18_vS19_EENS_8epilogue10collective6detail29Sm90TmaWarpSpecializedAdapterINS1D_15DefaultEpilogueIaSK_SK_NS1C_6thread17LinearCombinationIaLi1EiiLNS1H_9ScaleType4KindE0ELNS_15FloatRoundStyleE2EaEENS1_15EpilogueDefaultEEEEEvvEEEEvNT_6ParamsE,@function
        .size           _ZN7cutlass13device_kernelINS_4gemm6kernel13GemmUniversalIN4cute5tupleIJiiiiEEENS1_10collective13CollectiveMmaINS1_34MainloopSm90TmaGmmaWarpSpecializedILi12ENS5_IJNS4_1CILi2EEENSA_ILi1EEESC_EEENS1_35KernelTmaWarpSpecializedCooperativeEEENS5_IJNSA_ILi384EEENSA_ILi192EEENSA_ILi32EEEEEEaNS5_IJlSC_lEEEaSK_NS4_8TiledMMAINS4_8MMA_AtomIJNS4_4SM904GMMA27MMA_64x192x32_S32S8S8_SS_TNEEEENS4_6LayoutISD_NS5_IJSC_NSA_ILi0EEESS_EEEEENS5_IJNS4_10UnderscoreESV_SV_EEEEENS4_13SM90_TMA_LOADENS4_14ComposedLayoutINS4_7SwizzleILi1ELi4ELi3EEENS4_18smem_ptr_flag_bitsILi8EEENSR_INS5_IJNSA_ILi8EEESI_EEENS5_IJSI_SC_EEEEEEEvNS4_8identityENS4_23SM90_TMA_LOAD_MULTICASTES18_vS19_EENS_8epilogue10collective6detail29Sm90TmaWarpSpecializedAdapterINS1D_15DefaultEpilogueIaSK_SK_NS1C_6thread17LinearCombinationIaLi1EiiLNS1H_9ScaleType4KindE0ELNS_15FloatRoundStyleE2EaEENS1_15EpilogueDefaultEEEEEvvEEEEvNT_6ParamsE,(.L_x_668 - _ZN7cutlass13device_kernelINS_4gemm6kernel13GemmUniversalIN4cute5tupleIJiiiiEEENS1_10collective13CollectiveMmaINS1_34MainloopSm90TmaGmmaWarpSpecializedILi12ENS5_IJNS4_1CILi2EEENSA_ILi1EEESC_EEENS1_35KernelTmaWarpSpecializedCooperativeEEENS5_IJNSA_ILi384EEENSA_ILi192EEENSA_ILi32EEEEEEaNS5_IJlSC_lEEEaSK_NS4_8TiledMMAINS4_8MMA_AtomIJNS4_4SM904GMMA27MMA_64x192x32_S32S8S8_SS_TNEEEENS4_6LayoutISD_NS5_IJSC_NSA_ILi0EEESS_EEEEENS5_IJNS4_10UnderscoreESV_SV_EEEEENS4_13SM90_TMA_LOADENS4_14ComposedLayoutINS4_7SwizzleILi1ELi4ELi3EEENS4_18smem_ptr_flag_bitsILi8EEENSR_INS5_IJNSA_ILi8EEESI_EEENS5_IJSI_SC_EEEEEEEvNS4_8identityENS4_23SM90_TMA_LOAD_MULTICASTES18_vS19_EENS_8epilogue10collective6detail29Sm90TmaWarpSpecializedAdapterINS1D_15DefaultEpilogueIaSK_SK_NS1C_6thread17LinearCombinationIaLi1EiiLNS1H_9ScaleType4KindE0ELNS_15FloatRoundStyleE2EaEENS1_15EpilogueDefaultEEEEEvvEEEEvNT_6ParamsE)
        .other          _ZN7cutlass13device_kernelINS_4gemm6kernel13GemmUniversalIN4cute5tupleIJiiiiEEENS1_10collective13CollectiveMmaINS1_34MainloopSm90TmaGmmaWarpSpecializedILi12ENS5_IJNS4_1CILi2EEENSA_ILi1EEESC_EEENS1_35KernelTmaWarpSpecializedCooperativeEEENS5_IJNSA_ILi384EEENSA_ILi192EEENSA_ILi32EEEEEEaNS5_IJlSC_lEEEaSK_NS4_8TiledMMAINS4_8MMA_AtomIJNS4_4SM904GMMA27MMA_64x192x32_S32S8S8_SS_TNEEEENS4_6LayoutISD_NS5_IJSC_NSA_ILi0EEESS_EEEEENS5_IJNS4_10UnderscoreESV_SV_EEEEENS4_13SM90_TMA_LOADENS4_14ComposedLayoutINS4_7SwizzleILi1ELi4ELi3EEENS4_18smem_ptr_flag_bitsILi8EEENSR_INS5_IJNSA_ILi8EEESI_EEENS5_IJSI_SC_EEEEEEEvNS4_8identityENS4_23SM90_TMA_LOAD_MULTICASTES18_vS19_EENS_8epilogue10collective6detail29Sm90TmaWarpSpecializedAdapterINS1D_15DefaultEpilogueIaSK_SK_NS1C_6thread17LinearCombinationIaLi1EiiLNS1H_9ScaleType4KindE0ELNS_15FloatRoundStyleE2EaEENS1_15EpilogueDefaultEEEEEvvEEEEvNT_6ParamsE,@"STO_CUDA_ENTRY STV_DEFAULT"
_ZN7cutlass13device_kernelINS_4gemm6kernel13GemmUniversalIN4cute5tupleIJiiiiEEENS1_10collective13CollectiveMmaINS1_34MainloopSm90TmaGmmaWarpSpecializedILi12ENS5_IJNS4_1CILi2EEENSA_ILi1EEESC_EEENS1_35KernelTmaWarpSpecializedCooperativeEEENS5_IJNSA_ILi384EEENSA_ILi192EEENSA_ILi32EEEEEEaNS5_IJlSC_lEEEaSK_NS4_8TiledMMAINS4_8MMA_AtomIJNS4_4SM904GMMA27MMA_64x192x32_S32S8S8_SS_TNEEEENS4_6LayoutISD_NS5_IJSC_NSA_ILi0EEESS_EEEEENS5_IJNS4_10UnderscoreESV_SV_EEEEENS4_13SM90_TMA_LOADENS4_14ComposedLayoutINS4_7SwizzleILi1ELi4ELi3EEENS4_18smem_ptr_flag_bitsILi8EEENSR_INS5_IJNSA_ILi8EEESI_EEENS5_IJSI_SC_EEEEEEEvNS4_8identityENS4_23SM90_TMA_LOAD_MULTICASTES18_vS19_EENS_8epilogue10collective6detail29Sm90TmaWarpSpecializedAdapterINS1D_15DefaultEpilogueIaSK_SK_NS1C_6thread17LinearCombinationIaLi1EiiLNS1H_9ScaleType4KindE0ELNS_15FloatRoundStyleE2EaEENS1_15EpilogueDefaultEEEEEvvEEEEvNT_6ParamsE:
[----:B------:R-:W0:Y:S02]  /*0000*/  LDC R1, c[0x0][0x28] ;  /* 0x00000a00ff017b82 */ /* 0x000e240000000800 */
[----:B0-----:R-:W-:Y:S01]  /*0010*/  VIADD R1, R1, 0xfffffcf8 ;  /* 0xfffffcf801017836 */ /* 0x001fe20000000000 */
[----:B------:R-:W0:Y:S01]  /*0020*/  S2R R4, SR_TID.X ;  /* 0x0000000000047919 */ /* 0x000e220000002100 */
[----:B------:R-:W-:Y:S01]  /*0030*/  ELECT P0, URZ, PT ;  /* 0x00000000003f782f */ /* 0x000fe20003800000 */
[----:B------:R-:W-:Y:S01]  /*0040*/  BSSY B0, `(.L_x_0) ;  /* 0x0000015000007945 */ /* 0x000fe20003800000 */
[--C-:B0-----:R-:W-:Y:S02]  /*0050*/  SHF.R.U32.HI R0, RZ, 0x5, R4.reuse ;  /* 0x00000005ff007819 */ /* 0x101fe40000011604 */
[----:B------:R-:W-:-:S03]  /*0060*/  SHF.R.U32.HI R2, RZ, 0x7, R4 ;  /* 0x00000007ff027819 */ /* 0x000fc60000011604 */
[----:B------:R-:W0:Y:S04]  /*0070*/  SHFL.IDX PT, R3, R0, RZ, 0x1f ;  /* 0x00001fff00037589 */ /* 0x000e2800000e0000 */
[----:B------:R-:W1:Y:S01]  /*0080*/  SHFL.IDX PT, R2, R2, RZ, 0x1f ;  /* 0x00001fff02027589 */ /* 0x000e6200000e0000 */
[----:B0-----:R-:W-:Y:S02]  /*0090*/  R2UR UR9, R3 ;  /* 0x00000000030972ca */ /* 0x001fe400000e0000 */
[----:B-1----:R-:W-:-:S11]  /*00a0*/  R2UR UR5, R2 ;  /* 0x00000000020572ca */ /* 0x002fd600000e0000 */
[----:B------:R-:W-:Y:S02]  /*00b0*/  USHF.R.S32.HI UR4, URZ, 0x1f, UR9 ;  /* 0x0000001f3f047899 */ /* 0x000fe40008011409 */
[----:B------:R-:W-:Y:S02]  /*00c0*/  ISETP.NE.OR P0, PT, RZ, UR9, !P0 ;  /* 0x00000009ff007c0c */ /* 0x000fe4000c705670 */
[----:B------:R-:W-:-:S04]  /*00d0*/  ULEA.HI UR4, UR4, UR9, URZ, 0x2 ;  /* 0x0000000904047291 */ /* 0x000fc8000f8f103f */
[----:B------:R-:W-:-:S04]  /*00e0*/  ULOP3.LUT UR4, UR4, 0xfffffffc, URZ, 0xc0, !UPT ;  /* 0xfffffffc04047892 */ /* 0x000fc8000f8ec03f */
[----:B------:R-:W-:-:S03]  /*00f0*/  UIADD3 UR9, UR9, -UR4, URZ ;  /* 0x8000000409097290 */ /* 0x000fc6000fffe03f */
[----:B------:R-:W-:Y:S09]  /*0100*/  @P0 BRA `(.L_x_1) ;  /* 0x0000000000200947 */ /* 0x000ff20003800000 */
[----:B------:R-:W-:Y:S02]  /*0110*/  ULDC.64 UR6, c[0x0][0x198] ;  /* 0x0000660000067ab9 */ /* 0x000fe40000000a00 */
[----:B------:R-:W-:Y:S02]  /*0120*/  UIADD3 UR10, UP0, UR6, 0xf0, URZ ;  /* 0x000000f0060a7890 */ /* 0x000fe4000ff1e03f */
[----:B------:R-:W-:Y:S02]  /*0130*/  UIADD3 UR6, UP1, UR6, 0x1f0, URZ ;  /* 0x000001f006067890 */ /* 0x000fe4000ff3e03f */
[----:B------:R-:W-:Y:S02]  /*0140*/  UIADD3.X UR11, URZ, UR7, URZ, UP0, !UPT ;  /* 0x000000073f0b7290 */ /* 0x000fe400087fe43f */
[----:B------:R-:W-:-:S07]  /*0150*/  UIADD3.X UR7, URZ, UR7, URZ, UP1, !UPT ;  /* 0x000000073f077290 */ /* 0x000fce0008ffe43f */
[----:B------:R0:W-:Y:S02]  /*0160*/  UTMACCTL.PF [UR10] ;  /* 0x000000000a0079b9 */ /* 0x0001e40008040000 */
[----:B------:R0:W-:Y:S02]  /*0170*/  UTMACCTL.PF [UR6] ;  /* 0x00000000060079b9 */ /* 0x0001e40008040000 */
[----:B0-----:R-:W-:Y:S01]  /*0180*/  NOP ;  /* 0x0000000000007918 */ /* 0x001fe20000000000 */
.L_x_1:
[----:B------:R-:W-:Y:S05]  /*0190*/  BSYNC B0 ;  /* 0x0000000000007941 */ /* 0x000fea0003800000 */
.L_x_0:
[----:B------:R-:W0:Y:S01]  /*01a0*/  SHFL.IDX PT, R2, R0, RZ, 0x1f ;  /* 0x00001fff00027589 */ /* 0x000e2200000e0000 */
[----:B------:R-:W-:Y:S01]  /*01b0*/  UISETP.NE.AND UP0, UPT, UR9, 0x3, UPT ;  /* 0x000000030900788c */ /* 0x000fe2000bf05270 */
[----:B------:R-:W-:Y:S01]  /*01c0*/  ISETP.NE.AND P1, PT, RZ, UR5, PT ;  /* 0x00000005ff007c0c */ /* 0x000fe2000bf25270 */
[----:B------:R-:W-:Y:S02]  /*01d0*/  UIADD3 UR16, UR5, -0x1, URZ ;  /* 0xffffffff05107890 */ /* 0x000fe4000fffe03f */
[----:B------:R-:W-:Y:S02]  /*01e0*/  UISETP.EQ.OR UP0, UPT, UR9, URZ, !UP0 ;  /* 0x0000003f0900728c */ /* 0x000fe4000c702670 */
[----:B------:R-:W-:Y:S02]  /*01f0*/  UISETP.GE.U32.AND UP1, UPT, UR16, 0x2, UPT ;  /* 0x000000021000788c */ /* 0x000fe4000bf26070 */
[----:B------:R-:W-:-:S04]  /*0200*/  UISETP.EQ.AND UP0, UPT, UR5, URZ, UP0 ;  /* 0x0000003f0500728c */ /* 0x000fc80008702270 */
[----:B------:R-:W-:-:S04]  /*0210*/  USEL UR40, URZ, 0x1, !UP0 ;  /* 0x000000013f287887 */ /* 0x000fc8000c000000 */
[----:B------:R-:W-:Y:S01]  /*0220*/  USEL UR40, UR40, 0x2, UP1 ;  /* 0x0000000228287887 */ /* 0x000fe20008800000 */
[----:B0-----:R-:W-:-:S13]  /*0230*/  ISETP.NE.AND P0, PT, R2, RZ, PT ;  /* 0x000000ff0200720c */ /* 0x001fda0003f05270 */
[----:B------:R-:W-:Y:S05]  /*0240*/  @P0 BRA `(.L_x_2) ;  /* 0x0000000000a40947 */ /* 0x000fea0003800000 */
[----:B------:R-:W-:Y:S01]  /*0250*/  ELECT P0, URZ, PT ;  /* 0x00000000003f782f */ /* 0x000fe20003800000 */
[----:B------:R-:W-:-:S12]  /*0260*/  BSSY B0, `(.L_x_2) ;  /* 0x0000027000007945 */ /* 0x000fd80003800000 */
[----:B------:R-:W-:Y:S05]  /*0270*/  @!P0 BRA `(.L_x_3) ;  /* 0x0000000000948947 */ /* 0x000fea0003800000 */
[----:B------:R-:W0:Y:S01]  /*0280*/  S2UR UR8, SR_CgaCtaId ;  /* 0x00000000000879c3 */ /* 0x000e220000008800 */
[----:B------:R-:W-:Y:S01]  /*0290*/  UMOV UR4, 0x400 ;  /* 0x0000040000047882 */ /* 0x000fe20000000000 */
[----:B------:R-:W-:Y:S01]  /*02a0*/  UMOV UR5, 0x1 ;  /* 0x0000000100057882 */ /* 0x000fe20000000000 */
[----:B------:R-:W-:Y:S02]  /*02b0*/  UMOV UR6, 0x4 ;  /* 0x0000000400067882 */ /* 0x000fe40000000000 */
[----:B------:R-:W-:-:S04]  /*02c0*/  UIADD3 UR6, -UR6, 0x100000, URZ ;  /* 0x0010000006067890 */ /* 0x000fc8000fffe13f */
[----:B------:R-:W-:Y:S02]  /*02d0*/  USHF.L.U32 UR7, UR6, 0xb, URZ ;  /* 0x0000000b06077899 */ /* 0x000fe4000800063f */
[----:B------:R-:W-:Y:S02]  /*02e0*/  USHF.L.U32 UR6, UR6, 0x1, URZ ;  /* 0x0000000106067899 */ /* 0x000fe4000800063f */
[----:B0-----:R-:W-:Y:S02]  /*02f0*/  ULEA UR8, UR8, UR4, 0x18 ;  /* 0x0000000408087291 */ /* 0x001fe4000f8ec03f */
[----:B------:R-:W-:-:S04]  /*0300*/  UIADD3 UR4, -UR5, 0x100000, URZ ;  /* 0x0010000005047890 */ /* 0x000fc8000fffe13f */
[----:B------:R-:W-:Y:S02]  /*0310*/  USHF.L.U32 UR5, UR4, 0xb, URZ ;  /* 0x0000000b04057899 */ /* 0x000fe4000800063f */
[----:B------:R-:W-:Y:S01]  /*0320*/  USHF.L.U32 UR4, UR4, 0x1, URZ ;  /* 0x0000000104047899 */ /* 0x000fe2000800063f */
[----:B------:R-:W0:Y:S11]  /*0330*/  FENCE.VIEW.ASYNC.S ;  /* 0x00000000000073c6 */ /* 0x000e360000000000 */
[----:B0-----:R0:W1:Y:S01]  /*0340*/  SYNCS.EXCH.64 URZ, [UR8], UR4 ;  /* 0x00000004083f75b2 */ /* 0x0010620008000100 */
[----:B------:R0:W2:Y:S01]  /*0350*/  SYNCS.EXCH.64 URZ, [UR8+0x60], UR6 ;  /* 0x00006006083f75b2 */ /* 0x0000a20008000100 */
[----:B------:R0:W3:Y:S01]  /*0360*/  SYNCS.EXCH.64 URZ, [UR8+0x8], UR4 ;  /* 0x00000804083f75b2 */ /* 0x0000e20008000100 */
[----:B------:R0:W4:Y:S01]  /*0370*/  SYNCS.EXCH.64 URZ, [UR8+0x68], UR6 ;  /* 0x00006806083f75b2 */ /* 0x0001220008000100 */
[----:B------:R0:W0:Y:S01]  /*0380*/  SYNCS.EXCH.64 URZ, [UR8+0x10], UR4 ;  /* 0x00001004083f75b2 */ /* 0x0000220008000100 */
        /* <DEDUP_REMOVED lines=19> */
[----:B-1----:R-:W-:Y:S01]  /*04c0*/  NOP ;  /* 0x0000000000007918 */ /* 0x002fe20000000000 */
.L_x_3:
[----:B0-----:R-:W-:Y:S05]  /*04d0*/  BSYNC B0 ;  /* 0x0000000000007941 */ /* 0x001fea0003800000 */
.L_x_2:
[----:B------:R-:W0:Y:S01]  /*04e0*/  S2UR UR13, SR_CTAID.X ;  /* 0x00000000000d79c3 */ /* 0x000e220000002500 */
[----:B------:R-:W-:Y:S01]  /*04f0*/  SHF.R.S32.HI R3, RZ, 0x1f, R4 ;  /* 0x0000001fff037819 */ /* 0x000fe20000011404 */
[----:B------:R1:W5:Y:S01]  /*0500*/  SHFL.IDX PT, R6, R0, RZ, 0x1f ;  /* 0x00001fff00067589 */ /* 0x00036200000e0000 */
[----:B------:R-:W-:Y:S01]  /*0510*/  ULDC UR4, c[0x0][0x150] ;  /* 0x0000540000047ab9 */ /* 0x000fe20000000800 */
[----:B------:R-:W-:Y:S02]  /*0520*/  ELECT P0, URZ, PT ;  /* 0x00000000003f782f */ /* 0x000fe40003800000 */
[----:B------:R-:W-:Y:S01]  /*0530*/  LEA.HI R3, R3, R4, RZ, 0x7 ;  /* 0x0000000403037211 */ /* 0x000fe200078f38ff */
[----:B------:R-:W-:Y:S01]  /*0540*/  ULDC UR5, c[0x0][0x154] ;  /* 0x0000550000057ab9 */ /* 0x000fe20000000800 */
[----:B------:R-:W-:Y:S01]  /*0550*/  SHF.R.S32.HI R7, RZ, 0x1f, R2 ;  /* 0x0000001fff077819 */ /* 0x000fe20000011402 */
[----:B------:R-:W2:Y:S01]  /*0560*/  S2UR UR10, SR_CTAID.Y ;  /* 0x00000000000a79c3 */ /* 0x000ea20000002600 */
[----:B------:R-:W-:Y:S01]  /*0570*/  LOP3.LUT R3, R3, 0xffffff80, RZ, 0xc0, !PT ;  /* 0xffffff8003037812 */ /* 0x000fe200078ec0ff */
[----:B------:R-:W-:Y:S01]  /*0580*/  ULDC UR8, c[0x0][0x144] ;  /* 0x0000510000087ab9 */ /* 0x000fe20000000800 */
[----:B------:R-:W-:Y:S01]  /*0590*/  LEA.HI R7, R7, R2, RZ, 0x2 ;  /* 0x0000000207077211 */ /* 0x000fe200078f10ff */
[----:B------:R-:W-:Y:S01]  /*05a0*/  NOP ;  /* 0x0000000000007918 */ /* 0x000fe20000000000 */
[----:B------:R-:W-:Y:S01]  /*05b0*/  NOP ;  /* 0x0000000000007918 */ /* 0x000fe20000000000 */
[----:B------:R-:W-:Y:S01]  /*05c0*/  IMAD.IADD R3, R4, 0x1, -R3 ;  /* 0x0000000104037824 */ /* 0x000fe200078e0a03 */
[----:B------:R-:W-:Y:S01]  /*05d0*/  LOP3.LUT R7, R7, 0x3ffffffc, RZ, 0xc0, !PT ;  /* 0x3ffffffc07077812 */ /* 0x000fe200078ec0ff */
[----:B------:R-:W-:Y:S01]  /*05e0*/  ULDC UR11, c[0x0][0x148] ;  /* 0x00005200000b7ab9 */ /* 0x000fe20000000800 */
[----:B------:R-:W-:-:S02]  /*05f0*/  IMAD.MOV.U32 R19, RZ, RZ, 0x1 ;  /* 0x00000001ff137424 */ /* 0x000fc400078e00ff */
[----:B------:R-:W-:Y:S01]  /*0600*/  SHF.R.S32.HI R4, RZ, 0x1f, R3 ;  /* 0x0000001fff047819 */ /* 0x000fe20000011403 */
[----:B------:R-:W-:-:S03]  /*0610*/  IMAD.IADD R2, R2, 0x1, -R7 ;  /* 0x0000000102027824 */ /* 0x000fc600078e0a07 */
[----:B------:R-:W-:Y:S02]  /*0620*/  LEA.HI R4, R4, R3, RZ, 0x3 ;  /* 0x0000000304047211 */ /* 0x000fe400078f18ff */
[----:B0-----:R-:W-:Y:S02]  /*0630*/  I2FP.F32.U32 R5, UR13 ;  /* 0x0000000d00057c45 */ /* 0x001fe40008201000 */
[--C-:B-1----:R-:W-:Y:S02]  /*0640*/  SHF.R.S32.HI R0, RZ, 0x3, R4.reuse ;  /* 0x00000003ff007819 */ /* 0x102fe40000011404 */
[----:B-----5:R-:W-:Y:S01]  /*0650*/  ISETP.NE.OR P0, PT, R6, RZ, !P0 ;  /* 0x000000ff0600720c */ /* 0x020fe20004705670 */
[----:B------:R-:W-:Y:S01]  /*0660*/  FMUL R8, R5, UR4 ;  /* 0x0000000405087c20 */ /* 0x000fe20008400000 */
[----:B------:R-:W-:-:S04]  /*0670*/  SHF.R.S32.HI R5, RZ, 0x1f, R4 ;  /* 0x0000001fff057819 */ /* 0x000fc80000011404 */
[----:B------:R-:W-:Y:S01]  /*0680*/  LEA.HI R5, R5, R0, RZ, 0x2 ;  /* 0x0000000005057211 */ /* 0x000fe200078f10ff */
[----:B------:R-:W0:Y:S03]  /*0690*/  F2I.U32.TRUNC.NTZ R8, R8 ;  /* 0x0000000800087305 */ /* 0x000e26000020f000 */
[----:B------:R-:W-:-:S03]  /*06a0*/  LOP3.LUT R5, R5, 0xfffffffc, RZ, 0xc0, !PT ;  /* 0xfffffffc05057812 */ /* 0x000fc600078ec0ff */
[----:B------:R-:W-:Y:S01]  /*06b0*/  VOTEU.ALL UP0, P0 ;  /* 0x00000000003f7886 */ /* 0x000fe20000000000 */
[----:B------:R-:W-:Y:S01]  /*06c0*/  VOTEU.ALL UP1, P0 ;  /* 0x00000000003f7886 */ /* 0x000fe20000020000 */
[----:B------:R-:W-:Y:S01]  /*06d0*/  IMAD.IADD R5, R0, 0x1, -R5 ;  /* 0x0000000100057824 */ /* 0x000fe200078e0a05 */
[----:B--2---:R-:W-:Y:S02]  /*06e0*/  I2FP.F32.U32 R0, UR10 ;  /* 0x0000000a00007c45 */ /* 0x004fe40008201000 */
[----:B------:R-:W1:Y:S01]  /*06f0*/  @!UP0 S2UR UR7, SR_CgaCtaId ;  /* 0x00000000000789c3 */ /* 0x000e620000008800 */
[----:B------:R-:W-:Y:S01]  /*0700*/  IMAD R2, R2, 0x4, R5 ;  /* 0x0000000402027824 */ /* 0x000fe200078e0205 */
[----:B------:R-:W-:Y:S01]  /*0710*/  @!UP0 UMOV UR6, 0x400 ;  /* 0x0000040000068882 */ /* 0x000fe20000000000 */
[----:B------:R-:W-:Y:S01]  /*0720*/  FMUL R4, R0, UR5 ;  /* 0x0000000500047c20 */ /* 0x000fe20008400000 */
[----:B0-----:R-:W-:Y:S02]  /*0730*/  R2UR UR4, R8 ;  /* 0x00000000080472ca */ /* 0x001fe400000e0000 */
[----:B------:R-:W-:-:S03]  /*0740*/  LEA.HI R0, R2, R2, RZ, 0x1 ;  /* 0x0000000202007211 */ /* 0x000fc600078f08ff */
[----:B------:R-:W0:Y:S01]  /*0750*/  F2I.U32.TRUNC.NTZ R4, R4 ;  /* 0x0000000400047305 */ /* 0x000e22000020f000 */
[----:B------:R-:W-:-:S05]  /*0760*/  LOP3.LUT R5, R0, 0xfffffffe, RZ, 0xc0, !PT ;  /* 0xfffffffe00057812 */ /* 0x000fca00078ec0ff */
[----:B------:R-:W-:Y:S02]  /*0770*/  IMAD.IADD R5, R2, 0x1, -R5 ;  /* 0x0000000102057824 */ /* 0x000fe400078e0a05 */
[----:B------:R-:W-:-:S04]  /*0780*/  UIADD3 UR4, -UR4, URZ, URZ ;  /* 0x0000003f04047290 */ /* 0x000fc8000fffe13f */
[----:B------:R-:W-:Y:S01]  /*0790*/  UIMAD UR8, UR8, UR4, UR13 ;  /* 0x00000004080872a4 */ /* 0x000fe2000f8e020d */
[----:B0-----:R-:W-:Y:S02]  /*07a0*/  R2UR UR12, R4 ;  /* 0x00000000040c72ca */ /* 0x001fe400000e0000 */
[----:B------:R-:W-:Y:S01]  /*07b0*/  UMOV UR4, 0x20 ;  /* 0x0000002000047882 */ /* 0x000fe20000000000 */
[----:B------:R-:W0:Y:S02]  /*07c0*/  LDC R4, c[0x0][0x140] ;  /* 0x00005000ff047b82 */ /* 0x000e240000000800 */
[----:B------:R-:W-:Y:S01]  /*07d0*/  ISETP.NE.AND P3, PT, R5, UR8, PT ;  /* 0x0000000805007c0c */ /* 0x000fe2000bf65270 */
[----:B------:R-:W-:-:S04]  /*07e0*/  @!UP0 UIADD3 UR4, -UR4, 0x100000, URZ ;  /* 0x0010000004048890 */ /* 0x000fc8000fffe13f */
[----:B------:R-:W-:Y:S02]  /*07f0*/  @!UP0 USHF.L.U32 UR5, UR4, 0xb, URZ ;  /* 0x0000000b04058899 */ /* 0x000fe4000800063f */
[----:B------:R-:W-:Y:S01]  /*0800*/  @!UP0 USHF.L.U32 UR4, UR4, 0x1, URZ ;  /* 0x0000000104048899 */ /* 0x000fe2000800063f */
[C---:B------:R-:W-:Y:S01]  /*0810*/  IMAD.SHL.U32 R5, R2.reuse, 0x4, RZ ;  /* 0x0000000402057824 */ /* 0x040fe200078e00ff */
[----:B-1----:R-:W-:Y:S01]  /*0820*/  @!UP0 ULEA UR6, UR7, UR6, 0x18 ;  /* 0x0000000607068291 */ /* 0x002fe2000f8ec03f */
[----:B------:R-:W-:Y:S01]  /*0830*/  VOTEU.ALL UP0, P0 ;  /* 0x00000000003f7886 */ /* 0x000fe20000000000 */
[----:B------:R-:W-:Y:S02]  /*0840*/  LOP3.LUT P0, RZ, R3, 0x7, RZ, 0xc0, !PT ;  /* 0x0000000703ff7812 */ /* 0x000fe4000780c0ff */
[----:B------:R-:W-:Y:S01]  /*0850*/  LOP3.LUT R22, R2, 0xc, R5, 0x78, !PT ;  /* 0x0000000c02167812 */ /* 0x000fe200078e7805 */
[----:B------:R-:W-:-:S03]  /*0860*/  UIADD3 UR12, -UR12, URZ, URZ ;  /* 0x0000003f0c0c7290 */ /* 0x000fc6000fffe13f */
[C---:B------:R-:W-:Y:S02]  /*0870*/  ISETP.LT.U32.AND P0, PT, R22.reuse, 0x2, !P0 ;  /* 0x000000021600780c */ /* 0x040fe40004701070 */
[----:B------:R-:W-:Y:S01]  /*0880*/  @P3 LEA.HI R0, R22, R22, RZ, 0x1 ;  /* 0x0000001616003211 */ /* 0x000fe200078f08ff */
[----:B------:R-:W1:Y:S02]  /*0890*/  FENCE.VIEW.ASYNC.S ;  /* 0x00000000000073c6 */ /* 0x000e640000000000 */
[----:B-1----:R-:W1:Y:S01]  /*08a0*/  @!UP0 SYNCS.EXCH.64 URZ, [UR6+0xd0], UR4 ;  /* 0x0000d004063f85b2 */ /* 0x002e620008000100 */
[----:B------:R-:W-:Y:S02]  /*08b0*/  @P3 SHF.R.S32.HI R0, RZ, 0x1, R0 ;  /* 0x00000001ff003819 */ /* 0x000fe40000011400 */
[----:B0-----:R-:W-:Y:S01]  /*08c0*/  ISETP.EQ.U32.AND P2, PT, R4, 0x1, PT ;  /* 0x000000010400780c */ /* 0x001fe20003f42070 */
[----:B------:R0:W2:Y:S01]  /*08d0*/  @!UP1 SYNCS.EXCH.64 URZ, [UR6+0xd8], UR4 ;  /* 0x0000d804063f95b2 */ /* 0x0000a20008000100 */
[----:B------:R-:W-:Y:S01]  /*08e0*/  NOP ;  /* 0x0000000000007918 */ /* 0x000fe20000000000 */
[----:B0-----:R-:W-:-:S06]  /*08f0*/  UIMAD UR4, UR11, UR12, UR10 ;  /* 0x0000000c0b0472a4 */ /* 0x001fcc000f8e020a */
[----:B------:R-:W-:Y:S02]  /*0900*/  @P3 ISETP.NE.AND P4, PT, R0, UR4, PT ;  /* 0x0000000400003c0c */ /* 0x000fe4000bf85270 */
[----:B------:R-:W-:Y:S02]  /*0910*/  SEL R0, RZ, 0x1, !P0 ;  /* 0x00000001ff007807 */ /* 0x000fe40004000000 */
[----:B------:R-:W-:-:S04]  /*0920*/  @P3 SEL R19, RZ, 0x1, P4 ;  /* 0x00000001ff133807 */ /* 0x000fc80002000000 */
[----:B------:R-:W-:Y:S01]  /*0930*/  LOP3.LUT R19, R19, R0, RZ, 0xc0, !PT ;  /* 0x0000000013137212 */ /* 0x000fe200078ec0ff */
[----:B-1----:R-:W-:Y:S06]  /*0940*/  @!P2 BRA `(.L_x_4) ;  /* 0x000000000008a947 */ /* 0x002fec0003800000 */
[----:B--234-:R-:W-:Y:S01]  /*0950*/  UCGABAR_ARV ;  /* 0x00000000000079c7 */ /* 0x01cfe20008000000 */
[----:B------:R-:W-:Y:S05]  /*0960*/  BRA `(.L_x_5) ;  /* 0x0000000000047947 */ /* 0x000fea0003800000 */
.L_x_4:
[----:B--234-:R-:W-:Y:S01]  /*0970*/  NOP ;  /* 0x0000000000007918 */ /* 0x01cfe20000000000 */
.L_x_5:
[----:B------:R-:W-:Y:S01]  /*0980*/  ULDC UR4, c[0x0][0x65c] ;  /* 0x0001970000047ab9 */ /* 0x000fe20000000800 */
[----:B------:R-:W-:Y:S01]  /*0990*/  UMOV UR5, URZ ;  /* 0x0000003f00057c82 */ /* 0x000fe20008000000 */
[----:B------:R-:W-:-:S03]  /*09a0*/  UISETP.NE.AND UP0, UPT, UR4, 0x1, UPT ;  /* 0x000000010400788c */ /* 0x000fc6000bf05270 */
[----:B------:R-:W-:Y:S01]  /*09b0*/  UMOV UR4, UR13 ;  /* 0x0000000d00047c82 */ /* 0x000fe20008000000 */
[----:B------:R-:W-:Y:S02]  /*09c0*/  UP2UR UR47, UPR, URZ, 0x1 ;  /* 0x000000013f2f7883 */ /* 0x000fe40008000000 */
[----:B------:R-:W-:Y:S02]  /*09d0*/  PLOP3.LUT P0, PT, PT, PT, UP0, 0x80, 0x0 ;  /* 0x000000000000781c */ /* 0x000fe40003f0f008 */
[----:B------:R-:W-:Y:S02]  /*09e0*/  PLOP3.LUT P3, PT, PT, PT, UP0, 0x80, 0x0 ;  /* 0x000000000000781c */ /* 0x000fe40003f6f008 */
[----:B------:R-:W-:Y:S01]  /*09f0*/  PLOP3.LUT P5, PT, PT, PT, UP0, 0x80, 0x0 ;  /* 0x000000000000781c */ /* 0x000fe20003faf008 */
[----:B------:R-:W-:Y:S01]  /*0a00*/  @UP0 ULDC UR14, c[0x0][0x10] ;  /* 0x00000400000e0ab9 */ /* 0x000fe20000000800 */
[----:B------:R-:W-:Y:S01]  /*0a10*/  @UP0 UMOV UR6, UR10 ;  /* 0x0000000a00060c82 */ /* 0x000fe20008000000 */
[----:B------:R-:W-:Y:S01]  /*0a20*/  @UP0 UMOV UR7, URZ ;  /* 0x0000003f00070c82 */ /* 0x000fe20008000000 */
[----:B------:R-:W-:Y:S01]  /*0a30*/  PLOP3.LUT P4, PT, PT, PT, UP0, 0x80, 0x0 ;  /* 0x000000000000781c */ /* 0x000fe20003f8f008 */
[----:B------:R-:W-:-:S03]  /*0a40*/  @UP0 UIMAD.WIDE.U32 UR14, UR13, UR14, UR6 ;  /* 0x0000000e0d0e02a5 */ /* 0x000fc6000f8e0006 */
[----:B------:R-:W-:Y:S01]  /*0a50*/  @!UP0 ULDC UR7, c[0x0][0xc] ;  /* 0x0000030000078ab9 */ /* 0x000fe20000000800 */
[----:B------:R-:W-:Y:S01]  /*0a60*/  @UP0 UMOV UR6, URZ ;  /* 0x0000003f00060c82 */ /* 0x000fe20008000000 */
[----:B------:R-:W-:Y:S01]  /*0a70*/  @!UP0 UIMAD.WIDE.U32 UR4, UR10, UR7, UR4 ;  /* 0x000000070a0482a5 */ /* 0x000fe2000f8e0004 */
[----:B------:R-:W-:Y:S01]  /*0a80*/  IMAD.U32 R2, RZ, RZ, UR14 ;  /* 0x0000000eff027e24 */ /* 0x000fe2000f8e00ff */
[----:B------:R-:W-:Y:S02]  /*0a90*/  @UP0 UIADD3 UR6, UR15, UR6, URZ ;  /* 0x000000060f060290 */ /* 0x000fe4000fffe03f */
[----:B------:R-:W-:Y:S02]  /*0aa0*/  IMAD.U32 R3, RZ, RZ, UR15 ;  /* 0x0000000fff037e24 */ /* 0x000fe4000f8e00ff */
[----:B------:R-:W-:Y:S02]  /*0ab0*/  @P0 IMAD.MOV.U32 R7, RZ, RZ, R2 ;  /* 0x000000ffff070224 */ /* 0x000fe400078e0002 */
[----:B------:R-:W-:-:S02]  /*0ac0*/  IMAD.U32 R5, RZ, RZ, UR5 ;  /* 0x00000005ff057e24 */ /* 0x000fc4000f8e00ff */
[----:B------:R-:W-:Y:S02]  /*0ad0*/  IMAD.U32 R2, RZ, RZ, UR4 ;  /* 0x00000004ff027e24 */ /* 0x000fe4000f8e00ff */
[----:B------:R-:W-:Y:S02]  /*0ae0*/  @P3 IMAD.U32 R6, RZ, RZ, UR6 ;  /* 0x00000006ff063e24 */ /* 0x000fe4000f8e00ff */
[----:B------:R-:W-:Y:S02]  /*0af0*/  @!P5 IMAD.MOV.U32 R6, RZ, RZ, R5 ;  /* 0x000000ffff06d224 */ /* 0x000fe400078e0005 */
[----:B------:R-:W-:Y:S02]  /*0b00*/  @!P4 IMAD.MOV.U32 R7, RZ, RZ, R2 ;  /* 0x000000ffff07c224 */ /* 0x000fe400078e0002 */
[----:B------:R-:W-:Y:S01]  /*0b10*/  IMAD.U32 R3, RZ, RZ, UR5 ;  /* 0x00000005ff037e24 */ /* 0x000fe2000f8e00ff */
[----:B------:R0:W-:Y:S01]  /*0b20*/  STL [R1+0x180], R6 ;  /* 0x0001800601007387 */ /* 0x0001e20000100800 */
[----:B------:R-:W-:-:S03]  /*0b30*/  IMAD.U32 R4, RZ, RZ, UR4 ;  /* 0x00000004ff047e24 */ /* 0x000fc6000f8e00ff */
[----:B------:R0:W-:Y:S01]  /*0b40*/  STL [R1+0x184], R7 ;  /* 0x0001840701007387 */ /* 0x0001e20000100800 */
[----:B------:R-:W-:Y:S05]  /*0b50*/  @!P2 BRA `(.L_x_6) ;  /* 0x00000000000ca947 */ /* 0x000fea0003800000 */
[----:B------:R-:W-:Y:S01]  /*0b60*/  UCGABAR_WAIT ;  /* 0x0000000000007dc7 */ /* 0x000fe20008000000 */
[----:B------:R-:W-:Y:S01]  /*0b70*/  CCTL.IVALL ;  /* 0x00000000ff00798f */ /* 0x000fe20002000000 */
[----:B------:R-:W-:Y:S05]  /*0b80*/  BRA `(.L_x_7) ;  /* 0x0000000000047947 */ /* 0x000fea0003800000 */
.L_x_6:
[----:B------:R-:W-:Y:S06]  /*0b90*/  BAR.SYNC.DEFER_BLOCKING 0x0 ;  /* 0x0000000000007b1d */ /* 0x000fec0000010000 */
.L_x_7:
[----:B------:R-:W-:Y:S05]  /*0ba0*/  @!P1 BRA `(.L_x_8) ;  /* 0x00000140004c9947 */ /* 0x000fea0003800000 */
[----:B------:R-:W-:-:S06]  /*0bb0*/  UISETP.GT.U32.AND UP0, UPT, UR16, 0x1, UPT ;  /* 0x000000011000788c */ /* 0x000fcc000bf04070 */
[----:B------:R-:W-:-:S13]  /*0bc0*/  PLOP3.LUT P0, PT, PT, PT, UP0, 0x80, 0x0 ;  /* 0x000000000000781c */ /* 0x000fda0003f0f008 */
[----:B------:R-:W-:Y:S05]  /*0bd0*/  @P0 EXIT ;  /* 0x000000000000094d */ /* 0x000fea0003800000 */
[----:B------:R-:W-:Y:S01]  /*0be0*/  ULDC.64 UR4, c[0x0][0x650] ;  /* 0x0001940000047ab9 */ /* 0x000fe20000000a00 */
[----:B------:R-:W-:Y:S01]  /*0bf0*/  UMOV UR41, 0xffffffff ;  /* 0xffffffff00297882 */ /* 0x000fe20000000000 */
[----:B------:R-:W-:Y:S01]  /*0c00*/  ISETP.GE.U32.AND P0, PT, R7, UR4, PT ;  /* 0x0000000407007c0c */ /* 0x000fe2000bf06070 */
[----:B------:R-:W-:Y:S01]  /*0c10*/  UMOV UR42, 0xffffffff ;  /* 0xffffffff002a7882 */ /* 0x000fe20000000000 */
[----:B------:R-:W-:Y:S01]  /*0c20*/  UMOV UR43, 0xffffffff ;  /* 0xffffffff002b7882 */ /* 0x000fe20000000000 */
[----:B------:R-:W-:Y:S02]  /*0c30*/  PRMT R0, RZ, 0x7610, R0 ;  /* 0x00007610ff007816 */ /* 0x000fe40000000000 */
[----:B------:R-:W-:-:S13]  /*0c40*/  ISETP.GE.U32.AND.EX P0, PT, R6, UR5, PT, P0 ;  /* 0x0000000506007c0c */ /* 0x000fda000bf06100 */
[----:B------:R-:W-:Y:S05]  /*0c50*/  @P0 BRA `(.L_x_9) ;  /* 0x0000000400480947 */ /* 0x000fea0003800000 */
[----:B------:R-:W-:Y:S01]  /*0c60*/  ULDC.64 UR16, c[0x0][0x628] ;  /* 0x00018a0000107ab9 */ /* 0x000fe20000000a00 */
[C---:B------:R-:W-:Y:S01]  /*0c70*/  R2UR UR19, R7.reuse ;  /* 0x00000000071372ca */ /* 0x040fe200000e0000 */
[----:B------:R-:W-:Y:S01]  /*0c80*/  ULDC UR18, c[0x0][0x630] ;  /* 0x00018c0000127ab9 */ /* 0x000fe20000000800 */
[----:B------:R-:W-:Y:S02]  /*0c90*/  ISETP.NE.U32.AND P0, PT, RZ, UR16, PT ;  /* 0x00000010ff007c0c */ /* 0x000fe4000bf05070 */
[----:B------:R-:W-:Y:S02]  /*0ca0*/  R2UR UR4, R7 ;  /* 0x00000000070472ca */ /* 0x000fe400000e0000 */
[----:B------:R-:W-:Y:S02]  /*0cb0*/  ISETP.NE.AND.EX P0, PT, RZ, UR17, PT, P0 ;  /* 0x00000011ff007c0c */ /* 0x000fe4000bf05300 */
[----:B------:R-:W-:-:S11]  /*0cc0*/  R2UR UR5, R6 ;  /* 0x00000000060572ca */ /* 0x000fd600000e0000 */
[----:B------:R-:W-:Y:S05]  /*0cd0*/  @!P0 BRA `(.L_x_10) ;  /* 0x0000000000308947 */ /* 0x000fea0003800000 */
[----:B------:R-:W-:Y:S01]  /*0ce0*/  R2UR UR4, R7 ;  /* 0x00000000070472ca */ /* 0x000fe200000e0000 */
[----:B------:R-:W-:Y:S01]  /*0cf0*/  ULDC UR9, c[0x0][0x634] ;  /* 0x00018d0000097ab9 */ /* 0x000fe20000000800 */
[----:B------:R-:W-:-:S11]  /*0d00*/  R2UR UR13, R6 ;  /* 0x00000000060d72ca */ /* 0x000fd600000e0000 */
[----:B------:R-:W-:-:S04]  /*0d10*/  UIADD3 UR9, UP0, UR4, UR9, URZ ;  /* 0x0000000904097290 */ /* 0x000fc8000ff1e03f */
[----:B------:R-:W-:-:S04]  /*0d20*/  UIADD3.X UR13, URZ, UR13, URZ, UP0, !UPT ;  /* 0x0000000d3f0d7290 */ /* 0x000fc800087fe43f */
[----:B------:R-:W-:-:S04]  /*0d30*/  UIMAD.WIDE.U32 UR4, UR13, UR16, URZ ;  /* 0x000000100d0472a5 */ /* 0x000fc8000f8e003f */
[----:B------:R-:W-:Y:S02]  /*0d40*/  UIMAD.WIDE.U32 UR6, UP0, UR9, UR17, UR4 ;  /* 0x00000011090672a5 */ /* 0x000fe4000f800004 */
[----:B------:R-:W-:Y:S02]  /*0d50*/  UIMAD.WIDE.U32 UR4, UR9, UR16, URZ ;  /* 0x00000010090472a5 */ /* 0x000fe4000f8e003f */
[----:B------:R-:W-:Y:S02]  /*0d60*/  UIADD3.X UR15, URZ, URZ, URZ, UP0, !UPT ;  /* 0x0000003f3f0f7290 */ /* 0x000fe400087fe43f */
[----:B------:R-:W-:Y:S01]  /*0d70*/  UIADD3 URZ, UP0, UR5, UR6, URZ ;  /* 0x00000006053f7290 */ /* 0x000fe2000ff1e03f */
[----:B------:R-:W-:-:S03]  /*0d80*/  UMOV UR14, UR7 ;  /* 0x00000007000e7c82 */ /* 0x000fc60008000000 */
[----:B------:R-:W-:-:S12]  /*0d90*/  UIMAD.WIDE.U32.X UR4, UR13, UR17, UR14, UP0 ;  /* 0x000000110d0472a5 */ /* 0x000fd800080e040e */
.L_x_10:
[----:B------:R-:W-:Y:S01]  /*0da0*/  USHF.R.U64 UR43, UR4, UR18, UR5 ;  /* 0x00000012042b7299 */ /* 0x000fe20008001205 */
[----:B------:R-:W-:Y:S01]  /*0db0*/  R2UR UR7, R6 ;  /* 0x00000000060772ca */ /* 0x000fe200000e0000 */
[----:B------:R-:W-:Y:S02]  /*0dc0*/  USHF.R.U32.HI UR4, URZ, UR18, UR5 ;  /* 0x000000123f047299 */ /* 0x000fe40008011605 */
[----:B------:R-:W-:Y:S01]  /*0dd0*/  UIADD3 UR5, UP0, URZ, -UR43, URZ ;  /* 0x8000002b3f057290 */ /* 0x000fe2000ff1e03f */
[----:B------:R-:W-:Y:S01]  /*0de0*/  ULDC.64 UR14, c[0x0][0x620] ;  /* 0x00018800000e7ab9 */ /* 0x000fe20000000a00 */
[----:B------:R-:W-:Y:S02]  /*0df0*/  UMOV UR6, UR19 ;  /* 0x0000001300067c82 */ /* 0x000fe40008000000 */
[----:B------:R-:W-:Y:S01]  /*0e00*/  UIADD3.X UR4, URZ, ~UR4, URZ, UP0, !UPT ;  /* 0x800000043f047290 */ /* 0x000fe200087fe43f */
[----:B------:R-:W-:Y:S01]  /*0e10*/  ULDC UR9, c[0x0][0x618] ;  /* 0x0001860000097ab9 */ /* 0x000fe20000000800 */
[----:B------:R-:W-:-:S02]  /*0e20*/  UIMAD UR12, UR11, UR12, UR10 ;  /* 0x0000000c0b0c72a4 */ /* 0x000fc4000f8e020a */
[----:B------:R-:W-:Y:S02]  /*0e30*/  UIMAD UR4, UR4, UR14, URZ ;  /* 0x0000000e040472a4 */ /* 0x000fe4000f8e023f */
[----:B------:R-:W-:Y:S02]  /*0e40*/  UIMAD.WIDE.U32 UR6, UR5, UR14, UR6 ;  /* 0x0000000e050672a5 */ /* 0x000fe4000f8e0006 */
[----:B------:R-:W-:Y:S01]  /*0e50*/  UIMAD UR4, UR5, UR15, UR4 ;  /* 0x0000000f050472a4 */ /* 0x000fe2000f8e0204 */
[----:B------:R-:W-:Y:S01]  /*0e60*/  ULDC UR10, c[0x0][0x608] ;  /* 0x00018200000a7ab9 */ /* 0x000fe20000000800 */
[----:B------:R-:W-:Y:S02]  /*0e70*/  ULDC UR18, c[0x0][0x658] ;  /* 0x0001960000127ab9 */ /* 0x000fe40000000800 */
[----:B------:R-:W-:Y:S01]  /*0e80*/  UIADD3 UR7, UR7, UR4, URZ ;  /* 0x0000000407077290 */ /* 0x000fe2000fffe03f */
[----:B------:R-:W-:Y:S02]  /*0e90*/  UMOV UR11, 0xffffffff ;  /* 0xffffffff000b7882 */ /* 0x000fe40000000000 */
[----:B------:R-:W-:Y:S01]  /*0ea0*/  ULDC.64 UR4, c[0x0][0x640] ;  /* 0x0001900000047ab9 */ /* 0x000fe20000000a00 */
[----:B------:R-:W-:Y:S01]  /*0eb0*/  USHF.R.U64 UR16, UR6, UR9, UR7 ;  /* 0x0000000906107299 */ /* 0x000fe20008001207 */
[----:B------:R-:W-:Y:S01]  /*0ec0*/  ISETP.NE.U32.AND P0, PT, RZ, UR4, PT ;  /* 0x00000004ff007c0c */ /* 0x000fe2000bf05070 */
[----:B------:R-:W-:-:S02]  /*0ed0*/  USHF.R.U32.HI UR7, URZ, UR9, UR7 ;  /* 0x000000093f077299 */ /* 0x000fc40008011607 */
[----:B------:R-:W-:Y:S01]  /*0ee0*/  USHF.L.U32 UR6, UR11, UR18, URZ ;  /* 0x000000120b067299 */ /* 0x000fe2000800063f */
[----:B------:R-:W-:Y:S01]  /*0ef0*/  ISETP.NE.AND.EX P0, PT, RZ, UR5, PT, P0 ;  /* 0x00000005ff007c0c */ /* 0x000fe2000bf05300 */
[----:B------:R-:W-:Y:S02]  /*0f00*/  USHF.R.U64 UR22, UR16, UR10, UR7 ;  /* 0x0000000a10167299 */ /* 0x000fe40008001207 */
[----:B------:R-:W-:Y:S02]  /*0f10*/  USHF.R.U32.HI UR7, URZ, UR10, UR7 ;  /* 0x0000000a3f077299 */ /* 0x000fe40008011607 */
[----:B------:R-:W-:Y:S02]  /*0f20*/  UISETP.NE.AND UP1, UPT, UR47, URZ, UPT ;  /* 0x0000003f2f00728c */ /* 0x000fe4000bf25270 */
[----:B------:R-:W-:Y:S01]  /*0f30*/  USHF.R.U64 UR23, UR22, UR18, UR7 ;  /* 0x0000001216177299 */ /* 0x000fe20008001207 */
[----:B------:R-:W-:Y:S01]  /*0f40*/  ULDC UR17, c[0x0][0x600] ;  /* 0x0001800000117ab9 */ /* 0x000fe20000000800 */
[----:B------:R-:W-:-:S02]  /*0f50*/  ULOP3.LUT UR13, URZ, UR6, URZ, 0x33, !UPT ;  /* 0x000000063f0d7292 */ /* 0x000fc4000f8e333f */
[----:B------:R-:W-:Y:S02]  /*0f60*/  UIADD3 UR15, UR17, -0x1, URZ ;  /* 0xffffffff110f7890 */ /* 0x000fe4000fffe03f */
[----:B------:R-:W-:Y:S02]  /*0f70*/  USEL UR12, UR8, UR12, !UP1 ;  /* 0x0000000c080c7287 */ /* 0x000fe4000c800000 */
[----:B------:R-:W-:Y:S01]  /*0f80*/  USHF.R.U32.HI UR7, URZ, UR18, UR7 ;  /* 0x000000123f077299 */ /* 0x000fe20008011607 */
[----:B------:R-:W-:Y:S01]  /*0f90*/  ULDC UR19, c[0x0][0x648] ;  /* 0x0001920000137ab9 */ /* 0x000fe20000000800 */
[----:B------:R-:W-:Y:S01]  /*0fa0*/  ULDC UR20, c[0x0][0x638] ;  /* 0x00018e0000147ab9 */ /* 0x000fe20000000800 */
[----:B------:R-:W-:Y:S01]  /*0fb0*/  UMOV UR21, 0x1 ;  /* 0x0000000100157882 */ /* 0x000fe20000000000 */
[----:B------:R-:W-:Y:S01]  /*0fc0*/  UMOV UR6, UR23 ;  /* 0x0000001700067c82 */ /* 0x000fe20008000000 */
[----:B------:R-:W-:Y:S07]  /*0fd0*/  @!P0 BRA `(.L_x_11) ;  /* 0x0000000000308947 */ /* 0x000fee0003800000 */
[----:B------:R-:W-:Y:S02]  /*0fe0*/  ULDC UR10, c[0x0][0x64c] ;  /* 0x00019300000a7ab9 */ /* 0x000fe40000000800 */
        /* <DEDUP_REMOVED lines=8> */
[----:B------:R-:W-:-:S07]  /*1070*/  UIMAD.WIDE.U32.X UR4, UR14, UR5, UR10, UP0 ;  /* 0x000000050e0472a5 */ /* 0x000fce00080e040a */
[----:B------:R-:W-:Y:S01]  /*1080*/  UMOV UR6, UR4 ;  /* 0x0000000400067c82 */ /* 0x000fe20008000000 */
[----:B------:R-:W-:-:S05]  /*1090*/  UMOV UR7, UR5 ;  /* 0x0000000500077c82 */ /* 0x000fca0008000000 */
.L_x_11:
[----:B------:R-:W-:Y:S01]  /*10a0*/  USHF.R.U64 UR5, UR6, UR19, UR7 ;  /* 0x0000001306057299 */ /* 0x000fe20008001207 */
[----:B------:R-:W-:Y:S01]  /*10b0*/  IMAD.MOV.U32 R0, RZ, RZ, 0x1 ;  /* 0x00000001ff007424 */ /* 0x000fe200078e00ff */
[----:B------:R-:W-:Y:S02]  /*10c0*/  USHF.L.U32 UR4, UR21, UR18, URZ ;  /* 0x0000001215047299 */ /* 0x000fe4000800063f */
[----:B------:R-:W-:Y:S02]  /*10d0*/  ULOP3.LUT UR13, UR22, UR13, URZ, 0xc0, !UPT ;  /* 0x0000000d160d7292 */ /* 0x000fe4000f8ec03f */
[----:B------:R-:W-:Y:S02]  /*10e0*/  UIADD3 UR6, -UR5, URZ, URZ ;  /* 0x0000003f05067290 */ /* 0x000fe4000fffe13f */
[----:B------:R-:W-:Y:S02]  /*10f0*/  UIMAD UR13, UR4, UR5, UR13 ;  /* 0x00000005040d72a4 */ /* 0x000fe4000f8e020d */
[----:B------:R-:W-:-:S02]  /*1100*/  ULOP3.LUT UR15, UR16, UR15, URZ, 0xc0, !UPT ;  /* 0x0000000f100f7292 */ /* 0x000fc4000f8ec03f */
[----:B------:R-:W-:Y:S01]  /*1110*/  UIMAD UR4, UR6, UR20, UR23 ;  /* 0x00000014060472a4 */ /* 0x000fe2000f8e0217 */
[----:B------:R-:W-:Y:S01]  /*1120*/  ULDC UR5, c[0x0][0x610] ;  /* 0x0001840000057ab9 */ /* 0x000fe20000000800 */
[----:B------:R-:W-:Y:S02]  /*1130*/  UISETP.NE.AND UP0, UPT, UR47, URZ, UPT ;  /* 0x0000003f2f00728c */ /* 0x000fe4000bf05270 */
[----:B------:R-:W-:Y:S02]  /*1140*/  UIMAD UR12, UR13, UR5, UR12 ;  /* 0x000000050d0c72a4 */ /* 0x000fe4000f8e020c */
[----:B------:R-:W-:-:S04]  /*1150*/  UIMAD UR4, UR4, UR17, UR15 ;  /* 0x00000011040472a4 */ /* 0x000fc8000f8e020f */
[----:B------:R-:W-:Y:S02]  /*1160*/  USEL UR42, UR4, UR12, !UP0 ;  /* 0x0000000c042a7287 */ /* 0x000fe4000c000000 */
[----:B------:R-:W-:-:S12]  /*1170*/  USEL UR41, UR12, UR4, !UP0 ;  /* 0x000000040c297287 */ /* 0x000fd8000c000000 */
.L_x_9:
[----:B------:R-:W-:-:S08]  /*1180*/  NOP ;  /* 0x0000000000007918 */ /* 0x000fd00000000000 */
[----:B------:R-:W1:Y:S02]  /*1190*/  USETMAXREG.TRY_ALLOC.CTAPOOL UP0, 0xf0 ;  /* 0x000000f0000079c8 */ /* 0x000e640008000600 */
[----:B-1----:R-:W-:-:S13]  /*11a0*/  PLOP3.LUT P0, PT, PT, PT, UP0, 0x80, 0x0 ;  /* 0x000000000000781c */ /* 0x002fda0003f0f008 */
[----:B------:R-:W-:Y:S05]  /*11b0*/  @!P0 BRA `(.L_x_9) ;  /* 0xfffffffc00f08947 */ /* 0x000fea000383ffff */
[----:B------:R-:W-:Y:S01]  /*11c0*/  ULDC.64 UR4, c[0x0][0x598] ;  /* 0x0001660000047ab9 */ /* 0x000fe20000000a00 */
[----:B------:R-:W-:Y:S01]  /*11d0*/  ULDC.64 UR36, c[0x0][0x208] ;  /* 0x0000820000247ab9 */ /* 0x000fe20000000a00 */
[----:B------:R-:W-:-:S04]  /*11e0*/  ISETP.NE.U32.AND P0, PT, RZ, UR4, PT ;  /* 0x00000004ff007c0c */ /* 0x000fc8000bf05070 */
[----:B------:R-:W-:-:S13]  /*11f0*/  ISETP.NE.AND.EX P0, PT, RZ, UR5, PT, P0 ;  /* 0x00000005ff007c0c */ /* 0x000fda000bf05300 */
[----:B------:R-:W-:Y:S05]  /*1200*/  @!P0 BRA `(.L_x_12) ;  /* 0x00000000001c8947 */ /* 0x000fea0003800000 */
[----:B------:R-:W1:Y:S02]  /*1210*/  LDC.64 R2, c[0x0][0x598] ;  /* 0x00016600ff027b82 */ /* 0x000e640000000a00 */
[----:B-1----:R-:W2:Y:S02]  /*1220*/  LDG.E.64 R2, desc[UR36][R2.64] ;  /* 0x0000002402027981 */ /* 0x002ea4000c1e1b00 */
[----:B--2---:R-:W-:-:S04]  /*1230*/  ISETP.NE.U32.AND P0, PT, R2, RZ, PT ;  /* 0x000000ff0200720c */ /* 0x004fc80003f05070 */
[----:B------:R-:W-:-:S13]  /*1240*/  ISETP.NE.AND.EX P0, PT, R3, RZ, PT, P0 ;  /* 0x000000ff0300720c */ /* 0x000fda0003f05300 */
[----:B------:R-:W-:Y:S05]  /*1250*/  @!P0 BRA `(.L_x_12) ;  /* 0x0000000000088947 */ /* 0x000fea0003800000 */
[----:B------:R1:W5:Y:S01]  /*1260*/  LD.E R17, desc[UR36][R2.64] ;  /* 0x0000002402117980 */ /* 0x000362000c101900 */
[----:B------:R-:W-:Y:S05]  /*1270*/  BRA `(.L_x_13) ;  /* 0x0000000000247947 */ /* 0x000fea0003800000 */
.L_x_12:
[----:B------:R-:W-:Y:S02]  /*1280*/  ULDC.64 UR4, c[0x0][0x588] ;  /* 0x0001620000047ab9 */ /* 0x000fe40000000a00 */
[----:B------:R-:W-:-:S04]  /*1290*/  ISETP.NE.U32.AND P0, PT, RZ, UR4, PT ;  /* 0x00000004ff007c0c */ /* 0x000fc8000bf05070 */
[----:B------:R-:W-:-:S13]  /*12a0*/  ISETP.NE.AND.EX P0, PT, RZ, UR5, PT, P0 ;  /* 0x00000005ff007c0c */ /* 0x000fda000bf05300 */
[----:B------:R-:W-:Y:S05]  /*12b0*/  @!P0 BRA `(.L_x_14) ;  /* 0x00000000000c8947 */ /* 0x000fea0003800000 */
[----:B------:R-:W1:Y:S02]  /*12c0*/  LDC.64 R2, c[0x0][0x588] ;  /* 0x00016200ff027b82 */ /* 0x000e640000000a00 */
[----:B-1----:R2:W5:Y:S01]  /*12d0*/  LDG.E R17, desc[UR36][R2.64] ;  /* 0x0000002402117981 */ /* 0x002562000c1e1900 */
[----:B------:R-:W-:Y:S05]  /*12e0*/  BRA `(.L_x_13) ;  /* 0x0000000000087947 */ /* 0x000fea0003800000 */
.L_x_14:
[----:B------:R-:W-:Y:S02]  /*12f0*/  ULDC UR4, c[0x0][0x580] ;  /* 0x0001600000047ab9 */ /* 0x000fe40000000800 */
[----:B------:R-:W-:-:S07]  /*1300*/  IMAD.U32 R17, RZ, RZ, UR4 ;  /* 0x00000004ff117e24 */ /* 0x000fce000f8e00ff */
.L_x_13:
[----:B------:R-:W-:Y:S02]  /*1310*/  ULDC.64 UR4, c[0x0][0x5a0] ;  /* 0x0001680000047ab9 */ /* 0x000fe40000000a00 */
[----:B------:R-:W-:-:S04]  /*1320*/  ISETP.NE.U32.AND P0, PT, RZ, UR4, PT ;  /* 0x00000004ff007c0c */ /* 0x000fc8000bf05070 */
[----:B------:R-:W-:-:S13]  /*1330*/  ISETP.NE.AND.EX P0, PT, RZ, UR5, PT, P0 ;  /* 0x00000005ff007c0c */ /* 0x000fda000bf05300 */
[----:B------:R-:W-:Y:S05]  /*1340*/  @!P0 BRA `(.L_x_15) ;  /* 0x00000000001c8947 */ /* 0x000fea0003800000 */
[----:B-12---:R-:W1:Y:S02]  /*1350*/  LDC.64 R2, c[0x0][0x5a0] ;  /* 0x00016800ff027b82 */ /* 0x006e640000000a00 */
[----:B-1----:R-:W2:Y:S02]  /*1360*/  LDG.E.64 R2, desc[UR36][R2.64] ;  /* 0x0000002402027981 */ /* 0x002ea4000c1e1b00 */
[----:B--2---:R-:W-:-:S04]  /*1370*/  ISETP.NE.U32.AND P0, PT, R2, RZ, PT ;  /* 0x000000ff0200720c */ /* 0x004fc80003f05070 */
[----:B------:R-:W-:-:S13]  /*1380*/  ISETP.NE.AND.EX P0, PT, R3, RZ, PT, P0 ;  /* 0x000000ff0300720c */ /* 0x000fda0003f05300 */
[----:B------:R-:W-:Y:S05]  /*1390*/  @!P0 BRA `(.L_x_15) ;  /* 0x0000000000088947 */ /* 0x000fea0003800000 */
[----:B------:R1:W5:Y:S01]  /*13a0*/  LD.E R18, desc[UR36][R2.64] ;  /* 0x0000002402127980 */ /* 0x000362000c101900 */
[----:B------:R-:W-:Y:S05]  /*13b0*/  BRA `(.L_x_16) ;  /* 0x0000000000247947 */ /* 0x000fea0003800000 */
.L_x_15:
[----:B------:R-:W-:Y:S02]  /*13c0*/  ULDC.64 UR4, c[0x0][0x590] ;  /* 0x0001640000047ab9 */ /* 0x000fe40000000a00 */
[----:B------:R-:W-:-:S04]  /*13d0*/  ISETP.NE.U32.AND P0, PT, RZ, UR4, PT ;  /* 0x00000004ff007c0c */ /* 0x000fc8000bf05070 */
[----:B------:R-:W-:-:S13]  /*13e0*/  ISETP.NE.AND.EX P0, PT, RZ, UR5, PT, P0 ;  /* 0x00000005ff007c0c */ /* 0x000fda000bf05300 */
[----:B------:R-:W-:Y:S05]  /*13f0*/  @!P0 BRA `(.L_x_17) ;  /* 0x00000000000c8947 */ /* 0x000fea0003800000 */
[----:B-12---:R-:W1:Y:S02]  /*1400*/  LDC.64 R2, c[0x0][0x590] ;  /* 0x00016400ff027b82 */ /* 0x006e640000000a00 */
[----:B-1----:R2:W5:Y:S01]  /*1410*/  LDG.E R18, desc[UR36][R2.64] ;  /* 0x0000002402127981 */ /* 0x002562000c1e1900 */
[----:B------:R-:W-:Y:S05]  /*1420*/  BRA `(.L_x_16) ;  /* 0x0000000000087947 */ /* 0x000fea0003800000 */
.L_x_17:
[----:B------:R-:W-:Y:S02]  /*1430*/  ULDC UR4, c[0x0][0x584] ;  /* 0x0001610000047ab9 */ /* 0x000fe40000000800 */
[----:B------:R-:W-:-:S07]  /*1440*/  IMAD.U32 R18, RZ, RZ, UR4 ;  /* 0x00000004ff127e24 */ /* 0x000fce000f8e00ff */
.L_x_16:
[----:B------:R-:W-:-:S13]  /*1450*/  LOP3.LUT P0, RZ, R0, 0xff, RZ, 0xc0, !PT ;  /* 0x000000ff00ff7812 */ /* 0x000fda000780c0ff */
[----:B------:R-:W-:Y:S05]  /*1460*/  @!P0 EXIT ;  /* 0x000000000000894d */ /* 0x000fea0003800000 */
[----:B------:R-:W-:Y:S01]  /*1470*/  ULDC UR4, c[0x0][0x28c] ;  /* 0x0000a30000047ab9 */ /* 0x000fe20000000800 */
[----:B------:R-:W-:Y:S01]  /*1480*/  ULDC.64 UR6, c[0x0][0x5c8] ;  /* 0x0001720000067ab9 */ /* 0x000fe20000000a00 */
[----:B------:R-:W-:Y:S02]  /*1490*/  UIADD3 UR4, UR4, 0x1f, URZ ;  /* 0x0000001f04047890 */ /* 0x000fe4000fffe03f */
[----:B------:R-:W-:Y:S02]  /*14a0*/  USHF.L.U64.HI UR44, UR6, 0x3, UR7 ;  /* 0x00000003062c7899 */ /* 0x000fe40008010207 */
[----:B------:R-:W-:Y:S02]  /*14b0*/  USHF.R.S32.HI UR5, URZ, 0x1f, UR4 ;  /* 0x0000001f3f057899 */ /* 0x000fe40008011404 */
[----:B------:R-:W-:Y:S02]  /*14c0*/  USHF.L.U32 UR45, UR6, 0x3, URZ ;  /* 0x00000003062d7899 */ /* 0x000fe4000800063f */
[----:B------:R-:W-:Y:S01]  /*14d0*/  ULEA.HI UR5, UR5, UR4, URZ, 0x5 ;  /* 0x0000000405057291 */ /* 0x000fe2000f8f283f */
[----:B------:R-:W-:Y:S01]  /*14e0*/  UMOV UR38, URZ ;  /* 0x0000003f00267c82 */ /* 0x000fe20008000000 */
[----:B------:R-:W-:-:S02]  /*14f0*/  UMOV UR39, URZ ;  /* 0x0000003f00277c82 */ /* 0x000fc40008000000 */
[----:B------:R-:W-:-:S12]  /*1500*/  USHF.R.S32.HI UR46, URZ, 0x5, UR5 ;  /* 0x000000053f2e7899 */ /* 0x000fd80008011405 */
.L_x_617:
[----:B------:R-:W3:Y:S01]  /*1510*/  S2R R0, SR_TID.X ;  /* 0x0000000000007919 */ /* 0x000ee20000002100 */
[----:B------:R-:W4:Y:S01]  /*1520*/  S2UR UR7, SR_CgaCtaId ;  /* 0x00000000000779c3 */ /* 0x000f220000008800 */
[----:B------:R-:W-:Y:S02]  /*1530*/  UMOV UR6, 0x400 ;  /* 0x0000040000067882 */ /* 0x000fe40000000000 */
[----:B----4-:R-:W-:Y:S01]  /*1540*/  ULEA UR6, UR7, UR6, 0x18 ;  /* 0x0000000607067291 */ /* 0x010fe2000f8ec03f */
[----:B---3--:R-:W-:-:S04]  /*1550*/  LOP3.LUT R0, R0, 0x80, RZ, 0xc0, !PT ;  /* 0x0000008000007812 */ /* 0x008fc800078ec0ff */
[----:B------:R-:W-:-:S06]  /*1560*/  SHF.R.U32.HI R0, RZ, 0x7, R0 ;  /* 0x00000007ff007819 */ /* 0x000fcc0000011600 */
[----:B------:R-:W3:Y:S02]  /*1570*/  SHFL.IDX PT, R0, R0, RZ, 0x1f ;  /* 0x00001fff00007589 */ /* 0x000ee400000e0000 */
[----:B---3--:R-:W-:-:S13]  /*1580*/  R2UR UR4, R0 ;  /* 0x00000000000472ca */ /* 0x008fda00000e0000 */
[----:B------:R-:W-:-:S04]  /*1590*/  ULEA.HI UR5, UR4, UR4, URZ, 0x1 ;  /* 0x0000000404057291 */ /* 0x000fc8000f8f083f */
[----:B------:R-:W-:-:S04]  /*15a0*/  ULOP3.LUT UR5, UR5, 0x1ffffe, URZ, 0xc0, !UPT ;  /* 0x001ffffe05057892 */ /* 0x000fc8000f8ec03f */
[----:B------:R-:W-:-:S03]  /*15b0*/  UIADD3 UR5, UR4, -UR5, URZ ;  /* 0x8000000504057290 */ /* 0x000fc6000fffe03f */
[----:B------:R-:W-:Y:S01]  /*15c0*/  ULDC UR4, c[0x0][0x28c] ;  /* 0x0000a30000047ab9 */ /* 0x000fe20000000800 */
[----:B------:R-:W-:Y:S01]  /*15d0*/  ULEA UR5, UR5, UR6, 0xb ;  /* 0x0000000605057291 */ /* 0x000fe2000f8e583f */
[----:B------:R-:W-:-:S03]  /*15e0*/  ISETP.LT.AND P0, PT, RZ, UR4, PT ;  /* 0x00000004ff007c0c */ /* 0x000fc6000bf01270 */
[----:B------:R-:W-:-:S04]  /*15f0*/  UIADD3 UR5, UR5, 0x180, URZ ;  /* 0x0000018005057890 */ /* 0x000fc8000fffe03f */
[----:B------:R-:W-:-:S04]  /*1600*/  USHF.R.U32.HI UR5, URZ, 0x4, UR5 ;  /* 0x000000043f057899 */ /* 0x000fc80008011605 */
[----:B------:R-:W-:Y:S02]  /*1610*/  ULOP3.LUT UR48, UR5, 0x3fff, URZ, 0xc0, !UPT ;  /* 0x00003fff05307892 */ /* 0x000fe4000f8ec03f */
[----:B------:R-:W-:Y:S10]  /*1620*/  @P0 BRA `(.L_x_18) ;  /* 0x0000000000400947 */ /* 0x000ff40003800000 */
[----:B------:R-:W-:Y:S01]  /*1630*/  MOV R0, 0x0 ;  /* 0x0000000000007802 */ /* 0x000fe20000000f00 */
[----:B------:R-:W-:Y:S01]  /*1640*/  ULDC.64 UR4, c[0x4][0x68] ;  /* 0x01001a0000047ab9 */ /* 0x000fe20000000a00 */
[----:B------:R-:W-:Y:S01]  /*1650*/  ULDC.64 UR6, c[0x4][0x8] ;  /* 0x0100020000067ab9 */ /* 0x000fe20000000a00 */
[----:B------:R-:W-:Y:S01]  /*1660*/  IMAD.U32 R4, RZ, RZ, UR4 ;  /* 0x00000004ff047e24 */ /* 0x000fe2000f8e00ff */
[----:B-12---:R1:W2:Y:S01]  /*1670*/  LDC.64 R2, c[0x4][R0] ;  /* 0x0100000000027b82 */ /* 0x0062a20000000a00 */
[----:B------:R-:W-:Y:S01]  /*1680*/  IMAD.U32 R5, RZ, RZ, UR5 ;  /* 0x00000005ff057e24 */ /* 0x000fe2000f8e00ff */
[----:B------:R-:W-:Y:S01]  /*1690*/  ULDC.64 UR4, c[0x4][0x70] ;  /* 0x01001c0000047ab9 */ /* 0x000fe20000000a00 */
[----:B------:R-:W-:Y:S02]  /*16a0*/  IMAD.U32 R10, RZ, RZ, UR6 ;  /* 0x00000006ff0a7e24 */ /* 0x000fe4000f8e00ff */
[----:B0-----:R-:W-:Y:S02]  /*16b0*/  IMAD.U32 R6, RZ, RZ, UR4 ;  /* 0x00000004ff067e24 */ /* 0x001fe4000f8e00ff */
[----:B------:R-:W-:-:S02]  /*16c0*/  IMAD.U32 R7, RZ, RZ, UR5 ;  /* 0x00000005ff077e24 */ /* 0x000fc4000f8e00ff */
[----:B------:R-:W-:Y:S02]  /*16d0*/  IMAD.U32 R11, RZ, RZ, UR7 ;  /* 0x00000007ff0b7e24 */ /* 0x000fe4000f8e00ff */
[----:B------:R-:W-:Y:S02]  /*16e0*/  IMAD.MOV.U32 R8, RZ, RZ, 0x1e1 ;  /* 0x000001e1ff087424 */ /* 0x000fe400078e00ff */
[----:B------:R-:W-:Y:S02]  /*16f0*/  IMAD.MOV.U32 R12, RZ, RZ, 0x1 ;  /* 0x00000001ff0c7424 */ /* 0x000fe400078e00ff */
[----:B-1----:R-:W-:-:S07]  /*1700*/  IMAD.MOV.U32 R13, RZ, RZ, RZ ;  /* 0x000000ffff0d7224 */ /* 0x002fce00078e00ff */
[----:B------:R-:W-:-:S07]  /*1710*/  LEPC R20, `(.L_x_18) ;  /* 0x000000001014794e */ /* 0x000fce0000000000 */
[----:B--2--5:R-:W-:Y:S05]  /*1720*/  CALL.ABS.NOINC R2 ;  /* 0x0000000002007343 */ /* 0x024fea0003c00000 */
.L_x_18:
[----:B------:R-:W-:-:S06]  /*1730*/  ULOP3.LUT UR4, UR40, 0x1, URZ, 0xfc, !UPT ;  /* 0x0000000128047892 */ /* 0x000fcc000f8efc3f */
[----:B------:R-:W-:-:S05]  /*1740*/  IMAD.U32 R0, RZ, RZ, UR4 ;  /* 0x00000004ff007e24 */ /* 0x000fca000f8e00ff */
[----:B------:R-:W-:-:S13]  /*1750*/  ISETP.NE.AND P0, PT, R0, 0x3, PT ;  /* 0x000000030000780c */ /* 0x000fda0003f05270 */
[----:B------:R-:W-:Y:S05]  /*1760*/  @!P0 BRA `(.L_x_19) ;  /* 0x0000000000048947 */ /* 0x000fea0003800000 */
[----:B------:R-:W-:Y:S01]  /*1770*/  BPT.TRAP 0x1 ;  /* 0x000000040000795c */ /* 0x000fe20000300000 */
.L_x_19:
[----:B------:R-:W3:Y:S01]  /*1780*/  S2UR UR5, SR_CgaCtaId ;  /* 0x00000000000579c3 */ /* 0x000ee20000008800 */
[----:B------:R-:W-:Y:S01]  /*1790*/  UMOV UR4, 0x400 ;  /* 0x0000040000047882 */ /* 0x000fe20000000000 */
[----:B-12---:R-:W-:Y:S02]  /*17a0*/  IMAD.U32 R2, RZ, RZ, UR38 ;  /* 0x00000026ff027e24 */ /* 0x006fe4000f8e00ff */
[----:B------:R-:W-:-:S03]  /*17b0*/  IMAD.U32 R3, RZ, RZ, UR39 ;  /* 0x00000027ff037e24 */ /* 0x000fc6000f8e00ff */
[----:B------:R-:W-:Y:S01]  /*17c0*/  SHF.L.U32 R2, R2, 0x1f, RZ ;  /* 0x0000001f02027819 */ /* 0x000fe200000006ff */
[----:B---3--:R-:W-:-:S06]  /*17d0*/  ULEA UR4, UR5, UR4, 0x18 ;  /* 0x0000000405047291 */ /* 0x008fcc000f8ec03f */
[----:B------:R-:W-:-:S04]  /*17e0*/  IMAD.U32 R0, RZ, RZ, UR4 ;  /* 0x00000004ff007e24 */ /* 0x000fc8000f8e00ff */
[----:B------:R-:W-:-:S04]  /*17f0*/  IMAD R3, R3, 0x8, R0 ;  /* 0x0000000803037824 */ /* 0x000fc800078e0200 */
[----:B------:R1:W2:Y:S01]  /*1800*/  SYNCS.PHASECHK.TRANS64.TRYWAIT P1, [R3+URZ], R2 ;  /* 0x00000002030075a7 */ /* 0x0002a2000802017f */
[----:B------:R-:W-:Y:S05]  /*1810*/  @!P0 BRA `(.L_x_20) ;  /* 0x0000000000048947 */ /* 0x000fea0003800000 */
[----:B------:R-:W-:Y:S01]  /*1820*/  BPT.TRAP 0x1 ;  /* 0x000000040000795c */ /* 0x000fe20000300000 */
.L_x_20:
[----:B--2---:R-:W-:Y:S05]  /*1830*/  @P1 BRA `(.L_x_21) ;  /* 0x0000000000081947 */ /* 0x004fea0003800000 */
[----:B------:R-:W2:Y:S02]  /*1840*/  SYNCS.PHASECHK.TRANS64.TRYWAIT P1, [R3+URZ], R2 ;  /* 0x00000002030075a7 */ /* 0x000ea4000802017f */
[----:B--2---:R-:W-:Y:S05]  /*1850*/  @!P1 BRA `(.L_x_22) ;  /* 0x0000015000109947 */ /* 0x004fea0003800000 */
.L_x_21:
[----:B------:R-:W-:-:S04]  /*1860*/  UISETP.LT.AND UP0, UPT, UR46, 0x1, UPT ;  /* 0x000000012e00788c */ /* 0x000fc8000bf01270 */
[----:B------:R-:W-:-:S06]  /*1870*/  USEL UR4, UR46, 0x1, UP0 ;  /* 0x000000012e047887 */ /* 0x000fcc0008000000 */
[----:B------:R-:W-:Y:S01]  /*1880*/  IMAD.U32 R4, RZ, RZ, UR4 ;  /* 0x00000004ff047e24 */ /* 0x000fe2000f8e00ff */
[----:B------:R-:W-:Y:S05]  /*1890*/  WARPSYNC.ALL ;  /* 0x0000000000007948 */ /* 0x000fea0003800000 */
[----:B------:R-:W-:-:S04]  /*18a0*/  IADD3 R4, -R4, UR46, RZ ;  /* 0x0000002e04047c10 */ /* 0x000fc8000fffe1ff */
[----:B------:R-:W-:Y:S02]  /*18b0*/  ISETP.GE.AND P1, PT, R4, 0x1, PT ;  /* 0x000000010400780c */ /* 0x000fe40003f26270 */
[----:B------:R-:W-:Y:S01]  /*18c0*/  R2UR UR4, R0 ;  /* 0x00000000000472ca */ /* 0x000fe200000e0000 */
[----:B------:R-:W-:Y:S01]  /*18d0*/  ULOP3.LUT UR48, UR48, 0x10000, URZ, 0xfc, !UPT ;  /* 0x0001000030307892 */ /* 0x000fe2000f8efc3f */
[----:B------:R-:W-:Y:S01]  /*18e0*/  WARPGROUP.ARRIVE ;  /* 0x00000000000079c5 */ /* 0x000fe20000000000 */
[----:B------:R-:W-:Y:S01]  /*18f0*/  UMOV UR5, 0xc0000010 ;  /* 0xc000001000057882 */ /* 0x000fe20000000000 */
[----:B------:R-:W-:Y:S01]  /*1900*/  UMOV UR7, 0xc0000010 ;  /* 0xc000001000077882 */ /* 0x000fe20000000000 */
[----:B------:R-:W-:-:S08]  /*1910*/  UIMAD UR8, UR39, 0x300, UR48 ;  /* 0x00000300270878a4 */ /* 0x000fd0000f8e0230 */
[----:B------:R-:W-:-:S04]  /*1920*/  UIADD3 UR4, UR4, 0x24180, URZ ;  /* 0x0002418004047890 */ /* 0x000fc8000fffe03f */
[----:B------:R-:W-:-:S04]  /*1930*/  USHF.R.U32.HI UR4, URZ, 0x4, UR4 ;  /* 0x000000043f047899 */ /* 0x000fc80008011604 */
[----:B------:R-:W-:-:S04]  /*1940*/  ULOP3.LUT UR4, UR4, 0x3fff, URZ, 0xc0, !UPT ;  /* 0x00003fff04047892 */ /* 0x000fc8000f8ec03f */
[----:B------:R-:W-:-:S03]  /*1950*/  ULOP3.LUT UR10, UR4, 0x10000, URZ, 0xfc, !UPT ;  /* 0x00010000040a7892 */ /* 0x000fc6000f8efc3f */
[----:B------:R-:W-:Y:S01]  /*1960*/  UMOV UR4, UR8 ;  /* 0x0000000800047c82 */ /* 0x000fe20008000000 */
[----:B------:R-:W-:-:S09]  /*1970*/  UIMAD UR6, UR39, 0x180, UR10 ;  /* 0x00000180270678a4 */ /* 0x000fd2000f8e020a */
[----:B------:R-:W-:Y:S01]  /*1980*/  IGMMA.64x192x32.S8.S8 R24, gdesc[UR4], RZ, !UPT, gsb0 ;  /* 0x04e00000041879f1 */ /* 0x000fe2000c0410ff */
[----:B------:R-:W-:Y:S01]  /*1990*/  UIADD3 UR4, UR8, 0x100, URZ ;  /* 0x0000010008047890 */ /* 0x000fe2000fffe03f */
[----:B------:R-:W-:Y:S01]  /*19a0*/  UMOV UR5, 0xc0000010 ;  /* 0xc000001000057882 */ /* 0x000fe20000000000 */
[----:B------:R-:W-:Y:S02]  /*19b0*/  WARPGROUP.DEPBAR.LE gsb0, 0x0 ;  /* 0x00008000000079c5 */ /* 0x000fe40000010000 */
[----:B------:R-:W-:Y:S01]  /*19c0*/  WARPGROUP.ARRIVE ;  /* 0x00000000000079c5 */ /* 0x000fe20000000000 */
[----:B------:R-:W-:Y:S04]  /*19d0*/  STL.64 [R1], R24 ;  /* 0x0000001801007387 */ /* 0x000fe80000100a00 */
[----:B------:R-:W-:Y:S01]  /*19e0*/  STL.64 [R1+0x8], R26 ;  /* 0x0000081a01007387 */ /* 0x000fe20000100a00 */
[----:B------:R-:W-:Y:S01]  /*19f0*/  IGMMA.64x192x32.S8.S8 R120, gdesc[UR4], RZ, !UPT, gsb0 ;  /* 0x04e00000047879f1 */ /* 0x000fe2000c0410ff */
[----:B------:R-:W-:-:S02]  /*1a00*/  UIADD3 UR4, UR8, 0x200, URZ ;  /* 0x0000020008047890 */ /* 0x000fc4000fffe03f */
[----:B------:R-:W-:Y:S01]  /*1a10*/  STL.64 [R1+0x10], R28 ;  /* 0x0000101c01007387 */ /* 0x000fe20000100a00 */
[----:B------:R-:W-:-:S03]  /*1a20*/  UMOV UR5, 0xc0000010 ;  /* 0xc000001000057882 */ /* 0x000fc60000000000 */
[----:B------:R-:W-:Y:S04]  /*1a30*/  STL.64 [R1+0x18], R30 ;  /* 0x0000181e01007387 */ /* 0x000fe80000100a00 */
        /* <DEDUP_REMOVED lines=43> */
[----:B------:R3:W-:Y:S01]  /*1cf0*/  STL.64 [R1+0x178], R118 ;  /* 0x0001787601007387 */ /* 0x0007e20000100a00 */
[----:B------:R-:W-:-:S02]  /*1d00*/  WARPGROUP.DEPBAR.LE gsb0, 0x0 ;  /* 0x00008000000079c5 */ /* 0x000fc40000010000 */
[----:B---3--:R-:W-:-:S06]  /*1d10*/  WARPGROUP.ARRIVE ;  /* 0x00000000000079c5 */ /* 0x008fcc0000000000 */
[----:B------:R-:W-:Y:S03]  /*1d20*/  IGMMA.64x192x32.S8.S8 R24, gdesc[UR4], RZ, !UPT, gsb0 ;  /* 0x04e00000041879f1 */ /* 0x000fe6000c0410ff */
[----:B------:R-:W-:Y:S02]  /*1d30*/  WARPGROUP.DEPBAR.LE gsb0, 0x0 ;  /* 0x00008000000079c5 */ /* 0x000fe40000010000 */
[----:B------:R-:W-:Y:S05]  /*1d40*/  @!P1 BRA `(.L_x_23) ;  /* 0x0000000c00f89947 */ /* 0x000fea0003800000 */
[----:B------:R-:W-:Y:S02]  /*1d50*/  UIADD3 UR4, UR39, 0x1, URZ ;  /* 0x0000000127047890 */ /* 0x000fe4000fffe03f */
[----:B-12---:R-:W-:Y:S02]  /*1d60*/  IMAD.U32 R2, RZ, RZ, UR39 ;  /* 0x00000027ff027e24 */ /* 0x006fe4000f8e00ff */
[----:B------:R-:W-:-:S04]  /*1d70*/  UISETP.NE.AND UP0, UPT, UR4, 0xc, UPT ;  /* 0x0000000c0400788c */ /* 0x000fc8000bf05270 */
[----:B------:R-:W-:Y:S02]  /*1d80*/  USEL UR5, URZ, 0x1, UP0 ;  /* 0x000000013f057887 */ /* 0x000fe40008000000 */
[----:B------:R-:W-:Y:S02]  /*1d90*/  USEL UR8, UR4, URZ, UP0 ;  /* 0x0000003f04087287 */ /* 0x000fe40008000000 */
[----:B------:R-:W-:-:S06]  /*1da0*/  ULOP3.LUT UR5, UR38, UR5, URZ, 0x3c, !UPT ;  /* 0x0000000526057292 */ /* 0x000fcc000f8e3c3f */
[----:B------:R-:W-:-:S07]  /*1db0*/  IMAD.U32 R3, RZ, RZ, UR5 ;  /* 0x00000005ff037e24 */ /* 0x000fce000f8e00ff */
.L_x_30:
[----:B------:R-:W-:Y:S05]  /*1dc0*/  @!P0 BRA `(.L_x_24) ;  /* 0x0000000000048947 */ /* 0x000fea0003800000 */
[----:B------:R-:W-:Y:S01]  /*1dd0*/  BPT.TRAP 0x1 ;  /* 0x000000040000795c */ /* 0x000fe20000300000 */
.L_x_24:
[----:B------:R-:W1:Y:S01]  /*1de0*/  S2UR UR5, SR_CgaCtaId ;  /* 0x00000000000579c3 */ /* 0x000e620000008800 */
[----:B------:R-:W-:Y:S01]  /*1df0*/  UMOV UR4, 0x400 ;  /* 0x0000040000047882 */ /* 0x000fe20000000000 */
[----:B------:R-:W-:Y:S01]  /*1e00*/  IMAD.U32 R5, RZ, RZ, UR8 ;  /* 0x00000008ff057e24 */ /* 0x000fe2000f8e00ff */
[----:B0-----:R-:W-:Y:S01]  /*1e10*/  SHF.L.U32 R6, R3, 0x1f, RZ ;  /* 0x0000001f03067819 */ /* 0x001fe200000006ff */
[----:B-1----:R-:W-:-:S06]  /*1e20*/  ULEA UR4, UR5, UR4, 0x18 ;  /* 0x0000000405047291 */ /* 0x002fcc000f8ec03f */
[----:B------:R-:W-:-:S04]  /*1e30*/  IMAD.U32 R0, RZ, RZ, UR4 ;  /* 0x00000004ff007e24 */ /* 0x000fc8000f8e00ff */
[----:B------:R-:W-:-:S04]  /*1e40*/  IMAD R5, R5, 0x8, R0 ;  /* 0x0000000805057824 */ /* 0x000fc800078e0200 */
[----:B------:R0:W1:Y:S01]  /*1e50*/  SYNCS.PHASECHK.TRANS64.TRYWAIT P1, [R5+URZ], R6 ;  /* 0x00000006050075a7 */ /* 0x000062000802017f */
[----:B------:R-:W-:Y:S05]  /*1e60*/  @!P0 BRA `(.L_x_25) ;  /* 0x0000000000048947 */ /* 0x000fea0003800000 */
[----:B------:R-:W-:Y:S01]  /*1e70*/  BPT.TRAP 0x1 ;  /* 0x000000040000795c */ /* 0x000fe20000300000 */
.L_x_25:
[----:B-1----:R-:W-:Y:S05]  /*1e80*/  @P1 BRA `(.L_x_26) ;  /* 0x0000000000081947 */ /* 0x002fea0003800000 */
[----:B------:R-:W1:Y:S02]  /*1e90*/  SYNCS.PHASECHK.TRANS64.TRYWAIT P1, [R5+URZ], R6 ;  /* 0x00000006050075a7 */ /* 0x000e64000802017f */
[----:B-1----:R-:W-:Y:S05]  /*1ea0*/  @!P1 BRA `(.L_x_27) ;  /* 0x0000014800909947 */ /* 0x002fea0003800000 */
.L_x_26:
        /* <DEDUP_REMOVED lines=47> */
[----:B------:R2:W-:Y:S04]  /*21a0*/  STL.64 [R1+0x188], R24 ;  /* 0x0001881801007387 */ /* 0x0005e80000100a00 */
[----:B--2---:R-:W2:Y:S04]  /*21b0*/  LDL.LU.64 R24, [R1] ;  /* 0x0000000001187983 */ /* 0x004ea80000300a00 */
[----:B------:R-:W2:Y:S04]  /*21c0*/  LDL.LU.64 R26, [R1+0x8] ;  /* 0x00000800011a7983 */ /* 0x000ea80000300a00 */
        /* <DEDUP_REMOVED lines=45> */
[----:B------:R-:W2:Y:S01]  /*24a0*/  LDL.LU.64 R118, [R1+0x178] ;  /* 0x0001780001767983 */ /* 0x000ea20000300a00 */
[----:B------:R-:W-:-:S02]  /*24b0*/  UIMAD UR9, UR8, 0x300, UR48 ;  /* 0x00000300080978a4 */ /* 0x000fc4000f8e0230 */
[----:B------:R-:W-:Y:S01]  /*24c0*/  UIMAD UR6, UR8, 0x180, UR10 ;  /* 0x00000180080678a4 */ /* 0x000fe2000f8e020a */
[----:B------:R-:W-:Y:S01]  /*24d0*/  UMOV UR5, 0xc0000010 ;  /* 0xc000001000057882 */ /* 0x000fe20000000000 */
[----:B------:R-:W-:-:S03]  /*24e0*/  UMOV UR7, 0xc0000010 ;  /* 0xc000001000077882 */ /* 0x000fc60000000000 */
[----:B------:R-:W-:Y:S01]  /*24f0*/  UMOV UR4, UR9 ;  /* 0x0000000900047c82 */ /* 0x000fe20008000000 */
[----:B--2---:R-:W-:-:S06]  /*2500*/  WARPGROUP.ARRIVE ;  /* 0x00000000000079c5 */ /* 0x004fcc0000000000 */
[----:B------:R-:W-:Y:S03]  /*2510*/  IGMMA.64x192x32.S8.S8 R24, gdesc[UR4], R24, gsb0 ;  /* 0x04e00000041879f1 */ /* 0x000fe60008041018 */
[----:B------:R-:W-:Y:S02]  /*2520*/  WARPGROUP.DEPBAR.LE gsb0, 0x0 ;  /* 0x00008000000079c5 */ /* 0x000fe40000010000 */
[----:B------:R-:W-:Y:S04]  /*2530*/  STL.64 [R1], R24 ;  /* 0x0000001801007387 */ /* 0x000fe80000100a00 */
        /* <DEDUP_REMOVED lines=47> */
[----:B--2---:R-:W2:Y:S04]  /*2830*/  LDL.LU.64 R118, [R1+0x300] ;  /* 0x0003000001767983 */ /* 0x004ea80000300a00 */
        /* <DEDUP_REMOVED lines=47> */
[----:B------:R-:W-:Y:S01]  /*2b30*/  UIADD3 UR4, UR9, 0x100, URZ ;  /* 0x0000010009047890 */ /* 0x000fe2000fffe03f */
[----:B------:R-:W-:Y:S01]  /*2b40*/  WARPGROUP.ARRIVE ;  /* 0x00000000000079c5 */ /* 0x000fe20000000000 */
[----:B------:R-:W-:-:S07]  /*2b50*/  UMOV UR5, 0xc0000010 ;  /* 0xc000001000057882 */ /* 0x000fce0000000000 */
[----:B------:R-:W-:Y:S01]  /*2b60*/  IGMMA.64x192x32.S8.S8 R120, gdesc[UR4], R120, gsb0 ;  /* 0x04e00000047879f1 */ /* 0x000fe20008041078 */
[----:B------:R-:W-:Y:S01]  /*2b70*/  UIADD3 UR4, UR9, 0x200, URZ ;  /* 0x0000020009047890 */ /* 0x000fe2000fffe03f */
[----:B------:R-:W-:Y:S01]  /*2b80*/  UMOV UR5, 0xc0000010 ;  /* 0xc000001000057882 */ /* 0x000fe20000000000 */
[----:B------:R-:W-:Y:S02]  /*2b90*/  WARPGROUP.DEPBAR.LE gsb0, 0x0 ;  /* 0x00008000000079c5 */ /* 0x000fe40000010000 */
[----:B--2---:R-:W-:-:S06]  /*2ba0*/  WARPGROUP.ARRIVE ;  /* 0x00000000000079c5 */ /* 0x004fcc0000000000 */
[----:B------:R-:W-:Y:S03]  /*2bb0*/  IGMMA.64x192x32.S8.S8 R24, gdesc[UR4], R24, gsb0 ;  /* 0x04e00000041879f1 */ /* 0x000fe60008041018 */
[----:B------:R-:W-:Y:S02]  /*2bc0*/  WARPGROUP.DEPBAR.LE gsb0, 0x0 ;  /* 0x00008000000079c5 */ /* 0x000fe40000010000 */
[----:B------:R-:W-:Y:S05]  /*2bd0*/  @!P0 BRA `(.L_x_28) ;  /* 0x0000000000048947 */ /* 0x000fea0003800000 */
[----:B------:R-:W-:Y:S01]  /*2be0*/  BPT.TRAP 0x1 ;  /* 0x000000040000795c */ /* 0x000fe20000300000 */
.L_x_28:
[----:B------:R-:W-:Y:S01]  /*2bf0*/  ISETP.NE.AND P1, PT, R19, RZ, PT ;  /* 0x000000ff1300720c */ /* 0x000fe20003f25270 */
[----:B------:R-:W-:-:S12]  /*2c00*/  UISETP.GT.U32.AND UP0, UPT, UR40, 0x1, UPT ;  /* 0x000000012800788c */ /* 0x000fd8000bf04070 */
[----:B01----:R-:W-:-:S04]  /*2c10*/  @P1 IMAD R5, R2, 0x8, R0 ;  /* 0x0000000802051824 */ /* 0x003fc800078e0200 */
[----:B------:R-:W-:-:S05]  /*2c20*/  @P1 VIADD R5, R5, 0x60 ;  /* 0x0000006005051836 */ /* 0x000fca0000000000 */
[----:B------:R-:W-:-:S04]  /*2c30*/  @P1 PRMT R5, R22, 0x654, R5 ;  /* 0x0000065416051816 */ /* 0x000fc80000000005 */
[----:B------:R0:W-:Y:S01]  /*2c40*/  @P1 SYNCS.ARRIVE.TRANS64.RED.A1T0 RZ, [R5+URZ], RZ ;  /* 0x000000ff05ff19a7 */ /* 0x0001e2000810043f */
[----:B------:R-:W-:-:S13]  /*2c50*/  PLOP3.LUT P1, PT, PT, PT, UP0, 0x80, 0x0 ;  /* 0x000000000000781c */ /* 0x000fda0003f2f008 */
[----:B0-----:R-:W-:Y:S05]  /*2c60*/  @P1 BRA `(.L_x_29) ;  /* 0x0000000000041947 */ /* 0x001fea0003800000 */
[----:B------:R-:W-:Y:S01]  /*2c70*/  BPT.TRAP 0x1 ;  /* 0x000000040000795c */ /* 0x000fe20000300000 */
.L_x_29:
[----:B------:R-:W-:Y:S01]  /*2c80*/  UIADD3 UR8, UR8, 0x1, URZ ;  /* 0x0000000108087890 */ /* 0x000fe2000fffe03f */
[----:B------:R-:W-:Y:S01]  /*2c90*/  ISETP.GT.AND P2, PT, R4, 0x1, PT ;  /* 0x000000010400780c */ /* 0x000fe20003f44270 */
[----:B------:R-:W-:Y:S02]  /*2ca0*/  VIADD R2, R2, 0x1 ;  /* 0x0000000102027836 */ /* 0x000fe40000000000 */
[----:B------:R-:W-:Y:S01]  /*2cb0*/  UISETP.NE.AND UP0, UPT, UR8, 0xc, UPT ;  /* 0x0000000c0800788c */ /* 0x000fe2000bf05270 */
[----:B------:R-:W-:Y:S02]  /*2cc0*/  VIADD R4, R4, 0xffffffff ;  /* 0xffffffff04047836 */ /* 0x000fe40000000000 */
[C---:B------:R-:W-:Y:S01]  /*2cd0*/  ISETP.NE.AND P1, PT, R2.reuse, 0xc, PT ;  /* 0x0000000c0200780c */ /* 0x040fe20003f25270 */
[----:B------:R-:W-:Y:S02]  /*2ce0*/  USEL UR4, URZ, 0x1, UP0 ;  /* 0x000000013f047887 */ /* 0x000fe40008000000 */
[----:B------:R-:W-:Y:S01]  /*2cf0*/  USEL UR8, UR8, URZ, UP0 ;  /* 0x0000003f08087287 */ /* 0x000fe20008000000 */
[----:B------:R-:W-:-:S03]  /*2d00*/  SEL R2, R2, RZ, P1 ;  /* 0x000000ff02027207 */ /* 0x000fc60000800000 */
[----:B------:R-:W-:Y:S01]  /*2d10*/  LOP3.LUT R3, R3, UR4, RZ, 0x3c, !PT ;  /* 0x0000000403037c12 */ /* 0x000fe2000f8e3cff */
[----:B------:R-:W-:Y:S07]  /*2d20*/  @P2 BRA `(.L_x_30) ;  /* 0xfffffff000242947 */ /* 0x000fee000383ffff */
.L_x_23:
[----:B-12---:R-:W1:Y:S02]  /*2d30*/  LDC R2, c[0x0][0x28c] ;  /* 0x0000a300ff027b82 */ /* 0x006e640000000800 */
[----:B-1----:R-:W-:-:S13]  /*2d40*/  ISETP.GE.AND P1, PT, R2, 0x1, PT ;  /* 0x000000010200780c */ /* 0x002fda0003f26270 */
[----:B------:R-:W-:Y:S05]  /*2d50*/  @!P1 BRA `(.L_x_31) ;  /* 0x0000000000549947 */ /* 0x000fea0003800000 */
[----:B------:R-:W-:Y:S05]  /*2d60*/  @!P0 BRA `(.L_x_32) ;  /* 0x0000000000048947 */ /* 0x000fea0003800000 */
[----:B------:R-:W-:Y:S01]  /*2d70*/  BPT.TRAP 0x1 ;  /* 0x000000040000795c */ /* 0x000fe20000300000 */
.L_x_32:
[----:B------:R-:W-:Y:S01]  /*2d80*/  ISETP.NE.AND P0, PT, R19, RZ, PT ;  /* 0x000000ff1300720c */ /* 0x000fe20003f05270 */
[----:B------:R-:W-:-:S12]  /*2d90*/  BSSY B0, `(.L_x_33) ;  /* 0x000000d000007945 */ /* 0x000fd80003800000 */
[----:B------:R-:W-:Y:S05]  /*2da0*/  @!P0 BRA `(.L_x_34) ;  /* 0x00000000002c8947 */ /* 0x000fea0003800000 */
[----:B------:R-:W-:-:S04]  /*2db0*/  UISETP.LT.AND UP0, UPT, UR46, 0x1, UPT ;  /* 0x000000012e00788c */ /* 0x000fc8000bf01270 */
[----:B------:R-:W-:-:S04]  /*2dc0*/  USEL UR6, UR46, 0x1, UP0 ;  /* 0x000000012e067887 */ /* 0x000fc80008000000 */
[----:B------:R-:W-:-:S04]  /*2dd0*/  UIADD3 UR6, UR39, UR46, -UR6 ;  /* 0x0000002e27067290 */ /* 0x000fc8000fffe806 */
[----:B------:R-:W-:-:S04]  /*2de0*/  UIMAD.WIDE.U32 UR4, UR6, -0x55555555, URZ ;  /* 0xaaaaaaab060478a5 */ /* 0x000fc8000f8e003f */
[----:B------:R-:W-:-:S04]  /*2df0*/  USHF.R.U32.HI UR4, URZ, 0x3, UR5 ;  /* 0x000000033f047899 */ /* 0x000fc80008011605 */
[----:B------:R-:W-:-:S06]  /*2e00*/  UIMAD UR6, UR4, -0xc, UR6 ;  /* 0xfffffff4040678a4 */ /* 0x000fcc000f8e0206 */
[----:B------:R-:W-:-:S04]  /*2e10*/  IMAD.U32 R2, RZ, RZ, UR6 ;  /* 0x00000006ff027e24 */ /* 0x000fc8000f8e00ff */
[----:B------:R-:W-:-:S04]  /*2e20*/  IMAD R0, R2, 0x8, R0 ;  /* 0x0000000802007824 */ /* 0x000fc800078e0200 */
[----:B------:R-:W-:-:S05]  /*2e30*/  VIADD R0, R0, 0x60 ;  /* 0x0000006000007836 */ /* 0x000fca0000000000 */
[----:B------:R-:W-:-:S04]  /*2e40*/  PRMT R0, R22, 0x654, R0 ;  /* 0x0000065416007816 */ /* 0x000fc80000000000 */
[----:B------:R1:W-:Y:S03]  /*2e50*/  SYNCS.ARRIVE.TRANS64.RED.A1T0 RZ, [R0+URZ], RZ ;  /* 0x000000ff00ff79a7 */ /* 0x0003e6000810043f */
.L_x_34:
[----:B------:R-:W-:Y:S05]  /*2e60*/  BSYNC B0 ;  /* 0x0000000000007941 */ /* 0x000fea0003800000 */
.L_x_33:
[----:B------:R-:W-:-:S06]  /*2e70*/  UISETP.GT.U32.AND UP0, UPT, UR40, 0x1, UPT ;  /* 0x000000012800788c */ /* 0x000fcc000bf04070 */
[----:B------:R-:W-:-:S13]  /*2e80*/  PLOP3.LUT P0, PT, PT, PT, UP0, 0x80, 0x0 ;  /* 0x000000000000781c */ /* 0x000fda0003f0f008 */
[----:B------:R-:W-:Y:S05]  /*2e90*/  @P0 BRA `(.L_x_31) ;  /* 0x0000000000040947 */ /* 0x000fea0003800000 */
[----:B------:R-:W-:Y:S01]  /*2ea0*/  BPT.TRAP 0x1 ;  /* 0x000000040000795c */ /* 0x000fe20000300000 */
.L_x_31:
[----:B------:R-:W2:Y:S01]  /*2eb0*/  S2R R4, SR_TID.X ;  /* 0x0000000000047919 */ /* 0x000ea20000002100 */
[----:B------:R-:W-:Y:S01]  /*2ec0*/  UIMAD UR42, UR42, 0xc0, URZ ;  /* 0x000000c02a2a78a4 */ /* 0x000fe2000f8e023f */
[----:B------:R-:W-:Y:S01]  /*2ed0*/  IMAD.MOV.U32 R5, RZ, RZ, -0x2 ;  /* 0xfffffffeff057424 */ /* 0x000fe200078e00ff */
[----:B------:R-:W-:Y:S01]  /*2ee0*/  USHF.R.S32.HI UR10, URZ, 0x1f, UR43 ;  /* 0x0000001f3f0a7899 */ /* 0x000fe2000801142b */
[----:B------:R-:W-:Y:S01]  /*2ef0*/  ULDC.64 UR8, c[0x0][0x5d0] ;  /* 0x0001740000087ab9 */ /* 0x000fe20000000a00 */
[----:B------:R-:W-:Y:S02]  /*2f00*/  UIMAD.WIDE UR6, UR41, 0x180, URZ ;  /* 0x00000180290678a5 */ /* 0x000fe4000f8e023f */
[----:B------:R-:W-:Y:S01]  /*2f10*/  IMAD.U32 R216, RZ, RZ, UR42 ;  /* 0x0000002affd87e24 */ /* 0x000fe2000f8e00ff */
[----:B------:R-:W-:Y:S02]  /*2f20*/  UIMAD UR4, UR10, UR8, URZ ;  /* 0x000000080a0472a4 */ /* 0x000fe4000f8e023f */
[----:B------:R-:W-:-:S02]  /*2f30*/  UIMAD UR41, UR41, 0x180, URZ ;  /* 0x00000180292978a4 */ /* 0x000fc4000f8e023f */
[----:B------:R-:W-:Y:S02]  /*2f40*/  UIMAD UR4, UR43, UR9, UR4 ;  /* 0x000000092b0472a4 */ /* 0x000fe4000f8e0204 */
[----:B------:R-:W-:Y:S02]  /*2f50*/  UIADD3 UR39, UR46, UR39, URZ ;  /* 0x000000272e277290 */ /* 0x000fe4000fffe03f */
[----:B------:R-:W-:Y:S02]  /*2f60*/  UISETP.GE.U32.AND UP2, UPT, UR46, 0xc, UPT ;  /* 0x0000000c2e00788c */ /* 0x000fe4000bf46070 */
[----:B------:R-:W-:-:S04]  /*2f70*/  UISETP.GT.U32.AND UP1, UPT, UR39, 0xb, UPT ;  /* 0x0000000b2700788c */ /* 0x000fc8000bf24070 */
[----:B------:R-:W-:Y:S01]  /*2f80*/  UISETP.LT.U32.AND UP1, UPT, UR46, 0xc, UP1 ;  /* 0x0000000c2e00788c */ /* 0x000fe20008f21070 */
[--C-:B--2---:R-:W-:Y:S01]  /*2f90*/  SHF.R.U32.HI R2, RZ, 0x7, R4.reuse ;  /* 0x00000007ff027819 */ /* 0x104fe20000011604 */
[----:B------:R-:W-:Y:S01]  /*2fa0*/  IMAD.SHL.U32 R217, R4, 0x2, RZ ;  /* 0x0000000204d97824 */ /* 0x000fe200078e00ff */
[----:B-1----:R-:W-:Y:S02]  /*2fb0*/  SHF.R.U32.HI R0, RZ, 0x2, R4 ;  /* 0x00000002ff007819 */ /* 0x002fe40000011604 */
[----:B------:R-:W-:Y:S02]  /*2fc0*/  LOP3.LUT R2, R2, 0x1, RZ, 0xc0, !PT ;  /* 0x0000000102027812 */ /* 0x000fe400078ec0ff */
[----:B------:R-:W-:Y:S02]  /*2fd0*/  LOP3.LUT R3, R4, 0x60, RZ, 0xc0, !PT ;  /* 0x0000006004037812 */ /* 0x000fe400078ec0ff */
[----:B------:R-:W-:Y:S01]  /*2fe0*/  LOP3.LUT R0, R0, 0x7, RZ, 0xc0, !PT ;  /* 0x0000000700007812 */ /* 0x000fe200078ec0ff */
[----:B------:R-:W-:Y:S01]  /*2ff0*/  IMAD.SHL.U32 R15, R2, 0x40, RZ ;  /* 0x00000040020f7824 */ /* 0x000fe200078e00ff */
[----:B------:R-:W-:-:S02]  /*3000*/  SHF.R.U32.HI R3, RZ, 0x1, R3 ;  /* 0x00000001ff037819 */ /* 0x000fc40000011603 */
[----:B------:R-:W-:Y:S02]  /*3010*/  LOP3.LUT R216, R216, 0x6, R217, 0xf8, !PT ;  /* 0x00000006d8d87812 */ /* 0x000fe400078ef8d9 */
[--C-:B------:R-:W-:Y:S02]  /*3020*/  LOP3.LUT R15, R15, 0x40, R0.reuse, 0xe2, !PT ;  /* 0x000000400f0f7812 */ /* 0x100fe400078ee200 */
[----:B------:R-:W-:Y:S02]  /*3030*/  IADD3 R0, RZ, -R3, -R0 ;  /* 0x80000003ff007210 */ /* 0x000fe40007ffe800 */
[----:B------:R-:W-:Y:S02]  /*3040*/  SHF.R.S32.HI R217, RZ, 0x1f, R216 ;  /* 0x0000001fffd97819 */ /* 0x000fe400000114d8 */
[----:B------:R-:W-:Y:S01]  /*3050*/  LOP3.LUT R15, R15, UR6, R3, 0xfe, !PT ;  /* 0x000000060f0f7c12 */ /* 0x000fe2000f8efe03 */
[----:B------:R-:W-:Y:S02]  /*3060*/  IMAD R0, R2, -0x40, R0 ;  /* 0xffffffc002007824 */ /* 0x000fe400078e0200 */
[----:B------:R-:W-:Y:S01]  /*3070*/  IMAD.U32 R2, RZ, RZ, UR8 ;  /* 0x00000008ff027e24 */ /* 0x000fe2000f8e00ff */
[----:B------:R-:W-:-:S02]  /*3080*/  ULDC UR8, c[0x0][0x284] ;  /* 0x0000a10000087ab9 */ /* 0x000fc40000000800 */
[----:B------:R-:W-:Y:S02]  /*3090*/  IMAD.U32 R14, RZ, RZ, UR8 ;  /* 0x00000008ff0e7e24 */ /* 0x000fe4000f8e00ff */
[----:B------:R-:W-:-:S03]  /*30a0*/  IMAD.WIDE.U32 R2, R2, UR43, R216 ;  /* 0x0000002b02027c25 */ /* 0x000fc6000f8e00d8 */
[----:B------:R-:W-:Y:S01]  /*30b0*/  IADD3 R14, R14, -UR41, R0 ;  /* 0x800000290e0e7c10 */ /* 0x000fe2000fffe000 */
[----:B------:R-:W-:Y:S01]  /*30c0*/  VIADD R3, R3, UR4 ;  /* 0x0000000403037c36 */ /* 0x000fe20008000000 */
[----:B------:R-:W-:Y:S01]  /*30d0*/  ULDC UR4, c[0x0][0x288] ;  /* 0x0000a20000047ab9 */ /* 0x000fe20000000800 */
[----:B------:R-:W-:Y:S01]  /*30e0*/  LOP3.LUT R0, R4, 0x3, RZ, 0xc0, !PT ;  /* 0x0000000304007812 */ /* 0x000fe200078ec0ff */
[----:B------:R-:W-:-:S04]  /*30f0*/  UISETP.GE.AND UP0, UPT, UR42, UR4, UPT ;  /* 0x000000042a00728c */ /* 0x000fc8000bf06270 */
[----:B------:R-:W-:Y:S01]  /*3100*/  UISETP.GE.OR UP0, UPT, UR41, UR8, UP0 ;  /* 0x000000082900728c */ /* 0x000fe20008706670 */
[----:B------:R-:W-:Y:S01]  /*3110*/  IMAD R0, R0, R5, UR4 ;  /* 0x0000000400007e24 */ /* 0x000fe2000f8e0205 */
[----:B------:R-:W-:Y:S02]  /*3120*/  UIMAD.WIDE.U32 UR4, UR39, -0x55555555, URZ ;  /* 0xaaaaaaab270478a5 */ /* 0x000fe4000f8e003f */
[----:B------:R-:W-:Y:S01]  /*3130*/  USEL UR8, URZ, 0x1, !UP1 ;  /* 0x000000013f087887 */ /* 0x000fe2000c800000 */
[----:B------:R-:W-:Y:S01]  /*3140*/  VIADD R0, R0, -UR42 ;  /* 0x8000002a00007c36 */ /* 0x000fe20008000000 */
[----:B------:R-:W-:Y:S01]  /*3150*/  PLOP3.LUT P0, PT, PT, PT, UP0, 0x80, 0x0 ;  /* 0x000000000000781c */ /* 0x000fe20003f0f008 */
[----:B------:R-:W-:Y:S02]  /*3160*/  USHF.R.U32.HI UR4, URZ, 0x3, UR5 ;  /* 0x000000033f047899 */ /* 0x000fe40008011605 */
[----:B------:R-:W-:Y:S02]  /*3170*/  ULOP3.LUT UR38, UR38, UR8, URZ, 0x3c, !UPT ;  /* 0x0000000826267292 */ /* 0x000fe4000f8e3c3f */
[----:B------:R-:W-:-:S02]  /*3180*/  UIMAD UR39, UR4, -0xc, UR39 ;  /* 0xfffffff4042778a4 */ /* 0x000fc4000f8e0227 */
[----:B------:R-:W-:Y:S01]  /*3190*/  @UP2 ULOP3.LUT UR38, UR38, 0x1, UR4, 0x78, !UPT ;  /* 0x0000000126262892 */ /* 0x000fe2000f8e7804 */
[----:B------:R-:W-:-:S05]  /*31a0*/  UMOV UR41, 0xffffffff ;  /* 0xffffffff00297882 */ /* 0x000fca0000000000 */
[----:B------:R-:W-:Y:S06]  /*31b0*/  @P0 BRA `(.L_x_35) ;  /* 0x0000011000e80947 */ /* 0x000fec0003800000 */
[----:B-----5:R-:W-:Y:S01]  /*31c0*/  ISETP.NE.AND P0, PT, R18, RZ, PT ;  /* 0x000000ff1200720c */ /* 0x020fe20003f05270 */
[----:B------:R-:W-:Y:S01]  /*31d0*/  ULDC.64 UR12, c[0x0][0x5c8] ;  /* 0x00017200000c7ab9 */ /* 0x000fe20000000a00 */
[----:B------:R-:W-:Y:S01]  /*31e0*/  BSSY B0, `(.L_x_35) ;  /* 0x0001137000007945 */ /* 0x000fe20003800000 */
[----:B------:R-:W-:Y:S01]  /*31f0*/  UIMAD UR4, UR7, UR12, URZ ;  /* 0x0000000c070472a4 */ /* 0x000fe2000f8e023f */
[----:B0-----:R-:W-:Y:S02]  /*3200*/  IMAD.U32 R6, RZ, RZ, UR13 ;  /* 0x0000000dff067e24 */ /* 0x001fe4000f8e00ff */
[----:B------:R-:W-:-:S04]  /*3210*/  IMAD.WIDE.U32 R2, R15, UR12, R2 ;  /* 0x0000000c0f027c25 */ /* 0x000fc8000f8e0002 */
[----:B------:R-:W-:-:S04]  /*3220*/  IMAD R6, R15, R6, UR4 ;  /* 0x000000040f067e24 */ /* 0x000fc8000f8e0206 */
[----:B------:R-:W-:Y:S01]  /*3230*/  IMAD.IADD R6, R3, 0x1, R6 ;  /* 0x0000000103067824 */ /* 0x000fe200078e0206 */
[----:B------:R-:W-:Y:S06]  /*3240*/  @!P0 BRA `(.L_x_36) ;  /* 0x000000c000f88947 */ /* 0x000fec0003800000 */
[----:B------:R-:W0:Y:S01]  /*3250*/  LDC.64 R10, c[0x0][0x5b0] ;  /* 0x00016c00ff0a7b82 */ /* 0x000e220000000a00 */
[----:B------:R-:W-:Y:S01]  /*3260*/  ULDC.64 UR8, c[0x0][0x5b8] ;  /* 0x00016e0000087ab9 */ /* 0x000fe20000000a00 */
[----:B------:R-:W-:Y:S01]  /*3270*/  ISETP.GE.AND P2, PT, R14, 0x1, PT ;  /* 0x000000010e00780c */ /* 0x000fe20003f46270 */
[----:B------:R-:W-:Y:S02]  /*3280*/  UIMAD UR4, UR10, UR8, URZ ;  /* 0x000000080a0472a4 */ /* 0x000fe4000f8e023f */
[----:B------:R-:W-:Y:S01]  /*3290*/  IMAD.U32 R4, RZ, RZ, UR8 ;  /* 0x00000008ff047e24 */ /* 0x000fe2000f8e00ff */
[----:B------:R-:W-:Y:S01]  /*32a0*/  BSSY B1, `(.L_x_37) ;  /* 0x000000e000017945 */ /* 0x000fe20003800000 */
[----:B------:R-:W-:Y:S01]  /*32b0*/  ISETP.LT.OR P1, PT, R0, 0x1, !P2 ;  /* 0x000000010000780c */ /* 0x000fe20005721670 */
[----:B------:R-:W-:Y:S01]  /*32c0*/  UIMAD UR4, UR43, UR9, UR4 ;  /* 0x000000092b0472a4 */ /* 0x000fe2000f8e0204 */
[----:B------:R-:W1:Y:S01]  /*32d0*/  LDC.64 R12, c[0x0][0x5a8] ;  /* 0x00016a00ff0c7b82 */ /* 0x000e620000000a00 */
[----:B------:R-:W-:-:S04]  /*32e0*/  IMAD.WIDE.U32 R216, R4, UR43, R216 ;  /* 0x0000002b04d87c25 */ /* 0x000fc8000f8e00d8 */
[----:B------:R-:W-:Y:S02]  /*32f0*/  VIADD R21, R217, UR4 ;  /* 0x00000004d9157c36 */ /* 0x000fe40008000000 */
[----:B------:R-:W-:Y:S02]  /*3300*/  IMAD.MOV.U32 R20, RZ, RZ, R216 ;  /* 0x000000ffff147224 */ /* 0x000fe400078e00d8 */
[----:B0-----:R-:W-:Y:S02]  /*3310*/  IMAD R23, R10, UR7, RZ ;  /* 0x000000070a177c24 */ /* 0x001fe4000f8e02ff */
[----:B------:R-:W-:-:S04]  /*3320*/  IMAD.WIDE.U32 R4, R15, R10, R20 ;  /* 0x0000000a0f047225 */ /* 0x000fc800078e0014 */
[----:B------:R-:W-:Y:S01]  /*3330*/  IMAD R23, R15, R11, R23 ;  /* 0x0000000b0f177224 */ /* 0x000fe200078e0217 */
[----:B-1----:R-:W-:-:S04]  /*3340*/  IADD3 R8, P0, R4, R12, RZ ;  /* 0x0000000c04087210 */ /* 0x002fc80007f1e0ff */
[----:B------:R-:W-:Y:S01]  /*3350*/  IADD3.X R9, R13, R5, R23, P0, !PT ;  /* 0x000000050d097210 */ /* 0x000fe200007fe417 */
[----:B------:R-:W-:Y:S08]  /*3360*/  @P1 BRA `(.L_x_38) ;  /* 0x0000000000041947 */ /* 0x000ff00003800000 */
[----:B------:R0:W5:Y:S02]  /*3370*/  LDG.E.U8 R16, desc[UR36][R8.64] ;  /* 0x0000002408107981 */ /* 0x000164000c1e1100 */
.L_x_38:
[----:B------:R-:W-:Y:S05]  /*3380*/  BSYNC B1 ;  /* 0x0000000000017941 */ /* 0x000fea0003800000 */
.L_x_37:
[----:B------:R-:W2:Y:S01]  /*3390*/  LDL.LU R7, [R1] ;  /* 0x0000000001077983 */ /* 0x000ea20000300800 */
[----:B-----5:R-:W-:Y:S01]  /*33a0*/  LOP3.LUT R3, R16, 0xffff, RZ, 0xc0, !PT ;  /* 0x0000ffff10037812 */ /* 0x020fe200078ec0ff */
[----:B------:R-:W-:Y:S01]  /*33b0*/  ULDC.64 UR4, c[0x0][0x5c0] ;  /* 0x0001700000047ab9 */ /* 0x000fe20000000a00 */
[----:B------:R-:W-:Y:S01]  /*33c0*/  BSSY B1, `(.L_x_39) ;  /* 0x000000c000017945 */ /* 0x000fe20003800000 */
[----:B------:R-:W-:Y:S02]  /*33d0*/  IADD3 R4, P0, R2, UR4, RZ ;  /* 0x0000000402047c10 */ /* 0x000fe4000ff1e0ff */
[----:B------:R-:W-:Y:S02]  /*33e0*/  PRMT R3, R3, 0x8880, RZ ;  /* 0x0000888003037816 */ /* 0x000fe400000000ff */
[----:B------:R-:W-:Y:S02]  /*33f0*/  IADD3.X R5, R6, UR5, RZ, P0, !PT ;  /* 0x0000000506057c10 */ /* 0x000fe400087fe4ff */
[----:B------:R-:W-:Y:S01]  /*3400*/  ISETP.LT.OR P0, PT, R0, 0x2, !P2 ;  /* 0x000000020000780c */ /* 0x000fe20005701670 */
[----:B------:R-:W-:-:S04]  /*3410*/  IMAD R2, R3, R18, RZ ;  /* 0x0000001203027224 */ /* 0x000fc800078e02ff */
[----:B--2---:R-:W-:-:S05]  /*3420*/  @!P1 IMAD R3, R7, R17, R2 ;  /* 0x0000001107039224 */ /* 0x004fca00078e0202 */
[----:B------:R1:W-:Y:S03]  /*3430*/  @!P1 STG.E.U8 desc[UR36][R4.64], R3 ;  /* 0x0000000304009986 */ /* 0x0003e6000c101124 */
[----:B------:R-:W-:Y:S05]  /*3440*/  @P0 BRA `(.L_x_40) ;  /* 0x00000000000c0947 */ /* 0x000fea0003800000 */
[----:B------:R-:W2:Y:S02]  /*3450*/  LDG.E.U8 R16, desc[UR36][R8.64+0x1] ;  /* 0x0000012408107981 */ /* 0x000ea4000c1e1100 */
[----:B--2---:R-:W-:-:S05]  /*3460*/  PRMT R2, R16, 0x8880, RZ ;  /* 0x0000888010027816 */ /* 0x004fca00000000ff */
[----:B------:R-:W-:-:S07]  /*3470*/  IMAD R2, R2, R18, RZ ;  /* 0x0000001202027224 */ /* 0x000fce00078e02ff */
.L_x_40:
[----:B------:R-:W-:Y:S05]  /*3480*/  BSYNC B1 ;  /* 0x0000000000017941 */ /* 0x000fea0003800000 */
.L_x_39:
[----:B-1----:R-:W2:Y:S01]  /*3490*/  LDL.LU R3, [R1+0x4] ;  /* 0x0000040001037983 */ /* 0x002ea20000300800 */
[----:B------:R-:W-:Y:S01]  /*34a0*/  ISETP.GE.AND P1, PT, R14, 0x9, PT ;  /* 0x000000090e00780c */ /* 0x000fe20003f26270 */
[C---:B------:R-:W-:Y:S01]  /*34b0*/  IMAD.SHL.U32 R218, R10.reuse, 0x8, RZ ;  /* 0x000000080ada7824 */ /* 0x040fe200078e00ff */
[----:B------:R-:W-:Y:S01]  /*34c0*/  SHF.L.U64.HI R219, R10, 0x3, R11 ;  /* 0x000000030adb7819 */ /* 0x000fe2000001020b */
[----:B------:R-:W-:Y:S01]  /*34d0*/  BSSY B1, `(.L_x_41) ;  /* 0x000000c000017945 */ /* 0x000fe20003800000 */
[----:B------:R-:W-:Y:S01]  /*34e0*/  ISETP.LT.OR P4, PT, R0, 0x1, !P1 ;  /* 0x000000010000780c */ /* 0x000fe20004f81670 */
[----:B------:R-:W-:-:S04]  /*34f0*/  IMAD.WIDE.U32 R6, R15, R10, R218 ;  /* 0x0000000a0f067225 */ /* 0x000fc800078e00da */
[----:B------:R-:W-:Y:S02]  /*3500*/  IMAD.IADD R23, R23, 0x1, R7 ;  /* 0x0000000117177824 */ /* 0x000fe400078e0207 */
[----:B--2---:R-:W-:-:S05]  /*3510*/  @!P0 IMAD R3, R3, R17, R2 ;  /* 0x0000001103038224 */ /* 0x004fca00078e0202 */
[----:B------:R1:W-:Y:S01]  /*3520*/  @!P0 STG.E.U8 desc[UR36][R4.64+0x1], R3 ;  /* 0x0000010304008986 */ /* 0x0003e2000c101124 */
[----:B------:R-:W-:-:S04]  /*3530*/  IADD3 R6, P0, P3, R216, R12, R6 ;  /* 0x0000000cd8067210 */ /* 0x000fc80007b1e006 */
[----:B------:R-:W-:Y:S01]  /*3540*/  IADD3.X R7, R21, R13, R23, P0, P3 ;  /* 0x0000000d15077210 */ /* 0x000fe200007e6417 */
[----:B------:R-:W-:Y:S08]  /*3550*/  @P4 BRA `(.L_x_42) ;  /* 0x00000000000c4947 */ /* 0x000ff00003800000 */
[----:B------:R-:W2:Y:S02]  /*3560*/  LDG.E.U8 R16, desc[UR36][R6.64] ;  /* 0x0000002406107981 */ /* 0x000ea4000c1e1100 */
[----:B--2---:R-:W-:-:S05]  /*3570*/  PRMT R2, R16, 0x8880, RZ ;  /* 0x0000888010027816 */ /* 0x004fca00000000ff */
[----:B------:R-:W-:-:S07]  /*3580*/  IMAD R2, R2, R18, RZ ;  /* 0x0000001202027224 */ /* 0x000fce00078e02ff */
.L_x_42:
[----:B------:R-:W-:Y:S05]  /*3590*/  BSYNC B1 ;  /* 0x0000000000017941 */ /* 0x000fea0003800000 */
.L_x_41:
[----:B-1----:R-:W2:Y:S01]  /*35a0*/  LDL.LU R3, [R1+0x8] ;  /* 0x0000080001037983 */ /* 0x002ea20000300800 */
[----:B------:R-:W-:Y:S01]  /*35b0*/  @!P4 IADD3 R220, P0, R4, UR45, RZ ;  /* 0x0000002d04dccc10 */ /* 0x000fe2000ff1e0ff */
[----:B------:R-:W-:Y:S03]  /*35c0*/  BSSY B1, `(.L_x_43) ;  /* 0x0000009000017945 */ /* 0x000fe60003800000 */
[----:B------:R-:W-:Y:S02]  /*35d0*/  @!P4 IADD3.X R221, R5, UR44, RZ, P0, !PT ;  /* 0x0000002c05ddcc10 */ /* 0x000fe400087fe4ff */
[----:B------:R-:W-:Y:S01]  /*35e0*/  ISETP.LT.OR P0, PT, R0, 0x2, !P1 ;  /* 0x000000020000780c */ /* 0x000fe20004f01670 */
[----:B--2---:R-:W-:-:S05]  /*35f0*/  @!P4 IMAD R3, R3, R17, R2 ;  /* 0x000000110303c224 */ /* 0x004fca00078e0202 */
[----:B------:R1:W-:Y:S07]  /*3600*/  @!P4 STG.E.U8 desc[UR36][R220.64], R3 ;  /* 0x00000003dc00c986 */ /* 0x0003ee000c101124 */
[----:B------:R-:W-:Y:S05]  /*3610*/  @P0 BRA `(.L_x_44) ;  /* 0x00000000000c0947 */ /* 0x000fea0003800000 */
[----:B------:R-:W2:Y:S02]  /*3620*/  LDG.E.U8 R16, desc[UR36][R6.64+0x1] ;  /* 0x0000012406107981 */ /* 0x000ea4000c1e1100 */
[----:B--2---:R-:W-:-:S05]  /*3630*/  PRMT R2, R16, 0x8880, RZ ;  /* 0x0000888010027816 */ /* 0x004fca00000000ff */
[----:B------:R-:W-:-:S07]  /*3640*/  IMAD R2, R2, R18, RZ ;  /* 0x0000001202027224 */ /* 0x000fce00078e02ff */
.L_x_44:
[----:B------:R-:W-:Y:S05]  /*3650*/  BSYNC B1 ;  /* 0x0000000000017941 */ /* 0x000fea0003800000 */
.L_x_43:
[----:B-1----:R-:W2:Y:S01]  /*3660*/  LDL.LU R3, [R1+0xc] ;  /* 0x00000c0001037983 */ /* 0x002ea20000300800 */
[----:B------:R-:W-:Y:S01]  /*3670*/  @!P0 IADD3 R220, P3, R4, UR45, RZ ;  /* 0x0000002d04dc8c10 */ /* 0x000fe2000ff7e0ff */
[----:B------:R-:W-:Y:S01]  /*3680*/  BSSY B1, `(.L_x_45) ;  /* 0x000000b000017945 */ /* 0x000fe20003800000 */
[C---:B------:R-:W-:Y:S02]  /*3690*/  ISETP.LT.OR P4, PT, R0.reuse, 0x9, !P1 ;  /* 0x000000090000780c */ /* 0x040fe40004f81670 */
[----:B------:R-:W-:Y:S02]  /*36a0*/  @!P0 IADD3.X R221, R5, UR44, RZ, P3, !PT ;  /* 0x0000002c05dd8c10 */ /* 0x000fe40009ffe4ff */
[----:B------:R-:W-:Y:S01]  /*36b0*/  ISETP.LT.OR P3, PT, R0, 0xa, !P2 ;  /* 0x0000000a0000780c */ /* 0x000fe20005761670 */
[----:B--2---:R-:W-:-:S05]  /*36c0*/  @!P0 IMAD R3, R3, R17, R2 ;  /* 0x0000001103038224 */ /* 0x004fca00078e0202 */
[----:B------:R1:W-:Y:S01]  /*36d0*/  @!P0 STG.E.U8 desc[UR36][R220.64+0x1], R3 ;  /* 0x00000103dc008986 */ /* 0x0003e2000c101124 */
[----:B------:R-:W-:-:S13]  /*36e0*/  ISETP.LT.OR P0, PT, R0, 0x9, !P2 ;  /* 0x000000090000780c */ /* 0x000fda0005701670 */
[----:B-1----:R-:W-:Y:S05]  /*36f0*/  @P0 BRA `(.L_x_46) ;  /* 0x00000000000c0947 */ /* 0x002fea0003800000 */
[----:B------:R-:W2:Y:S02]  /*3700*/  LDG.E.U8 R16, desc[UR36][R8.64+0x8] ;  /* 0x0000082408107981 */ /* 0x000ea4000c1e1100 */
[----:B--2---:R-:W-:-:S05]  /*3710*/  PRMT R2, R16, 0x8880, RZ ;  /* 0x0000888010027816 */ /* 0x004fca00000000ff */
[----:B------:R-:W-:-:S07]  /*3720*/  IMAD R2, R2, R18, RZ ;  /* 0x0000001202027224 */ /* 0x000fce00078e02ff */
.L_x_46:
[----:B------:R-:W-:Y:S05]  /*3730*/  BSYNC B1 ;  /* 0x0000000000017941 */ /* 0x000fea0003800000 */
.L_x_45:
[----:B------:R-:W2:Y:S01]  /*3740*/  LDL.LU R3, [R1+0x10] ;  /* 0x0000100001037983 */ /* 0x000ea20000300800 */
[----:B------:R-:W-:Y:S01]  /*3750*/  BSSY B1, `(.L_x_47) ;  /* 0x0000007000017945 */ /* 0x000fe20003800000 */
[----:B--2---:R-:W-:-:S05]  /*3760*/  @!P0 IMAD R3, R3, R17, R2 ;  /* 0x0000001103038224 */ /* 0x004fca00078e0202 */
[----:B------:R1:W-:Y:S01]  /*3770*/  @!P0 STG.E.U8 desc[UR36][R4.64+0x8], R3 ;  /* 0x0000080304008986 */ /* 0x0003e2000c101124 */
[----:B------:R-:W-:Y:S05]  /*3780*/  @P3 BRA `(.L_x_48) ;  /* 0x00000000000c3947 */ /* 0x000fea0003800000 */
[----:B------:R-:W2:Y:S02]  /*3790*/  LDG.E.U8 R16, desc[UR36][R8.64+0x9] ;  /* 0x0000092408107981 */ /* 0x000ea4000c1e1100 */
[----:B--2---:R-:W-:-:S05]  /*37a0*/  PRMT R2, R16, 0x8880, RZ ;  /* 0x0000888010027816 */ /* 0x004fca00000000ff */
[----:B------:R-:W-:-:S07]  /*37b0*/  IMAD R2, R2, R18, RZ ;  /* 0x0000001202027224 */ /* 0x000fce00078e02ff */
.L_x_48:
[----:B------:R-:W-:Y:S05]  /*37c0*/  BSYNC B1 ;  /* 0x0000000000017941 */ /* 0x000fea0003800000 */
.L_x_47:
[----:B-1----:R-:W2:Y:S01]  /*37d0*/  LDL.LU R3, [R1+0x14] ;  /* 0x0000140001037983 */ /* 0x002ea20000300800 */
[----:B------:R-:W-:Y:S01]  /*37e0*/  BSSY B1, `(.L_x_49) ;  /* 0x0000009000017945 */ /* 0x000fe20003800000 */
[----:B------:R-:W-:Y:S01]  /*37f0*/  ISETP.LT.OR P0, PT, R0, 0xa, !P1 ;  /* 0x0000000a0000780c */ /* 0x000fe20004f01670 */
[----:B--2---:R-:W-:-:S05]  /*3800*/  @!P3 IMAD R3, R3, R17, R2 ;  /* 0x000000110303b224 */ /* 0x004fca00078e0202 */
[----:B------:R1:W-:Y:S01]  /*3810*/  @!P3 STG.E.U8 desc[UR36][R4.64+0x9], R3 ;  /* 0x000009030400b986 */ /* 0x0003e2000c101124 */
[----:B------:R-:W-:Y:S01]  /*3820*/  @!P4 IADD3 R220, P3, R4, UR45, RZ ;  /* 0x0000002d04dccc10 */ /* 0x000fe2000ff7e0ff */
[----:B------:R-:W-:-:S12]  /*3830*/  @P4 BRA `(.L_x_50) ;  /* 0x00000000000c4947 */ /* 0x000fd80003800000 */
[----:B------:R-:W2:Y:S02]  /*3840*/  LDG.E.U8 R16, desc[UR36][R6.64+0x8] ;  /* 0x0000082406107981 */ /* 0x000ea4000c1e1100 */
[----:B--2---:R-:W-:-:S05]  /*3850*/  PRMT R2, R16, 0x8880, RZ ;  /* 0x0000888010027816 */ /* 0x004fca00000000ff */
[----:B------:R-:W-:-:S07]  /*3860*/  IMAD R2, R2, R18, RZ ;  /* 0x0000001202027224 */ /* 0x000fce00078e02ff */
.L_x_50:
[----:B------:R-:W-:Y:S05]  /*3870*/  BSYNC B1 ;  /* 0x0000000000017941 */ /* 0x000fea0003800000 */
.L_x_49:
[----:B-1----:R-:W2:Y:S01]  /*3880*/  LDL.LU R3, [R1+0x18] ;  /* 0x0000180001037983 */ /* 0x002ea20000300800 */
[----:B------:R-:W-:Y:S01]  /*3890*/  @!P4 IADD3.X R221, R5, UR44, RZ, P3, !PT ;  /* 0x0000002c05ddcc10 */ /* 0x000fe20009ffe4ff */
[----:B------:R-:W-:Y:S01]  /*38a0*/  BSSY B1, `(.L_x_51) ;  /* 0x000000b000017945 */ /* 0x000fe20003800000 */
[C---:B------:R-:W-:Y:S02]  /*38b0*/  ISETP.LT.OR P5, PT, R0.reuse, 0x12, !P2 ;  /* 0x000000120000780c */ /* 0x040fe400057a1670 */
[----:B------:R-:W-:Y:S01]  /*38c0*/  ISETP.LT.OR P3, PT, R0, 0x11, !P1 ;  /* 0x000000110000780c */ /* 0x000fe20004f61670 */
[----:B--2---:R-:W-:-:S05]  /*38d0*/  @!P4 IMAD R3, R3, R17, R2 ;  /* 0x000000110303c224 */ /* 0x004fca00078e0202 */
[----:B------:R1:W-:Y:S01]  /*38e0*/  @!P4 STG.E.U8 desc[UR36][R220.64+0x8], R3 ;  /* 0x00000803dc00c986 */ /* 0x0003e2000c101124 */
[----:B------:R-:W-:Y:S02]  /*38f0*/  ISETP.LT.OR P4, PT, R0, 0x11, !P2 ;  /* 0x000000110000780c */ /* 0x000fe40005781670 */
[----:B-1----:R-:W-:Y:S01]  /*3900*/  @!P0 IADD3 R220, P6, R4, UR45, RZ ;  /* 0x0000002d04dc8c10 */ /* 0x002fe2000ffde0ff */
[----:B------:R-:W-:-:S12]  /*3910*/  @P0 BRA `(.L_x_52) ;  /* 0x00000000000c0947 */ /* 0x000fd80003800000 */
[----:B------:R-:W2:Y:S02]  /*3920*/  LDG.E.U8 R16, desc[UR36][R6.64+0x9] ;  /* 0x0000092406107981 */ /* 0x000ea4000c1e1100 */
[----:B--2---:R-:W-:-:S05]  /*3930*/  PRMT R2, R16, 0x8880, RZ ;  /* 0x0000888010027816 */ /* 0x004fca00000000ff */
[----:B------:R-:W-:-:S07]  /*3940*/  IMAD R2, R2, R18, RZ ;  /* 0x0000001202027224 */ /* 0x000fce00078e02ff */
.L_x_52:
[----:B------:R-:W-:Y:S05]  /*3950*/  BSYNC B1 ;  /* 0x0000000000017941 */ /* 0x000fea0003800000 */
.L_x_51:
[----:B------:R-:W2:Y:S01]  /*3960*/  LDL.LU R3, [R1+0x1c] ;  /* 0x00001c0001037983 */ /* 0x000ea20000300800 */
[----:B------:R-:W-:Y:S01]  /*3970*/  @!P0 IADD3.X R221, R5, UR44, RZ, P6, !PT ;  /* 0x0000002c05dd8c10 */ /* 0x000fe2000b7fe4ff */
[----:B------:R-:W-:Y:S01]  /*3980*/  BSSY B1, `(.L_x_53) ;  /* 0x0000007000017945 */ /* 0x000fe20003800000 */
[----:B--2---:R-:W-:-:S05]  /*3990*/  @!P0 IMAD R3, R3, R17, R2 ;  /* 0x0000001103038224 */ /* 0x004fca00078e0202 */
[----:B------:R1:W-:Y:S01]  /*39a0*/  @!P0 STG.E.U8 desc[UR36][R220.64+0x9], R3 ;  /* 0x00000903dc008986 */ /* 0x0003e2000c101124 */
[----:B------:R-:W-:Y:S05]  /*39b0*/  @P4 BRA `(.L_x_54) ;  /* 0x00000000000c4947 */ /* 0x000fea0003800000 */
[----:B------:R-:W2:Y:S02]  /*39c0*/  LDG.E.U8 R16, desc[UR36][R8.64+0x10] ;  /* 0x0000102408107981 */ /* 0x000ea4000c1e1100 */
[----:B--2---:R-:W-:-:S05]  /*39d0*/  PRMT R2, R16, 0x8880, RZ ;  /* 0x0000888010027816 */ /* 0x004fca00000000ff */
[----:B------:R-:W-:-:S07]  /*39e0*/  IMAD R2, R2, R18, RZ ;  /* 0x0000001202027224 */ /* 0x000fce00078e02ff */
.L_x_54:
[----:B------:R-:W-:Y:S05]  /*39f0*/  BSYNC B1 ;  /* 0x0000000000017941 */ /* 0x000fea0003800000 */
.L_x_53:
[----:B-1----:R-:W2:Y:S01]  /*3a00*/  LDL.LU R3, [R1+0x20] ;  /* 0x0000200001037983 */ /* 0x002ea20000300800 */
[----:B------:R-:W-:Y:S01]  /*3a10*/  BSSY B1, `(.L_x_55) ;  /* 0x0000007000017945 */ /* 0x000fe20003800000 */
[----:B--2---:R-:W-:-:S05]  /*3a20*/  @!P4 IMAD R3, R3, R17, R2 ;  /* 0x000000110303c224 */ /* 0x004fca00078e0202 */
[----:B------:R1:W-:Y:S01]  /*3a30*/  @!P4 STG.E.U8 desc[UR36][R4.64+0x10], R3 ;  /* 0x000010030400c986 */ /* 0x0003e2000c101124 */
[----:B------:R-:W-:Y:S05]  /*3a40*/  @P5 BRA `(.L_x_56) ;  /* 0x00000000000c5947 */ /* 0x000fea0003800000 */
[----:B------:R-:W2:Y:S02]  /*3a50*/  LDG.E.U8 R16, desc[UR36][R8.64+0x11] ;  /* 0x0000112408107981 */ /* 0x000ea4000c1e1100 */
[----:B--2---:R-:W-:-:S05]  /*3a60*/  PRMT R2, R16, 0x8880, RZ ;  /* 0x0000888010027816 */ /* 0x004fca00000000ff */
[----:B------:R-:W-:-:S07]  /*3a70*/  IMAD R2, R2, R18, RZ ;  /* 0x0000001202027224 */ /* 0x000fce00078e02ff */
.L_x_56:
[----:B------:R-:W-:Y:S05]  /*3a80*/  BSYNC B1 ;  /* 0x0000000000017941 */ /* 0x000fea0003800000 */
.L_x_55:
[----:B-1----:R-:W2:Y:S01]  /*3a90*/  LDL.LU R3, [R1+0x24] ;  /* 0x0000240001037983 */ /* 0x002ea20000300800 */
[----:B------:R-:W-:Y:S01]  /*3aa0*/  BSSY B1, `(.L_x_57) ;  /* 0x0000009000017945 */ /* 0x000fe20003800000 */
[----:B------:R-:W-:Y:S02]  /*3ab0*/  ISETP.LT.OR P0, PT, R0, 0x12, !P1 ;  /* 0x000000120000780c */ /* 0x000fe40004f01670 */
[----:B------:R-:W-:Y:S01]  /*3ac0*/  @!P3 IADD3 R220, P4, R4, UR45, RZ ;  /* 0x0000002d04dcbc10 */ /* 0x000fe2000ff9e0ff */
[----:B--2---:R-:W-:-:S05]  /*3ad0*/  @!P5 IMAD R3, R3, R17, R2 ;  /* 0x000000110303d224 */ /* 0x004fca00078e0202 */
[----:B------:R1:W-:Y:S01]  /*3ae0*/  @!P5 STG.E.U8 desc[UR36][R4.64+0x11], R3 ;  /* 0x000011030400d986 */ /* 0x0003e2000c101124 */
[----:B------:R-:W-:Y:S06]  /*3af0*/  @P3 BRA `(.L_x_58) ;  /* 0x00000000000c3947 */ /* 0x000fec0003800000 */
[----:B------:R-:W2:Y:S02]  /*3b00*/  LDG.E.U8 R16, desc[UR36][R6.64+0x10] ;  /* 0x0000102406107981 */ /* 0x000ea4000c1e1100 */
[----:B--2---:R-:W-:-:S05]  /*3b10*/  PRMT R2, R16, 0x8880, RZ ;  /* 0x0000888010027816 */ /* 0x004fca00000000ff */
[----:B------:R-:W-:-:S07]  /*3b20*/  IMAD R2, R2, R18, RZ ;  /* 0x0000001202027224 */ /* 0x000fce00078e02ff */
.L_x_58:
[----:B------:R-:W-:Y:S05]  /*3b30*/  BSYNC B1 ;  /* 0x0000000000017941 */ /* 0x000fea0003800000 */
.L_x_57:
        /* <DEDUP_REMOVED lines=13> */
.L_x_60:
[----:B------:R-:W-:Y:S05]  /*3c10*/  BSYNC B1 ;  /* 0x0000000000017941 */ /* 0x000fea0003800000 */
.L_x_59:
        /* <DEDUP_REMOVED lines=9> */
.L_x_62:
[----:B------:R-:W-:Y:S05]  /*3cb0*/  BSYNC B1 ;  /* 0x0000000000017941 */ /* 0x000fea0003800000 */
.L_x_61:
        /* <DEDUP_REMOVED lines=8> */
.L_x_64:
[----:B------:R-:W-:Y:S05]  /*3d40*/  BSYNC B1 ;  /* 0x0000000000017941 */ /* 0x000fea0003800000 */
.L_x_63:
        /* <DEDUP_REMOVED lines=10> */
.L_x_66:
[----:B------:R-:W-:Y:S05]  /*3df0*/  BSYNC B1 ;  /* 0x0000000000017941 */ /* 0x000fea0003800000 */
.L_x_65:
        /* <DEDUP_REMOVED lines=13> */
.L_x_68:
[----:B------:R-:W-:Y:S05]  /*3ed0*/  BSYNC B1 ;  /* 0x0000000000017941 */ /* 0x000fea0003800000 */
.L_x_67:
        /* <DEDUP_REMOVED lines=9> */
.L_x_70:
[----:B------:R-:W-:Y:S05]  /*3f70*/  BSYNC B1 ;  /* 0x0000000000017941 */ /* 0x000fea0003800000 */
.L_x_69:
        /* <DEDUP_REMOVED lines=8> */
.L_x_72:
[----:B------:R-:W-:Y:S05]  /*4000*/  BSYNC B1 ;  /* 0x0000000000017941 */ /* 0x000fea0003800000 */
.L_x_71:
        /* <DEDUP_REMOVED lines=10> */
.L_x_74:
[----:B------:R-:W-:Y:S05]  /*40b0*/  BSYNC B1 ;  /* 0x0000000000017941 */ /* 0x000fea0003800000 */
.L_x_73:
        /* <DEDUP_REMOVED lines=13> */
.L_x_76:
[----:B------:R-:W-:Y:S05]  /*4190*/  BSYNC B1 ;  /* 0x0000000000017941 */ /* 0x000fea0003800000 */
.L_x_75:
        /* <DEDUP_REMOVED lines=9> */
.L_x_78:
[----:B------:R-:W-:Y:S05]  /*4230*/  BSYNC B1 ;  /* 0x0000000000017941 */ /* 0x000fea0003800000 */
.L_x_77:
        /* <DEDUP_REMOVED lines=8> */
.L_x_80:
[----:B------:R-:W-:Y:S05]  /*42c0*/  BSYNC B1 ;  /* 0x0000000000017941 */ /* 0x000fea0003800000 */
.L_x_79:
        /* <DEDUP_REMOVED lines=10> */
.L_x_82:
[----:B------:R-:W-:Y:S05]  /*4370*/  BSYNC B1 ;  /* 0x0000000000017941 */ /* 0x000fea0003800000 */
.L_x_81:
        /* <DEDUP_REMOVED lines=8> */
[----:B-1----:R-:W-:-:S04]  /*4400*/  @!P4 IADD3 R220, P0, R4, UR45, RZ ;  /* 0x0000002d04dccc10 */ /* 0x002fc8000ff1e0ff */
[----:B------:R-:W-:Y:S02]  /*4410*/  @!P4 IADD3.X R221, R5, UR44, RZ, P0, !PT ;  /* 0x0000002c05ddcc10 */ /* 0x000fe400087fe4ff */
[----:B------:R-:W-:Y:S01]  /*4420*/  ISETP.LT.OR P0, PT, R0, 0x32, !P1 ;  /* 0x000000320000780c */ /* 0x000fe20004f01670 */
[----:B------:R-:W-:-:S12]  /*4430*/  @P4 BRA `(.L_x_84) ;  /* 0x00000000000c4947 */ /* 0x000fd80003800000 */
[----:B------:R-:W2:Y:S02]  /*4440*/  LDG.E.U8 R16, desc[UR36][R6.64+0x29] ;  /* 0x0000292406107981 */ /* 0x000ea4000c1e1100 */
[----:B--2---:R-:W-:-:S05]  /*4450*/  PRMT R2, R16, 0x8880, RZ ;  /* 0x0000888010027816 */ /* 0x004fca00000000ff */
[----:B------:R-:W-:-:S07]  /*4460*/  IMAD R2, R2, R18, RZ ;  /* 0x0000001202027224 */ /* 0x000fce00078e02ff */
.L_x_84:
[----:B------:R-:W-:Y:S05]  /*4470*/  BSYNC B1 ;  /* 0x0000000000017941 */ /* 0x000fea0003800000 */
.L_x_83:
        /* <DEDUP_REMOVED lines=8> */
.L_x_86:
[----:B------:R-:W-:Y:S05]  /*4500*/  BSYNC B1 ;  /* 0x0000000000017941 */ /* 0x000fea0003800000 */
.L_x_85:
        /* <DEDUP_REMOVED lines=8> */
.L_x_88:
[----:B------:R-:W-:Y:S05]  /*4590*/  BSYNC B1 ;  /* 0x0000000000017941 */ /* 0x000fea0003800000 */
.L_x_87:
[----:B-1----:R-:W2:Y:S01]  /*45a0*/  LDL.LU R3, [R1+0x64] ;  /* 0x0000640001037983 */ /* 0x002ea20000300800 */
[----:B------:R-:W-:Y:S01]  /*45b0*/  @!P3 IADD3 R222, P4, R4, UR45, RZ ;  /* 0x0000002d04debc10 */ /* 0x000fe2000ff9e0ff */
[----:B------:R-:W-:Y:S03]  /*45c0*/  BSSY B1, `(.L_x_89) ;  /* 0x0000008000017945 */ /* 0x000fe60003800000 */
[----:B------:R-:W-:Y:S01]  /*45d0*/  @!P3 IADD3.X R223, R5, UR44, RZ, P4, !PT ;  /* 0x0000002c05dfbc10 */ /* 0x000fe2000a7fe4ff */
[----:B--2---:R-:W-:-:S05]  /*45e0*/  @!P5 IMAD R3, R3, R17, R2 ;  /* 0x000000110303d224 */ /* 0x004fca00078e0202 */
[----:B------:R1:W-:Y:S01]  /*45f0*/  @!P5 STG.E.U8 desc[UR36][R4.64+0x31], R3 ;  /* 0x000031030400d986 */ /* 0x0003e2000c101124 */
[----:B------:R-:W-:Y:S05]  /*4600*/  @P3 BRA `(.L_x_90) ;  /* 0x00000000000c3947 */ /* 0x000fea0003800000 */
[----:B------:R-:W2:Y:S02]  /*4610*/  LDG.E.U8 R16, desc[UR36][R6.64+0x30] ;  /* 0x0000302406107981 */ /* 0x000ea4000c1e1100 */
[----:B--2---:R-:W-:-:S05]  /*4620*/  PRMT R2, R16, 0x8880, RZ ;  /* 0x0000888010027816 */ /* 0x004fca00000000ff */
[----:B------:R-:W-:-:S07]  /*4630*/  IMAD R2, R2, R18, RZ ;  /* 0x0000001202027224 */ /* 0x000fce00078e02ff */
.L_x_90:
[----:B------:R-:W-:Y:S05]  /*4640*/  BSYNC B1 ;  /* 0x0000000000017941 */ /* 0x000fea0003800000 */
.L_x_89:
[----:B-1----:R-:W2:Y:S01]  /*4650*/  LDL.LU R3, [R1+0x68] ;  /* 0x0000680001037983 */ /* 0x002ea20000300800 */
[----:B------:R-:W-:Y:S01]  /*4660*/  @!P0 IADD3 R220, P5, R4, UR45, RZ ;  /* 0x0000002d04dc8c10 */ /* 0x000fe2000ffbe0ff */
[----:B------:R-:W-:Y:S01]  /*4670*/  BSSY B1, `(.L_x_91) ;  /* 0x000000c000017945 */ /* 0x000fe20003800000 */
[C---:B------:R-:W-:Y:S02]  /*4680*/  ISETP.LT.OR P6, PT, R0.reuse, 0x39, !P2 ;  /* 0x000000390000780c */ /* 0x040fe400057c1670 */
[----:B------:R-:W-:Y:S02]  /*4690*/  @!P0 IADD3.X R221, R5, UR44, RZ, P5, !PT ;  /* 0x0000002c05dd8c10 */ /* 0x000fe4000affe4ff */
[C---:B------:R-:W-:Y:S02]  /*46a0*/  ISETP.LT.OR P4, PT, R0.reuse, 0x39, !P1 ;  /* 0x000000390000780c */ /* 0x040fe40004f81670 */
[----:B------:R-:W-:Y:S01]  /*46b0*/  ISETP.LT.OR P5, PT, R0, 0x3a, !P1 ;  /* 0x0000003a0000780c */ /* 0x000fe20004fa1670 */
[----:B--2---:R-:W-:-:S05]  /*46c0*/  @!P3 IMAD R3, R3, R17, R2 ;  /* 0x000000110303b224 */ /* 0x004fca00078e0202 */
[----:B------:R1:W-:Y:S01]  /*46d0*/  @!P3 STG.E.U8 desc[UR36][R222.64+0x30], R3 ;  /* 0x00003003de00b986 */ /* 0x0003e2000c101124 */
[----:B------:R-:W-:Y:S01]  /*46e0*/  ISETP.LT.OR P3, PT, R0, 0x3a, !P2 ;  /* 0x0000003a0000780c */ /* 0x000fe20005761670 */
[----:B------:R-:W-:-:S12]  /*46f0*/  @P0 BRA `(.L_x_92) ;  /* 0x00000000000c0947 */ /* 0x000fd80003800000 */
[----:B------:R-:W2:Y:S02]  /*4700*/  LDG.E.U8 R16, desc[UR36][R6.64+0x31] ;  /* 0x0000312406107981 */ /* 0x000ea4000c1e1100 */
[----:B--2---:R-:W-:-:S05]  /*4710*/  PRMT R2, R16, 0x8880, RZ ;  /* 0x0000888010027816 */ /* 0x004fca00000000ff */
[----:B------:R-:W-:-:S07]  /*4720*/  IMAD R2, R2, R18, RZ ;  /* 0x0000001202027224 */ /* 0x000fce00078e02ff */
.L_x_92:
[----:B------:R-:W-:Y:S05]  /*4730*/  BSYNC B1 ;  /* 0x0000000000017941 */ /* 0x000fea0003800000 */
.L_x_91:
        /* <DEDUP_REMOVED lines=8> */
.L_x_94:
[----:B------:R-:W-:Y:S05]  /*47c0*/  BSYNC B1 ;  /* 0x0000000000017941 */ /* 0x000fea0003800000 */
.L_x_93:
        /* <DEDUP_REMOVED lines=8> */
.L_x_96:
[----:B------:R-:W-:Y:S05]  /*4850*/  BSYNC B1 ;  /* 0x0000000000017941 */ /* 0x000fea0003800000 */
.L_x_95:
[----:B-1----:R-:W2:Y:S01]  /*4860*/  LDL.LU R3, [R1+0x74] ;  /* 0x0000740001037983 */ /* 0x002ea20000300800 */
[----:B------:R-:W-:Y:S01]  /*4870*/  BSSY B1, `(.L_x_97) ;  /* 0x000000b000017945 */ /* 0x000fe20003800000 */
[----:B------:R-:W-:Y:S02]  /*4880*/  ISETP.LT.OR P0, PT, R0, 0x41, !P1 ;  /* 0x000000410000780c */ /* 0x000fe40004f01670 */
[----:B------:R-:W-:Y:S01]  /*4890*/  @!P5 IADD3 R220, P6, R4, UR45, RZ ;  /* 0x0000002d04dcdc10 */ /* 0x000fe2000ffde0ff */
[----:B--2---:R-:W-:-:S05]  /*48a0*/  @!P3 IMAD R3, R3, R17, R2 ;  /* 0x000000110303b224 */ /* 0x004fca00078e0202 */
[----:B------:R1:W-:Y:S01]  /*48b0*/  @!P3 STG.E.U8 desc[UR36][R4.64+0x39], R3 ;  /* 0x000039030400b986 */ /* 0x0003e2000c101124 */
[----:B------:R-:W-:-:S04]  /*48c0*/  @!P4 IADD3 R222, P3, R4, UR45, RZ ;  /* 0x0000002d04decc10 */ /* 0x000fc8000ff7e0ff */
[----:B------:R-:W-:Y:S01]  /*48d0*/  @!P4 IADD3.X R223, R5, UR44, RZ, P3, !PT ;  /* 0x0000002c05dfcc10 */ /* 0x000fe20009ffe4ff */
[----:B------:R-:W-:Y:S08]  /*48e0*/  @P4 BRA `(.L_x_98) ;  /* 0x00000000000c4947 */ /* 0x000ff00003800000 */
[----:B------:R-:W2:Y:S02]  /*48f0*/  LDG.E.U8 R16, desc[UR36][R6.64+0x38] ;  /* 0x0000382406107981 */ /* 0x000ea4000c1e1100 */
[----:B--2---:R-:W-:-:S05]  /*4900*/  PRMT R2, R16, 0x8880, RZ ;  /* 0x0000888010027816 */ /* 0x004fca00000000ff */
[----:B------:R-:W-:-:S07]  /*4910*/  IMAD R2, R2, R18, RZ ;  /* 0x0000001202027224 */ /* 0x000fce00078e02ff */
.L_x_98:
[----:B------:R-:W-:Y:S05]  /*4920*/  BSYNC B1 ;  /* 0x0000000000017941 */ /* 0x000fea0003800000 */
.L_x_97:
[----:B-1----:R-:W2:Y:S01]  /*4930*/  LDL.LU R3, [R1+0x78] ;  /* 0x0000780001037983 */ /* 0x002ea20000300800 */
[----:B------:R-:W-:Y:S01]  /*4940*/  BSSY B1, `(.L_x_99) ;  /* 0x0000008000017945 */ /* 0x000fe20003800000 */
[----:B------:R-:W-:Y:S01]  /*4950*/  @!P5 IADD3.X R221, R5, UR44, RZ, P6, !PT ;  /* 0x0000002c05dddc10 */ /* 0x000fe2000b7fe4ff */
[----:B--2---:R-:W-:-:S05]  /*4960*/  @!P4 IMAD R3, R3, R17, R2 ;  /* 0x000000110303c224 */ /* 0x004fca00078e0202 */
[----:B------:R1:W-:Y:S01]  /*4970*/  @!P4 STG.E.U8 desc[UR36][R222.64+0x38], R3 ;  /* 0x00003803de00c986 */ /* 0x0003e2000c101124 */
[----:B------:R-:W-:Y:S05]  /*4980*/  @P5 BRA `(.L_x_100) ;  /* 0x00000000000c5947 */ /* 0x000fea0003800000 */
[----:B------:R-:W2:Y:S02]  /*4990*/  LDG.E.U8 R16, desc[UR36][R6.64+0x39] ;  /* 0x0000392406107981 */ /* 0x000ea4000c1e1100 */
[----:B--2---:R-:W-:-:S05]  /*49a0*/  PRMT R2, R16, 0x8880, RZ ;  /* 0x0000888010027816 */ /* 0x004fca00000000ff */
[----:B------:R-:W-:-:S07]  /*49b0*/  IMAD R2, R2, R18, RZ ;  /* 0x0000001202027224 */ /* 0x000fce00078e02ff */
.L_x_100:
[----:B------:R-:W-:Y:S05]  /*49c0*/  BSYNC B1 ;  /* 0x0000000000017941 */ /* 0x000fea0003800000 */
.L_x_99:
[----:B-1----:R-:W2:Y:S01]  /*49d0*/  LDL.LU R3, [R1+0x7c] ;  /* 0x00007c0001037983 */ /* 0x002ea20000300800 */
[C---:B------:R-:W-:Y:S01]  /*49e0*/  ISETP.LT.OR P4, PT, R0.reuse, 0x41, !P2 ;  /* 0x000000410000780c */ /* 0x040fe20005781670 */
[----:B------:R-:W-:Y:S01]  /*49f0*/  BSSY B1, `(.L_x_101) ;  /* 0x000000a000017945 */ /* 0x000fe20003800000 */
[----:B------:R-:W-:Y:S02]  /*4a00*/  ISETP.LT.OR P3, PT, R0, 0x42, !P1 ;  /* 0x000000420000780c */ /* 0x000fe40004f61670 */
[----:B------:R-:W-:Y:S01]  /*4a10*/  @!P0 IADD3 R222, P6, R4, UR45, RZ ;  /* 0x0000002d04de8c10 */ /* 0x000fe2000ffde0ff */
[----:B--2---:R-:W-:-:S05]  /*4a20*/  @!P5 IMAD R3, R3, R17, R2 ;  /* 0x000000110303d224 */ /* 0x004fca00078e0202 */
[----:B------:R1:W-:Y:S01]  /*4a30*/  @!P5 STG.E.U8 desc[UR36][R220.64+0x39], R3 ;  /* 0x00003903dc00d986 */ /* 0x0003e2000c101124 */
[----:B------:R-:W-:Y:S02]  /*4a40*/  ISETP.LT.OR P5, PT, R0, 0x42, !P2 ;  /* 0x000000420000780c */ /* 0x000fe400057a1670 */
[----:B------:R-:W-:Y:S11]  /*4a50*/  @P4 BRA `(.L_x_102) ;  /* 0x00000000000c4947 */ /* 0x000ff60003800000 */
[----:B------:R-:W2:Y:S02]  /*4a60*/  LDG.E.U8 R16, desc[UR36][R8.64+0x40] ;  /* 0x0000402408107981 */ /* 0x000ea4000c1e1100 */
[----:B--2---:R-:W-:-:S05]  /*4a70*/  PRMT R2, R16, 0x8880, RZ ;  /* 0x0000888010027816 */ /* 0x004fca00000000ff */
[----:B------:R-:W-:-:S07]  /*4a80*/  IMAD R2, R2, R18, RZ ;  /* 0x0000001202027224 */ /* 0x000fce00078e02ff */
.L_x_102:
[----:B------:R-:W-:Y:S05]  /*4a90*/  BSYNC B1 ;  /* 0x0000000000017941 */ /* 0x000fea0003800000 */
.L_x_101:
        /* <DEDUP_REMOVED lines=8> */
.L_x_104:
[----:B------:R-:W-:Y:S05]  /*4b20*/  BSYNC B1 ;  /* 0x0000000000017941 */ /* 0x000fea0003800000 */
.L_x_103:
        /* <DEDUP_REMOVED lines=9> */
.L_x_106:
[----:B------:R-:W-:Y:S05]  /*4bc0*/  BSYNC B1 ;  /* 0x0000000000017941 */ /* 0x000fea0003800000 */
.L_x_105:
        /* <DEDUP_REMOVED lines=14> */
.L_x_108:
[----:B------:R-:W-:Y:S05]  /*4cb0*/  BSYNC B1 ;  /* 0x0000000000017941 */ /* 0x000fea0003800000 */
.L_x_107:
        /* <DEDUP_REMOVED lines=8> */
.L_x_110:
[----:B------:R-:W-:Y:S05]  /*4d40*/  BSYNC B1 ;  /* 0x0000000000017941 */ /* 0x000fea0003800000 */
.L_x_109:
        /* <DEDUP_REMOVED lines=8> */
.L_x_112:
[----:B------:R-:W-:Y:S05]  /*4dd0*/  BSYNC B1 ;  /* 0x0000000000017941 */ /* 0x000fea0003800000 */
.L_x_111:
        /* <DEDUP_REMOVED lines=12> */
.L_x_114:
[----:B------:R-:W-:Y:S05]  /*4ea0*/  BSYNC B1 ;  /* 0x0000000000017941 */ /* 0x000fea0003800000 */
.L_x_113:
        /* <DEDUP_REMOVED lines=9> */
.L_x_116:
[----:B------:R-:W-:Y:S05]  /*4f40*/  BSYNC B1 ;  /* 0x0000000000017941 */ /* 0x000fea0003800000 */
.L_x_115:
        /* <DEDUP_REMOVED lines=12> */
.L_x_118:
[----:B------:R-:W-:Y:S05]  /*5010*/  BSYNC B1 ;  /* 0x0000000000017941 */ /* 0x000fea0003800000 */
.L_x_117:
        /* <DEDUP_REMOVED lines=8> */
.L_x_120:
[----:B------:R-:W-:Y:S05]  /*50a0*/  BSYNC B1 ;  /* 0x0000000000017941 */ /* 0x000fea0003800000 */
.L_x_119:
        /* <DEDUP_REMOVED lines=9> */
.L_x_122:
[----:B------:R-:W-:Y:S05]  /*5140*/  BSYNC B1 ;  /* 0x0000000000017941 */ /* 0x000fea0003800000 */
.L_x_121:
        /* <DEDUP_REMOVED lines=14> */
.L_x_124:
[----:B------:R-:W-:Y:S05]  /*5230*/  BSYNC B1 ;  /* 0x0000000000017941 */ /* 0x000fea0003800000 */
.L_x_123:
        /* <DEDUP_REMOVED lines=8> */
.L_x_126:
[----:B------:R-:W-:Y:S05]  /*52c0*/  BSYNC B1 ;  /* 0x0000000000017941 */ /* 0x000fea0003800000 */
.L_x_125:
        /* <DEDUP_REMOVED lines=8> */
.L_x_128:
[----:B------:R-:W-:Y:S05]  /*5350*/  BSYNC B1 ;  /* 0x0000000000017941 */ /* 0x000fea0003800000 */
.L_x_127:
        /* <DEDUP_REMOVED lines=12> */
.L_x_130:
[----:B------:R-:W-:Y:S05]  /*5420*/  BSYNC B1 ;  /* 0x0000000000017941 */ /* 0x000fea0003800000 */
.L_x_129:
        /* <DEDUP_REMOVED lines=9> */
.L_x_132:
[----:B------:R-:W-:Y:S05]  /*54c0*/  BSYNC B1 ;  /* 0x0000000000017941 */ /* 0x000fea0003800000 */
.L_x_131:
        /* <DEDUP_REMOVED lines=12> */
.L_x_134:
[----:B------:R-:W-:Y:S05]  /*5590*/  BSYNC B1 ;  /* 0x0000000000017941 */ /* 0x000fea0003800000 */
.L_x_133:
        /* <DEDUP_REMOVED lines=8> */
.L_x_136:
[----:B------:R-:W-:Y:S05]  /*5620*/  BSYNC B1 ;  /* 0x0000000000017941 */ /* 0x000fea0003800000 */
.L_x_135:
        /* <DEDUP_REMOVED lines=9> */
.L_x_138:
[----:B------:R-:W-:Y:S05]  /*56c0*/  BSYNC B1 ;  /* 0x0000000000017941 */ /* 0x000fea0003800000 */
.L_x_137:
        /* <DEDUP_REMOVED lines=14> */
.L_x_140:
[----:B------:R-:W-:Y:S05]  /*57b0*/  BSYNC B1 ;  /* 0x0000000000017941 */ /* 0x000fea0003800000 */
.L_x_139:
        /* <DEDUP_REMOVED lines=8> */
.L_x_142:
[----:B------:R-:W-:Y:S05]  /*5840*/  BSYNC B1 ;  /* 0x0000000000017941 */ /* 0x000fea0003800000 */
.L_x_141:
        /* <DEDUP_REMOVED lines=8> */
.L_x_144:
[----:B------:R-:W-:Y:S05]  /*58d0*/  BSYNC B1 ;  /* 0x0000000000017941 */ /* 0x000fea0003800000 */
.L_x_143:
        /* <DEDUP_REMOVED lines=12> */
.L_x_146:
[----:B------:R-:W-:Y:S05]  /*59a0*/  BSYNC B1 ;  /* 0x0000000000017941 */ /* 0x000fea0003800000 */
.L_x_145:
        /* <DEDUP_REMOVED lines=9> */
.L_x_148:
[----:B------:R-:W-:Y:S05]  /*5a40*/  BSYNC B1 ;  /* 0x0000000000017941 */ /* 0x000fea0003800000 */
.L_x_147:
        /* <DEDUP_REMOVED lines=12> */
.L_x_150:
[----:B------:R-:W-:Y:S05]  /*5b10*/  BSYNC B1 ;  /* 0x0000000000017941 */ /* 0x000fea0003800000 */
.L_x_149:
        /* <DEDUP_REMOVED lines=8> */
.L_x_152:
[----:B------:R-:W-:Y:S05]  /*5ba0*/  BSYNC B1 ;  /* 0x0000000000017941 */ /* 0x000fea0003800000 */
.L_x_151:
        /* <DEDUP_REMOVED lines=9> */
.L_x_154:
[----:B------:R-:W-:Y:S05]  /*5c40*/  BSYNC B1 ;  /* 0x0000000000017941 */ /* 0x000fea0003800000 */
.L_x_153:
        /* <DEDUP_REMOVED lines=14> */
.L_x_156:
[----:B------:R-:W-:Y:S05]  /*5d30*/  BSYNC B1 ;  /* 0x0000000000017941 */ /* 0x000fea0003800000 */
.L_x_155:
        /* <DEDUP_REMOVED lines=8> */
.L_x_158:
[----:B------:R-:W-:Y:S05]  /*5dc0*/  BSYNC B1 ;  /* 0x0000000000017941 */ /* 0x000fea0003800000 */
.L_x_157:
        /* <DEDUP_REMOVED lines=8> */
.L_x_160:
[----:B------:R-:W-:Y:S05]  /*5e50*/  BSYNC B1 ;  /* 0x0000000000017941 */ /* 0x000fea0003800000 */
.L_x_159:
        /* <DEDUP_REMOVED lines=12> */
.L_x_162:
[----:B------:R-:W-:Y:S05]  /*5f20*/  BSYNC B1 ;  /* 0x0000000000017941 */ /* 0x000fea0003800000 */
.L_x_161:
        /* <DEDUP_REMOVED lines=9> */
.L_x_164:
[----:B------:R-:W-:Y:S05]  /*5fc0*/  BSYNC B1 ;  /* 0x0000000000017941 */ /* 0x000fea0003800000 */
.L_x_163:
        /* <DEDUP_REMOVED lines=12> */
.L_x_166:
[----:B------:R-:W-:Y:S05]  /*6090*/  BSYNC B1 ;  /* 0x0000000000017941 */ /* 0x000fea0003800000 */
.L_x_165:
        /* <DEDUP_REMOVED lines=8> */
.L_x_168:
[----:B------:R-:W-:Y:S05]  /*6120*/  BSYNC B1 ;  /* 0x0000000000017941 */ /* 0x000fea0003800000 */
.L_x_167:
        /* <DEDUP_REMOVED lines=9> */
.L_x_170:
[----:B------:R-:W-:Y:S05]  /*61c0*/  BSYNC B1 ;  /* 0x0000000000017941 */ /* 0x000fea0003800000 */
.L_x_169:
        /* <DEDUP_REMOVED lines=14> */
.L_x_172:
[----:B------:R-:W-:Y:S05]  /*62b0*/  BSYNC B1 ;  /* 0x0000000000017941 */ /* 0x000fea0003800000 */
.L_x_171:
        /* <DEDUP_REMOVED lines=8> */
.L_x_174:
[----:B------:R-:W-:Y:S05]  /*6340*/  BSYNC B1 ;  /* 0x0000000000017941 */ /* 0x000fea0003800000 */
.L_x_173:
        /* <DEDUP_REMOVED lines=8> */
.L_x_176:
[----:B------:R-:W-:Y:S05]  /*63d0*/  BSYNC B1 ;  /* 0x0000000000017941 */ /* 0x000fea0003800000 */
.L_x_175:
        /* <DEDUP_REMOVED lines=12> */
.L_x_178:
[----:B------:R-:W-:Y:S05]  /*64a0*/  BSYNC B1 ;  /* 0x0000000000017941 */ /* 0x000fea0003800000 */
.L_x_177:
        /* <DEDUP_REMOVED lines=9> */
.L_x_180:
[----:B------:R-:W-:Y:S05]  /*6540*/  BSYNC B1 ;  /* 0x0000000000017941 */ /* 0x000fea0003800000 */
.L_x_179:
        /* <DEDUP_REMOVED lines=12> */
.L_x_182:
[----:B------:R-:W-:Y:S05]  /*6610*/  BSYNC B1 ;  /* 0x0000000000017941 */ /* 0x000fea0003800000 */
.L_x_181:
        /* <DEDUP_REMOVED lines=8> */
.L_x_184:
[----:B------:R-:W-:Y:S05]  /*66a0*/  BSYNC B1 ;  /* 0x0000000000017941 */ /* 0x000fea0003800000 */
.L_x_183:
        /* <DEDUP_REMOVED lines=9> */
.L_x_186:
[----:B------:R-:W-:Y:S05]  /*6740*/  BSYNC B1 ;  /* 0x0000000000017941 */ /* 0x000fea0003800000 */
.L_x_185:
        /* <DEDUP_REMOVED lines=14> */
.L_x_188:
[----:B------:R-:W-:Y:S05]  /*6830*/  BSYNC B1 ;  /* 0x0000000000017941 */ /* 0x000fea0003800000 */
.L_x_187:
        /* <DEDUP_REMOVED lines=8> */
.L_x_190:
[----:B------:R-:W-:Y:S05]  /*68c0*/  BSYNC B1 ;  /* 0x0000000000017941 */ /* 0x000fea0003800000 */
.L_x_189:
        /* <DEDUP_REMOVED lines=8> */
.L_x_192:
[----:B------:R-:W-:Y:S05]  /*6950*/  BSYNC B1 ;  /* 0x0000000000017941 */ /* 0x000fea0003800000 */
.L_x_191:
        /* <DEDUP_REMOVED lines=12> */
.L_x_194:
[----:B------:R-:W-:Y:S05]  /*6a20*/  BSYNC B1 ;  /* 0x0000000000017941 */ /* 0x000fea0003800000 */
.L_x_193:
        /* <DEDUP_REMOVED lines=9> */
.L_x_196:
[----:B------:R-:W-:Y:S05]  /*6ac0*/  BSYNC B1 ;  /* 0x0000000000017941 */ /* 0x000fea0003800000 */
.L_x_195:
        /* <DEDUP_REMOVED lines=12> */
.L_x_198:
[----:B------:R-:W-:Y:S05]  /*6b90*/  BSYNC B1 ;  /* 0x0000000000017941 */ /* 0x000fea0003800000 */
.L_x_197:
[----:B-1----:R-:W2:Y:S01]  /*6ba0*/  LDL.LU R3, [R1+0x140] ;  /* 0x0001400001037983 */ /* 0x002ea20000300800 */
[----:B------:R-:W-:Y:S01]  /*6bb0*/  BSSY B1, `(.L_x_199) ;  /* 0x0000007000017945 */ /* 0x000fe20003800000 */
[----:B--2---:R-:W-:-:S05]  /*6bc0*/  @!P3 IMAD R3, R3, R17, R2 ;  /* 0x000000110303b224 */ /* 0x004fca00078e0202 */
[----:B------:R1:W-:Y:S01]  /*6bd0*/  @!P3 STG.E.U8 desc[UR36][R4.64+0xa0], R3 ;  /* 0x0000a0030400b986 */ /* 0x0003e2000c101124 */
[----:B------:R-:W-:Y:S05]  /*6be0*/  @P4 BRA `(.L_x_200) ;  /* 0x00000000000c4947 */ /* 0x000fea0003800000 */
[----:B------:R-:W1:Y:S02]  /*6bf0*/  LDG.E.U8 R16, desc[UR36][R8.64+0xa1] ;  /* 0x0000a12408107981 */ /* 0x000e64000c1e1100 */
[----:B-1----:R-:W-:-:S05]  /*6c00*/  PRMT R3, R16, 0x8880, RZ ;  /* 0x0000888010037816 */ /* 0x002fca00000000ff */
[----:B------:R-:W-:-:S07]  /*6c10*/  IMAD R2, R3, R18, RZ ;  /* 0x0000001203027224 */ /* 0x000fce00078e02ff */
.L_x_200:
[----:B------:R-:W-:Y:S05]  /*6c20*/  BSYNC B1 ;  /* 0x0000000000017941 */ /* 0x000fea0003800000 */
.L_x_199:
[----:B-1----:R-:W2:Y:S01]  /*6c30*/  LDL.LU R3, [R1+0x144] ;  /* 0x0001440001037983 */ /* 0x002ea20000300800 */
[----:B------:R-:W-:Y:S01]  /*6c40*/  BSSY B1, `(.L_x_201) ;  /* 0x0000008000017945 */ /* 0x000fe20003800000 */
[----:B------:R-:W-:Y:S01]  /*6c50*/  @!P0 IADD3.X R223, R5, UR44, RZ, P6, !PT ;  /* 0x0000002c05df8c10 */ /* 0x000fe2000b7fe4ff */
[----:B--2---:R-:W-:-:S05]  /*6c60*/  @!P4 IMAD R3, R3, R17, R2 ;  /* 0x000000110303c224 */ /* 0x004fca00078e0202 */
[----:B------:R1:W-:Y:S01]  /*6c70*/  @!P4 STG.E.U8 desc[UR36][R4.64+0xa1], R3 ;  /* 0x0000a1030400c986 */ /* 0x0003e2000c101124 */
[----:B------:R-:W-:Y:S05]  /*6c80*/  @P0 BRA `(.L_x_202) ;  /* 0x00000000000c0947 */ /* 0x000fea0003800000 */
[----:B------:R-:W1:Y:S02]  /*6c90*/  LDG.E.U8 R16, desc[UR36][R6.64+0xa0] ;  /* 0x0000a02406107981 */ /* 0x000e64000c1e1100 */
[----:B-1----:R-:W-:-:S05]  /*6ca0*/  PRMT R3, R16, 0x8880, RZ ;  /* 0x0000888010037816 */ /* 0x002fca00000000ff */
[----:B------:R-:W-:-:S07]  /*6cb0*/  IMAD R2, R3, R18, RZ ;  /* 0x0000001203027224 */ /* 0x000fce00078e02ff */
.L_x_202:
[----:B------:R-:W-:Y:S05]  /*6cc0*/  BSYNC B1 ;  /* 0x0000000000017941 */ /* 0x000fea0003800000 */
.L_x_201:
        /* <DEDUP_REMOVED lines=11> */
[----:B------:R-:W1:Y:S02]  /*6d80*/  LDG.E.U8 R16, desc[UR36][R6.64+0xa1] ;  /* 0x0000a12406107981 */ /* 0x000e64000c1e1100 */
[----:B-1----:R-:W-:-:S05]  /*6d90*/  PRMT R3, R16, 0x8880, RZ ;  /* 0x0000888010037816 */ /* 0x002fca00000000ff */
[----:B------:R-:W-:-:S07]  /*6da0*/  IMAD R2, R3, R18, RZ ;  /* 0x0000001203027224 */ /* 0x000fce00078e02ff */
.L_x_204:
[----:B------:R-:W-:Y:S05]  /*6db0*/  BSYNC B1 ;  /* 0x0000000000017941 */ /* 0x000fea0003800000 */
.L_x_203:
        /* <DEDUP_REMOVED lines=8> */
.L_x_206:
[----:B------:R-:W-:Y:S05]  /*6e40*/  BSYNC B1 ;  /* 0x0000000000017941 */ /* 0x000fea0003800000 */
.L_x_205:
        /* <DEDUP_REMOVED lines=8> */
.L_x_208:
[----:B------:R-:W-:Y:S05]  /*6ed0*/  BSYNC B1 ;  /* 0x0000000000017941 */ /* 0x000fea0003800000 */
.L_x_207:
[----:B-1----:R-:W2:Y:S01]  /*6ee0*/  LDL.LU R3, [R1+0x154] ;  /* 0x0001540001037983 */ /* 0x002ea20000300800 */
[----:B------:R-:W-:Y:S01]  /*6ef0*/  @!P0 IADD3 R222, P6, R4, UR45, RZ ;  /* 0x0000002d04de8c10 */ /* 0x000fe2000ffde0ff */
[----:B------:R-:W-:Y:S01]  /*6f00*/  BSSY B1, `(.L_x_209) ;  /* 0x000000b000017945 */ /* 0x000fe20003800000 */
[----:B------:R-:W-:Y:S02]  /*6f10*/  ISETP.LT.OR P5, PT, R0, 0xb1, !P1 ;  /* 0x000000b10000780c */ /* 0x000fe40004fa1670 */
[----:B------:R-:W-:Y:S02]  /*6f20*/  @!P0 IADD3.X R223, R5, UR44, RZ, P6, !PT ;  /* 0x0000002c05df8c10 */ /* 0x000fe4000b7fe4ff */
[----:B------:R-:W-:Y:S01]  /*6f30*/  @!P4 IADD3 R220, P6, R4, UR45, RZ ;  /* 0x0000002d04dccc10 */ /* 0x000fe2000ffde0ff */
[----:B--2---:R-:W-:-:S05]  /*6f40*/  @!P3 IMAD R3, R3, R17, R2 ;  /* 0x000000110303b224 */ /* 0x004fca00078e0202 */
[----:B------:R1:W-:Y:S01]  /*6f50*/  @!P3 STG.E.U8 desc[UR36][R4.64+0xa9], R3 ;  /* 0x0000a9030400b986 */ /* 0x0003e2000c101124 */
[----:B------:R-:W-:Y:S01]  /*6f60*/  ISETP.LT.OR P3, PT, R0, 0xb1, !P2 ;  /* 0x000000b10000780c */ /* 0x000fe20005761670 */
[----:B------:R-:W-:-:S12]  /*6f70*/  @P0 BRA `(.L_x_210) ;  /* 0x00000000000c0947 */ /* 0x000fd80003800000 */
[----:B------:R-:W1:Y:S02]  /*6f80*/  LDG.E.U8 R16, desc[UR36][R6.64+0xa8] ;  /* 0x0000a82406107981 */ /* 0x000e64000c1e1100 */
[----:B-1----:R-:W-:-:S05]  /*6f90*/  PRMT R3, R16, 0x8880, RZ ;  /* 0x0000888010037816 */ /* 0x002fca00000000ff */
[----:B------:R-:W-:-:S07]  /*6fa0*/  IMAD R2, R3, R18, RZ ;  /* 0x0000001203027224 */ /* 0x000fce00078e02ff */
.L_x_210:
[----:B------:R-:W-:Y:S05]  /*6fb0*/  BSYNC B1 ;  /* 0x0000000000017941 */ /* 0x000fea0003800000 */
.L_x_209:
        /* <DEDUP_REMOVED lines=9> */
.L_x_212:
[----:B------:R-:W-:Y:S05]  /*7050*/  BSYNC B1 ;  /* 0x0000000000017941 */ /* 0x000fea0003800000 */
.L_x_211:
        /* <DEDUP_REMOVED lines=8> */
.L_x_214:
[----:B------:R-:W-:Y:S05]  /*70e0*/  BSYNC B1 ;  /* 0x0000000000017941 */ /* 0x000fea0003800000 */
.L_x_213:
[----:B-1----:R-:W2:Y:S01]  /*70f0*/  LDL.LU R3, [R1+0x160] ;  /* 0x0001600001037983 */ /* 0x002ea20000300800 */
[----:B------:R-:W-:Y:S01]  /*7100*/  BSSY B1, `(.L_x_215) ;  /* 0x000000b000017945 */ /* 0x000fe20003800000 */
[----:B------:R-:W-:Y:S02]  /*7110*/  ISETP.GE.AND P0, PT, R14, 0x81, PT ;  /* 0x000000810e00780c */ /* 0x000fe40003f06270 */
[----:B------:R-:W-:Y:S02]  /*7120*/  ISETP.LT.OR P4, PT, R0, 0xb2, !P1 ;  /* 0x000000b20000780c */ /* 0x000fe40004f81670 */
[----:B------:R-:W-:Y:S01]  /*7130*/  @!P5 IADD3 R220, P6, R4, UR45, RZ ;  /* 0x0000002d04dcdc10 */ /* 0x000fe2000ffde0ff */
[----:B--2---:R-:W-:-:S05]  /*7140*/  @!P3 IMAD R3, R3, R17, R2 ;  /* 0x000000110303b224 */ /* 0x004fca00078e0202 */
[----:B------:R1:W-:Y:S01]  /*7150*/  @!P3 STG.E.U8 desc[UR36][R4.64+0xb0], R3 ;  /* 0x0000b0030400b986 */ /* 0x0003e2000c101124 */
[----:B------:R-:W-:-:S13]  /*7160*/  ISETP.LT.OR P3, PT, R0, 0xb2, !P2 ;  /* 0x000000b20000780c */ /* 0x000fda0005761670 */
[----:B-1----:R-:W-:Y:S05]  /*7170*/  @P3 BRA `(.L_x_216) ;  /* 0x00000000000c3947 */ /* 0x002fea0003800000 */
[----:B------:R-:W2:Y:S02]  /*7180*/  LDG.E.U8 R16, desc[UR36][R8.64+0xb1] ;  /* 0x0000b12408107981 */ /* 0x000ea4000c1e1100 */
[----:B--2---:R-:W-:-:S05]  /*7190*/  PRMT R3, R16, 0x8880, RZ ;  /* 0x0000888010037816 */ /* 0x004fca00000000ff */
[----:B------:R-:W-:-:S07]  /*71a0*/  IMAD R2, R3, R18, RZ ;  /* 0x0000001203027224 */ /* 0x000fce00078e02ff */
.L_x_216:
[----:B------:R-:W-:Y:S05]  /*71b0*/  BSYNC B1 ;  /* 0x0000000000017941 */ /* 0x000fea0003800000 */
.L_x_215:
[----:B------:R-:W2:Y:S01]  /*71c0*/  LDL.LU R3, [R1+0x164] ;  /* 0x0001640001037983 */ /* 0x000ea20000300800 */
        /* <DEDUP_REMOVED lines=8> */
.L_x_218:
[----:B------:R-:W-:Y:S05]  /*7250*/  BSYNC B1 ;  /* 0x0000000000017941 */ /* 0x000fea0003800000 */
.L_x_217:
[----:B-1----:R-:W2:Y:S01]  /*7260*/  LDL.LU R3, [R1+0x168] ;  /* 0x0001680001037983 */ /* 0x002ea20000300800 */
[----:B------:R-:W-:Y:S01]  /*7270*/  BSSY B1, `(.L_x_219) ;  /* 0x000000c000017945 */ /* 0x000fe20003800000 */
[C---:B------:R-:W-:Y:S02]  /*7280*/  ISETP.LT.OR P3, PT, R0.reuse, 0xb9, !P2 ;  /* 0x000000b90000780c */ /* 0x040fe40005761670 */
[C---:B------:R-:W-:Y:S02]  /*7290*/  ISETP.LT.OR P2, PT, R0.reuse, 0xba, !P2 ;  /* 0x000000ba0000780c */ /* 0x040fe40005741670 */
[----:B------:R-:W-:Y:S01]  /*72a0*/  ISETP.LT.OR P6, PT, R0, 0xb9, !P1 ;  /* 0x000000b90000780c */ /* 0x000fe20004fc1670 */
[----:B--2---:R-:W-:-:S05]  /*72b0*/  @!P5 IMAD R3, R3, R17, R2 ;  /* 0x000000110303d224 */ /* 0x004fca00078e0202 */
[----:B------:R1:W-:Y:S02]  /*72c0*/  @!P5 STG.E.U8 desc[UR36][R220.64+0xb0], R3 ;  /* 0x0000b003dc00d986 */ /* 0x0003e4000c101124 */
[----:B-1----:R-:W-:-:S04]  /*72d0*/  @!P4 IADD3 R220, P5, R4, UR45, RZ ;  /* 0x0000002d04dccc10 */ /* 0x002fc8000ffbe0ff */
[----:B------:R-:W-:Y:S01]  /*72e0*/  @!P4 IADD3.X R221, R5, UR44, RZ, P5, !PT ;  /* 0x0000002c05ddcc10 */ /* 0x000fe2000affe4ff */
[----:B------:R-:W-:Y:S08]  /*72f0*/  @P4 BRA `(.L_x_220) ;  /* 0x00000000000c4947 */ /* 0x000ff00003800000 */
[----:B------:R-:W2:Y:S02]  /*7300*/  LDG.E.U8 R16, desc[UR36][R6.64+0xb1] ;  /* 0x0000b12406107981 */ /* 0x000ea4000c1e1100 */
[----:B--2---:R-:W-:-:S05]  /*7310*/  PRMT R3, R16, 0x8880, RZ ;  /* 0x0000888010037816 */ /* 0x004fca00000000ff */
[----:B------:R-:W-:-:S07]  /*7320*/  IMAD R2, R3, R18, RZ ;  /* 0x0000001203027224 */ /* 0x000fce00078e02ff */
.L_x_220:
[----:B------:R-:W-:Y:S05]  /*7330*/  BSYNC B1 ;  /* 0x0000000000017941 */ /* 0x000fea0003800000 */
.L_x_219:
[----:B------:R-:W2:Y:S01]  /*7340*/  LDL.LU R3, [R1+0x16c] ;  /* 0x00016c0001037983 */ /* 0x000ea20000300800 */
[----:B------:R-:W-:Y:S01]  /*7350*/  BSSY B1, `(.L_x_221) ;  /* 0x0000007000017945 */ /* 0x000fe20003800000 */
[----:B--2---:R-:W-:-:S05]  /*7360*/  @!P4 IMAD R3, R3, R17, R2 ;  /* 0x000000110303c224 */ /* 0x004fca00078e0202 */
[----:B------:R1:W-:Y:S01]  /*7370*/  @!P4 STG.E.U8 desc[UR36][R220.64+0xb1], R3 ;  /* 0x0000b103dc00c986 */ /* 0x0003e2000c101124 */
[----:B------:R-:W-:Y:S05]  /*7380*/  @P3 BRA `(.L_x_222) ;  /* 0x00000000000c3947 */ /* 0x000fea0003800000 */
[----:B------:R-:W1:Y:S02]  /*7390*/  LDG.E.U8 R16, desc[UR36][R8.64+0xb8] ;  /* 0x0000b82408107981 */ /* 0x000e64000c1e1100 */
[----:B-1----:R-:W-:-:S05]  /*73a0*/  PRMT R3, R16, 0x8880, RZ ;  /* 0x0000888010037816 */ /* 0x002fca00000000ff */
[----:B------:R-:W-:-:S07]  /*73b0*/  IMAD R2, R3, R18, RZ ;  /* 0x0000001203027224 */ /* 0x000fce00078e02ff */
.L_x_222:
[----:B------:R-:W-:Y:S05]  /*73c0*/  BSYNC B1 ;  /* 0x0000000000017941 */ /* 0x000fea0003800000 */
.L_x_221:
        /* <DEDUP_REMOVED lines=8> */
.L_x_224:
[----:B------:R-:W-:Y:S05]  /*7450*/  BSYNC B1 ;  /* 0x0000000000017941 */ /* 0x000fea0003800000 */
.L_x_223:
[----:B------:R-:W2:Y:S01]  /*7460*/  LDL.LU R23, [R1+0x174] ;  /* 0x0001740001177983 */ /* 0x000ea20000300800 */
[----:B0-----:R-:W-:Y:S01]  /*7470*/  @!P6 IADD3 R8, P4, R4, UR45, RZ ;  /* 0x0000002d0408ec10 */ /* 0x001fe2000ff9e0ff */
[----:B------:R-:W-:Y:S01]  /*7480*/  BSSY B1, `(.L_x_225) ;  /* 0x000000a000017945 */ /* 0x000fe20003800000 */
[----:B-1----:R-:W-:Y:S02]  /*7490*/  IADD3 R3, P3, R15, 0x80, RZ ;  /* 0x000000800f037810 */ /* 0x002fe40007f7e0ff */
[----:B------:R-:W-:Y:S02]  /*74a0*/  ISETP.LT.OR P1, PT, R0, 0xba, !P1 ;  /* 0x000000ba0000780c */ /* 0x000fe40004f21670 */
[----:B------:R-:W-:Y:S01]  /*74b0*/  @!P6 IADD3.X R9, R5, UR44, RZ, P4, !PT ;  /* 0x0000002c0509ec10 */ /* 0x000fe2000a7fe4ff */
[----:B--2---:R-:W-:-:S05]  /*74c0*/  @!P2 IMAD R23, R23, R17, R2 ;  /* 0x000000111717a224 */ /* 0x004fca00078e0202 */
[----:B------:R0:W-:Y:S01]  /*74d0*/  @!P2 STG.E.U8 desc[UR36][R4.64+0xb9], R23 ;  /* 0x0000b9170400a986 */ /* 0x0001e2000c101124 */
[----:B------:R-:W-:Y:S05]  /*74e0*/  @P6 BRA `(.L_x_226) ;  /* 0x00000000000c6947 */ /* 0x000fea0003800000 */
[----:B------:R-:W0:Y:S02]  /*74f0*/  LDG.E.U8 R16, desc[UR36][R6.64+0xb8] ;  /* 0x0000b82406107981 */ /* 0x000e24000c1e1100 */
[----:B0-----:R-:W-:-:S05]  /*7500*/  PRMT R23, R16, 0x8880, RZ ;  /* 0x0000888010177816 */ /* 0x001fca00000000ff */
[----:B------:R-:W-:-:S07]  /*7510*/  IMAD R2, R23, R18, RZ ;  /* 0x0000001217027224 */ /* 0x000fce00078e02ff */
.L_x_226:
[----:B------:R-:W-:Y:S05]  /*7520*/  BSYNC B1 ;  /* 0x0000000000017941 */ /* 0x000fea0003800000 */
.L_x_225:
[----:B0-----:R-:W2:Y:S01]  /*7530*/  LDL.LU R23, [R1+0x178] ;  /* 0x0001780001177983 */ /* 0x001ea20000300800 */
[----:B------:R-:W-:Y:S01]  /*7540*/  BSSY B1, `(.L_x_227) ;  /* 0x0000008000017945 */ /* 0x000fe20003800000 */
[----:B------:R-:W-:Y:S02]  /*7550*/  IMAD.X R221, RZ, RZ, UR7, P3 ;  /* 0x00000007ffdd7e24 */ /* 0x000fe400098e06ff */
[----:B--2---:R-:W-:-:S05]  /*7560*/  @!P6 IMAD R23, R23, R17, R2 ;  /* 0x000000111717e224 */ /* 0x004fca00078e0202 */
[----:B------:R0:W-:Y:S01]  /*7570*/  @!P6 STG.E.U8 desc[UR36][R8.64+0xb8], R23 ;  /* 0x0000b8170800e986 */ /* 0x0001e2000c101124 */
[----:B------:R-:W-:Y:S05]  /*7580*/  @P1 BRA `(.L_x_228) ;  /* 0x00000000000c1947 */ /* 0x000fea0003800000 */
[----:B------:R-:W0:Y:S02]  /*7590*/  LDG.E.U8 R16, desc[UR36][R6.64+0xb9] ;  /* 0x0000b92406107981 */ /* 0x000e24000c1e1100 */
[----:B0-----:R-:W-:-:S05]  /*75a0*/  PRMT R9, R16, 0x8880, RZ ;  /* 0x0000888010097816 */ /* 0x001fca00000000ff */
[----:B------:R-:W-:-:S07]  /*75b0*/  IMAD R2, R9, R18, RZ ;  /* 0x0000001209027224 */ /* 0x000fce00078e02ff */
.L_x_228:
[----:B------:R-:W-:Y:S05]  /*75c0*/  BSYNC B1 ;  /* 0x0000000000017941 */ /* 0x000fea0003800000 */
.L_x_227:
[----:B------:R-:W2:Y:S01]  /*75d0*/  LDL.LU R223, [R1+0x17c] ;  /* 0x00017c0001df7983 */ /* 0x000ea20000300800 */
[----:B------:R-:W-:Y:S01]  /*75e0*/  @!P1 IADD3 R220, P5, R4, UR45, RZ ;  /* 0x0000002d04dc9c10 */ /* 0x000fe2000ffbe0ff */
[-C--:B0-----:R-:W-:Y:S01]  /*75f0*/  IMAD R8, R221, R10.reuse, RZ ;  /* 0x0000000add087224 */ /* 0x081fe200078e02ff */
[----:B------:R-:W-:Y:S01]  /*7600*/  ISETP.LT.OR P4, PT, R0, 0x1, !P0 ;  /* 0x000000010000780c */ /* 0x000fe20004781670 */
[----:B------:R-:W-:Y:S01]  /*7610*/  IMAD.WIDE.U32 R6, R3, R10, R20 ;  /* 0x0000000a03067225 */ /* 0x000fe200078e0014 */
[----:B------:R-:W-:Y:S01]  /*7620*/  @!P1 IADD3.X R221, R5, UR44, RZ, P5, !PT ;  /* 0x0000002c05dd9c10 */ /* 0x000fe2000affe4ff */
[----:B------:R-:W-:Y:S02]  /*7630*/  BSSY B1, `(.L_x_229) ;  /* 0x000000f000017945 */ /* 0x000fe40003800000 */
[----:B------:R-:W-:Y:S02]  /*7640*/  IMAD.U32 R9, RZ, RZ, UR12 ;  /* 0x0000000cff097e24 */ /* 0x000fe4000f8e00ff */
[----:B------:R-:W-:Y:S01]  /*7650*/  IMAD R23, R3, R11, R8 ;  /* 0x0000000b03177224 */ /* 0x000fe200078e0208 */
[----:B------:R-:W-:Y:S01]  /*7660*/  IADD3 R8, P2, R6, R12, RZ ;  /* 0x0000000c06087210 */ /* 0x000fe20007f5e0ff */
[----:B------:R-:W-:Y:S01]  /*7670*/  IMAD.U32 R225, RZ, RZ, UR12 ;  /* 0x0000000cffe17e24 */ /* 0x000fe2000f8e00ff */
[----:B------:R-:W-:Y:S01]  /*7680*/  LEA R6, P3, R9, R4, 0x7 ;  /* 0x0000000409067211 */ /* 0x000fe200078638ff */
[----:B------:R-:W-:Y:S01]  /*7690*/  IMAD.U32 R222, RZ, RZ, UR13 ;  /* 0x0000000dffde7e24 */ /* 0x000fe2000f8e00ff */
[----:B------:R-:W-:-:S04]  /*76a0*/  IADD3.X R9, R13, R7, R23, P2, !PT ;  /* 0x000000070d097210 */ /* 0x000fc800017fe417 */
[----:B------:R-:W-:Y:S01]  /*76b0*/  LEA.HI.X R7, R225, R5, R222, 0x7, P3 ;  /* 0x00000005e1077211 */ /* 0x000fe200018f3cde */
[----:B--2---:R-:W-:-:S05]  /*76c0*/  @!P1 IMAD R223, R223, R17, R2 ;  /* 0x00000011dfdf9224 */ /* 0x004fca00078e0202 */
[----:B------:R0:W-:Y:S01]  /*76d0*/  @!P1 STG.E.U8 desc[UR36][R220.64+0xb9], R223 ;  /* 0x0000b9dfdc009986 */ /* 0x0001e2000c101124 */
[----:B------:R-:W-:Y:S05]  /*76e0*/  @P4 BRA `(.L_x_230) ;  /* 0x00000000000c4947 */ /* 0x000fea0003800000 */
[----:B------:R-:W0:Y:S02]  /*76f0*/  LDG.E.U8 R16, desc[UR36][R8.64] ;  /* 0x0000002408107981 */ /* 0x000e24000c1e1100 */
[----:B0-----:R-:W-:-:S05]  /*7700*/  PRMT R221, R16, 0x8880, RZ ;  /* 0x0000888010dd7816 */ /* 0x001fca00000000ff */
[----:B------:R-:W-:-:S07]  /*7710*/  IMAD R2, R221, R18, RZ ;  /* 0x00000012dd027224 */ /* 0x000fce00078e02ff */
.L_x_230:
[----:B------:R-:W-:Y:S05]  /*7720*/  BSYNC B1 ;  /* 0x0000000000017941 */ /* 0x000fea0003800000 */
.L_x_229:
[----:B0-----:R-:W-:Y:S01]  /*7730*/  @!P4 IMAD R223, R120, R17, R2 ;  /* 0x0000001178dfc224 */ /* 0x001fe200078e0202 */
[----:B------:R-:W-:Y:S01]  /*7740*/  ISETP.GE.AND P1, PT, R14, 0x89, PT ;  /* 0x000000890e00780c */ /* 0x000fe20003f26270 */
[----:B------:R-:W-:Y:S01]  /*7750*/  IMAD.WIDE.U32 R220, R3, R10, R218 ;  /* 0x0000000a03dc7225 */ /* 0x000fe200078e00da */
[----:B------:R-:W-:Y:S02]  /*7760*/  BSSY B1, `(.L_x_231) ;  /* 0x000000b000017945 */ /* 0x000fe40003800000 */
[----:B------:R0:W-:Y:S01]  /*7770*/  @!P4 STG.E.U8 desc[UR36][R6.64], R223 ;  /* 0x000000df0600c986 */ /* 0x0001e2000c101124 */
[C---:B------:R-:W-:Y:S01]  /*7780*/  ISETP.LT.OR P4, PT, R0.reuse, 0x2, !P0 ;  /* 0x000000020000780c */ /* 0x040fe20004781670 */
[----:B------:R-:W-:Y:S01]  /*7790*/  IMAD.IADD R23, R23, 0x1, R221 ;  /* 0x0000000117177824 */ /* 0x000fe200078e02dd */
[C---:B------:R-:W-:Y:S02]  /*77a0*/  ISETP.LT.OR P3, PT, R0.reuse, 0x1, !P1 ;  /* 0x000000010000780c */ /* 0x040fe40004f61670 */
[----:B------:R-:W-:-:S02]  /*77b0*/  ISETP.LT.OR P2, PT, R0, 0x2, !P1 ;  /* 0x000000020000780c */ /* 0x000fc40004f41670 */
[----:B------:R-:W-:-:S07]  /*77c0*/  IADD3 R120, P5, P6, R216, R12, R220 ;  /* 0x0000000cd8787210 */ /* 0x000fce0007ebe0dc */
[----:B0-----:R-:W-:Y:S06]  /*77d0*/  @P4 BRA `(.L_x_232) ;  /* 0x00000000000c4947 */ /* 0x001fec0003800000 */
[----:B------:R-:W2:Y:S02]  /*77e0*/  LDG.E.U8 R16, desc[UR36][R8.64+0x1] ;  /* 0x0000012408107981 */ /* 0x000ea4000c1e1100 */
[----:B--2---:R-:W-:-:S05]  /*77f0*/  PRMT R3, R16, 0x8880, RZ ;  /* 0x0000888010037816 */ /* 0x004fca00000000ff */
[----:B------:R-:W-:-:S07]  /*7800*/  IMAD R2, R3, R18, RZ ;  /* 0x0000001203027224 */ /* 0x000fce00078e02ff */
.L_x_232:
[----:B------:R-:W-:Y:S05]  /*7810*/  BSYNC B1 ;  /* 0x0000000000017941 */ /* 0x000fea0003800000 */
.L_x_231:
[----:B------:R-:W-:Y:S01]  /*7820*/  @!P4 IMAD R3, R121, R17, R2 ;  /* 0x000000117903c224 */ /* 0x000fe200078e0202 */
[----:B------:R-:W-:Y:S01]  /*7830*/  IADD3.X R121, R21, R13, R23, P5, P6 ;  /* 0x0000000d15797210 */ /* 0x000fe20002fec417 */
[----:B------:R-:W-:Y:S01]  /*7840*/  BSSY B1, `(.L_x_233) ;  /* 0x0000008000017945 */ /* 0x000fe20003800000 */
[----:B------:R-:W-:Y:S02]  /*7850*/  @!P3 IADD3 R220, P5, R6, UR45, RZ ;  /* 0x0000002d06dcbc10 */ /* 0x000fe4000ffbe0ff */
[----:B------:R0:W-:Y:S02]  /*7860*/  @!P4 STG.E.U8 desc[UR36][R6.64+0x1], R3 ;  /* 0x000001030600c986 */ /* 0x0001e4000c101124 */
[----:B------:R-:W-:Y:S01]  /*7870*/  @!P3 IADD3.X R221, R7, UR44, RZ, P5, !PT ;  /* 0x0000002c07ddbc10 */ /* 0x000fe2000affe4ff */
[----:B------:R-:W-:Y:S08]  /*7880*/  @P3 BRA `(.L_x_234) ;  /* 0x00000000000c3947 */ /* 0x000ff00003800000 */
[----:B------:R-:W0:Y:S02]  /*7890*/  LDG.E.U8 R16, desc[UR36][R120.64] ;  /* 0x0000002478107981 */ /* 0x000e24000c1e1100 */
[----:B0-----:R-:W-:-:S05]  /*78a0*/  PRMT R3, R16, 0x8880, RZ ;  /* 0x0000888010037816 */ /* 0x001fca00000000ff */
[----:B------:R-:W-:-:S07]  /*78b0*/  IMAD R2, R3, R18, RZ ;  /* 0x0000001203027224 */ /* 0x000fce00078e02ff */
.L_x_234:
[----:B------:R-:W-:Y:S05]  /*78c0*/  BSYNC B1 ;  /* 0x0000000000017941 */ /* 0x000fea0003800000 */
.L_x_233:
[----:B0-----:R-:W-:Y:S01]  /*78d0*/  @!P3 IMAD R3, R122, R17, R2 ;  /* 0x000000117a03b224 */ /* 0x001fe200078e0202 */
[----:B------:R-:W-:Y:S01]  /*78e0*/  @!P2 IADD3 R222, P5, R6, UR45, RZ ;  /* 0x0000002d06deac10 */ /* 0x000fe2000ffbe0ff */
[----:B------:R-:W-:Y:S01]  /*78f0*/  BSSY B1, `(.L_x_235) ;  /* 0x000000b000017945 */ /* 0x000fe20003800000 */
[C---:B------:R-:W-:Y:S02]  /*7900*/  ISETP.LT.OR P6, PT, R0.reuse, 0x9, !P0 ;  /* 0x000000090000780c */ /* 0x040fe400047c1670 */
[----:B------:R0:W-:Y:S01]  /*7910*/  @!P3 STG.E.U8 desc[UR36][R220.64], R3 ;  /* 0x00000003dc00b986 */ /* 0x0001e2000c101124 */
[----:B------:R-:W-:Y:S02]  /*7920*/  @!P2 IADD3.X R223, R7, UR44, RZ, P5, !PT ;  /* 0x0000002c07dfac10 */ /* 0x000fe4000affe4ff */
[C---:B------:R-:W-:Y:S02]  /*7930*/  ISETP.LT.OR P3, PT, R0.reuse, 0xa, !P0 ;  /* 0x0000000a0000780c */ /* 0x040fe40004761670 */
[----:B------:R-:W-:-:S02]  /*7940*/  ISETP.LT.OR P4, PT, R0, 0x9, !P1 ;  /* 0x000000090000780c */ /* 0x000fc40004f81670 */
[----:B------:R-:W-:Y:S01]  /*7950*/  ISETP.LT.OR P5, PT, R0, 0xa, !P1 ;  /* 0x0000000a0000780c */ /* 0x000fe20004fa1670 */
[----:B------:R-:W-:-:S12]  /*7960*/  @P2 BRA `(.L_x_236) ;  /* 0x00000000000c2947 */ /* 0x000fd80003800000 */
[----:B------:R-:W0:Y:S02]  /*7970*/  LDG.E.U8 R16, desc[UR36][R120.64+0x1] ;  /* 0x0000012478107981 */ /* 0x000e24000c1e1100 */
[----:B0-----:R-:W-:-:S05]  /*7980*/  PRMT R3, R16, 0x8880, RZ ;  /* 0x0000888010037816 */ /* 0x001fca00000000ff */
[----:B------:R-:W-:-:S07]  /*7990*/  IMAD R2, R3, R18, RZ ;  /* 0x0000001203027224 */ /* 0x000fce00078e02ff */
.L_x_236:
[----:B------:R-:W-:Y:S05]  /*79a0*/  BSYNC B1 ;  /* 0x0000000000017941 */ /* 0x000fea0003800000 */
.L_x_235:
[----:B------:R-:W-:Y:S01]  /*79b0*/  @!P2 IMAD R123, R123, R17, R2 ;  /* 0x000000117b7ba224 */ /* 0x000fe200078e0202 */
[----:B------:R-:W-:Y:S04]  /*79c0*/  BSSY B1, `(.L_x_237) ;  /* 0x0000006000017945 */ /* 0x000fe80003800000 */
[----:B------:R1:W-:Y:S01]  /*79d0*/  @!P2 STG.E.U8 desc[UR36][R222.64+0x1], R123 ;  /* 0x0000017bde00a986 */ /* 0x0003e2000c101124 */
[----:B------:R-:W-:Y:S05]  /*79e0*/  @P6 BRA `(.L_x_238) ;  /* 0x00000000000c6947 */ /* 0x000fea0003800000 */
[----:B------:R-:W0:Y:S02]  /*79f0*/  LDG.E.U8 R16, desc[UR36][R8.64+0x8] ;  /* 0x0000082408107981 */ /* 0x000e24000c1e1100 */
[----:B0-----:R-:W-:-:S05]  /*7a00*/  PRMT R3, R16, 0x8880, RZ ;  /* 0x0000888010037816 */ /* 0x001fca00000000ff */
[----:B------:R-:W-:-:S07]  /*7a10*/  IMAD R2, R3, R18, RZ ;  /* 0x0000001203027224 */ /* 0x000fce00078e02ff */
.L_x_238:
[----:B------:R-:W-:Y:S05]  /*7a20*/  BSYNC B1 ;  /* 0x0000000000017941 */ /* 0x000fea0003800000 */
.L_x_237:
[----:B0-----:R-:W-:Y:S01]  /*7a30*/  @!P6 IMAD R3, R124, R17, R2 ;  /* 0x000000117c03e224 */ /* 0x001fe200078e0202 */
[----:B------:R-:W-:Y:S04]  /*7a40*/  BSSY B1, `(.L_x_239) ;  /* 0x0000006000017945 */ /* 0x000fe80003800000 */
[----:B------:R0:W-:Y:S01]  /*7a50*/  @!P6 STG.E.U8 desc[UR36][R6.64+0x8], R3 ;  /* 0x000008030600e986 */ /* 0x0001e2000c101124 */
[----:B------:R-:W-:Y:S05]  /*7a60*/  @P3 BRA `(.L_x_240) ;  /* 0x00000000000c3947 */ /* 0x000fea0003800000 */
[----:B------:R-:W0:Y:S02]  /*7a70*/  LDG.E.U8 R16, desc[UR36][R8.64+0x9] ;  /* 0x0000092408107981 */ /* 0x000e24000c1e1100 */
[----:B0-----:R-:W-:-:S05]  /*7a80*/  PRMT R3, R16, 0x8880, RZ ;  /* 0x0000888010037816 */ /* 0x001fca00000000ff */
[----:B------:R-:W-:-:S07]  /*7a90*/  IMAD R2, R3, R18, RZ ;  /* 0x0000001203027224 */ /* 0x000fce00078e02ff */
.L_x_240:
[----:B------:R-:W-:Y:S05]  /*7aa0*/  BSYNC B1 ;  /* 0x0000000000017941 */ /* 0x000fea0003800000 */
.L_x_239:
[----:B0-----:R-:W-:Y:S01]  /*7ab0*/  @!P3 IMAD R3, R125, R17, R2 ;  /* 0x000000117d03b224 */ /* 0x001fe200078e0202 */
[----:B------:R-:W-:Y:S01]  /*7ac0*/  BSSY B1, `(.L_x_241) ;  /* 0x000000a000017945 */ /* 0x000fe20003800000 */
[----:B------:R-:W-:Y:S02]  /*7ad0*/  ISETP.LT.OR P2, PT, R0, 0x11, !P1 ;  /* 0x000000110000780c */ /* 0x000fe40004f41670 */
[C---:B------:R-:W-:Y:S01]  /*7ae0*/  @!P5 IADD3 R122, P6, R6.reuse, UR45, RZ ;  /* 0x0000002d067adc10 */ /* 0x040fe2000ffde0ff */
[----:B------:R0:W-:Y:S01]  /*7af0*/  @!P3 STG.E.U8 desc[UR36][R6.64+0x9], R3 ;  /* 0x000009030600b986 */ /* 0x0001e2000c101124 */
[----:B------:R-:W-:-:S04]  /*7b00*/  @!P4 IADD3 R124, P3, R6, UR45, RZ ;  /* 0x0000002d067ccc10 */ /* 0x000fc8000ff7e0ff */
[----:B------:R-:W-:Y:S01]  /*7b10*/  @!P4 IADD3.X R125, R7, UR44, RZ, P3, !PT ;  /* 0x0000002c077dcc10 */ /* 0x000fe20009ffe4ff */
[----:B------:R-:W-:Y:S08]  /*7b20*/  @P4 BRA `(.L_x_242) ;  /* 0x00000000000c4947 */ /* 0x000ff00003800000 */
[----:B------:R-:W0:Y:S02]  /*7b30*/  LDG.E.U8 R16, desc[UR36][R120.64+0x8] ;  /* 0x0000082478107981 */ /* 0x000e24000c1e1100 */
[----:B0-----:R-:W-:-:S05]  /*7b40*/  PRMT R3, R16, 0x8880, RZ ;  /* 0x0000888010037816 */ /* 0x001fca00000000ff */
[----:B------:R-:W-:-:S07]  /*7b50*/  IMAD R2, R3, R18, RZ ;  /* 0x0000001203027224 */ /* 0x000fce00078e02ff */
.L_x_242:
[----:B------:R-:W-:Y:S05]  /*7b60*/  BSYNC B1 ;  /* 0x0000000000017941 */ /* 0x000fea0003800000 */
.L_x_241:
[----:B0-----:R-:W-:Y:S01]  /*7b70*/  @!P4 IMAD R3, R126, R17, R2 ;  /* 0x000000117e03c224 */ /* 0x001fe200078e0202 */
[----:B------:R-:W-:Y:S01]  /*7b80*/  BSSY B1, `(.L_x_243) ;  /* 0x0000007000017945 */ /* 0x000fe20003800000 */
[----:B-1----:R-:W-:-:S03]  /*7b90*/  @!P5 IADD3.X R123, R7, UR44, RZ, P6, !PT ;  /* 0x0000002c077bdc10 */ /* 0x002fc6000b7fe4ff */
[----:B------:R0:W-:Y:S01]  /*7ba0*/  @!P4 STG.E.U8 desc[UR36][R124.64+0x8], R3 ;  /* 0x000008037c00c986 */ /* 0x0001e2000c101124 */
[----:B------:R-:W-:Y:S05]  /*7bb0*/  @P5 BRA `(.L_x_244) ;  /* 0x00000000000c5947 */ /* 0x000fea0003800000 */
[----:B------:R-:W0:Y:S02]  /*7bc0*/  LDG.E.U8 R16, desc[UR36][R120.64+0x9] ;  /* 0x0000092478107981 */ /* 0x000e24000c1e1100 */
[----:B0-----:R-:W-:-:S05]  /*7bd0*/  PRMT R3, R16, 0x8880, RZ ;  /* 0x0000888010037816 */ /* 0x001fca00000000ff */
[----:B------:R-:W-:-:S07]  /*7be0*/  IMAD R2, R3, R18, RZ ;  /* 0x0000001203027224 */ /* 0x000fce00078e02ff */
.L_x_244:
[----:B------:R-:W-:Y:S05]  /*7bf0*/  BSYNC B1 ;  /* 0x0000000000017941 */ /* 0x000fea0003800000 */
.L_x_243:
[C---:B------:R-:W-:Y:S01]  /*7c00*/  ISETP.LT.OR P4, PT, R0.reuse, 0x11, !P0 ;  /* 0x000000110000780c */ /* 0x040fe20004781670 */
[----:B------:R-:W-:Y:S01]  /*7c10*/  @!P5 IMAD R127, R127, R17, R2 ;  /* 0x000000117f7fd224 */ /* 0x000fe200078e0202 */
[----:B------:R-:W-:Y:S01]  /*7c20*/  BSSY B1, `(.L_x_245) ;  /* 0x0000009000017945 */ /* 0x000fe20003800000 */
[----:B------:R-:W-:Y:S02]  /*7c30*/  ISETP.LT.OR P3, PT, R0, 0x12, !P1 ;  /* 0x000000120000780c */ /* 0x000fe40004f61670 */
[----:B0-----:R-:W-:Y:S01]  /*7c40*/  @!P2 IADD3 R124, P6, R6, UR45, RZ ;  /* 0x0000002d067cac10 */ /* 0x001fe2000ffde0ff */
[----:B------:R0:W-:Y:S01]  /*7c50*/  @!P5 STG.E.U8 desc[UR36][R122.64+0x9], R127 ;  /* 0x0000097f7a00d986 */ /* 0x0001e2000c101124 */
[----:B------:R-:W-:-:S06]  /*7c60*/  ISETP.LT.OR P5, PT, R0, 0x12, !P0 ;  /* 0x000000120000780c */ /* 0x000fcc00047a1670 */
[----:B------:R-:W-:Y:S07]  /*7c70*/  @P4 BRA `(.L_x_246) ;  /* 0x00000000000c4947 */ /* 0x000fee0003800000 */
[----:B------:R-:W2:Y:S02]  /*7c80*/  LDG.E.U8 R16, desc[UR36][R8.64+0x10] ;  /* 0x0000102408107981 */ /* 0x000ea4000c1e1100 */
[----:B--2---:R-:W-:-:S05]  /*7c90*/  PRMT R3, R16, 0x8880, RZ ;  /* 0x0000888010037816 */ /* 0x004fca00000000ff */
[----:B------:R-:W-:-:S07]  /*7ca0*/  IMAD R2, R3, R18, RZ ;  /* 0x0000001203027224 */ /* 0x000fce00078e02ff */
.L_x_246:
[----:B------:R-:W-:Y:S05]  /*7cb0*/  BSYNC B1 ;  /* 0x0000000000017941 */ /* 0x000fea0003800000 */
.L_x_245:
[----:B------:R-:W-:Y:S01]  /*7cc0*/  @!P4 IMAD R3, R128, R17, R2 ;  /* 0x000000118003c224 */ /* 0x000fe200078e0202 */
[----:B------:R-:W-:Y:S04]  /*7cd0*/  BSSY B1, `(.L_x_247) ;  /* 0x0000006000017945 */ /* 0x000fe80003800000 */
[----:B------:R1:W-:Y:S01]  /*7ce0*/  @!P4 STG.E.U8 desc[UR36][R6.64+0x10], R3 ;  /* 0x000010030600c986 */ /* 0x0003e2000c101124 */
[----:B------:R-:W-:Y:S05]  /*7cf0*/  @P5 BRA `(.L_x_248) ;  /* 0x00000000000c5947 */ /* 0x000fea0003800000 */
[----:B------:R-:W1:Y:S02]  /*7d00*/  LDG.E.U8 R16, desc[UR36][R8.64+0x11] ;  /* 0x0000112408107981 */ /* 0x000e64000c1e1100 */
[----:B-1----:R-:W-:-:S05]  /*7d10*/  PRMT R3, R16, 0x8880, RZ ;  /* 0x0000888010037816 */ /* 0x002fca00000000ff */
[----:B------:R-:W-:-:S07]  /*7d20*/  IMAD R2, R3, R18, RZ ;  /* 0x0000001203027224 */ /* 0x000fce00078e02ff */
.L_x_248:
[----:B------:R-:W-:Y:S05]  /*7d30*/  BSYNC B1 ;  /* 0x0000000000017941 */ /* 0x000fea0003800000 */
.L_x_247:
[----:B------:R-:W-:Y:S01]  /*7d40*/  @!P5 IMAD R129, R129, R17, R2 ;  /* 0x000000118181d224 */ /* 0x000fe200078e0202 */
[----:B------:R-:W-:Y:S01]  /*7d50*/  BSSY B1, `(.L_x_249) ;  /* 0x0000007000017945 */ /* 0x000fe20003800000 */
[----:B------:R-:W-:-:S03]  /*7d60*/  @!P2 IADD3.X R125, R7, UR44, RZ, P6, !PT ;  /* 0x0000002c077dac10 */ /* 0x000fc6000b7fe4ff */
[----:B------:R2:W-:Y:S01]  /*7d70*/  @!P5 STG.E.U8 desc[UR36][R6.64+0x11], R129 ;  /* 0x000011810600d986 */ /* 0x0005e2000c101124 */
[----:B------:R-:W-:Y:S05]  /*7d80*/  @P2 BRA `(.L_x_250) ;  /* 0x00000000000c2947 */ /* 0x000fea0003800000 */
[----:B------:R-:W1:Y:S02]  /*7d90*/  LDG.E.U8 R16, desc[UR36][R120.64+0x10] ;  /* 0x0000102478107981 */ /* 0x000e64000c1e1100 */
[----:B-1----:R-:W-:-:S05]  /*7da0*/  PRMT R3, R16, 0x8880, RZ ;  /* 0x0000888010037816 */ /* 0x002fca00000000ff */
[----:B------:R-:W-:-:S07]  /*7db0*/  IMAD R2, R3, R18, RZ ;  /* 0x0000001203027224 */ /* 0x000fce00078e02ff */
.L_x_250:
[----:B------:R-:W-:Y:S05]  /*7dc0*/  BSYNC B1 ;  /* 0x0000000000017941 */ /* 0x000fea0003800000 */
.L_x_249:
[----:B-1----:R-:W-:Y:S01]  /*7dd0*/  @!P2 IMAD R3, R130, R17, R2 ;  /* 0x000000118203a224 */ /* 0x002fe200078e0202 */
[----:B0-----:R-:W-:Y:S01]  /*7de0*/  @!P3 IADD3 R122, P5, R6, UR45, RZ ;  /* 0x0000002d067abc10 */ /* 0x001fe2000ffbe0ff */
        /* <DEDUP_REMOVED lines=11> */
.L_x_252:
[----:B------:R-:W-:Y:S05]  /*7ea0*/  BSYNC B1 ;  /* 0x0000000000017941 */ /* 0x000fea0003800000 */
.L_x_251:
[----:B------:R-:W-:Y:S01]  /*7eb0*/  @!P3 IMAD R131, R131, R17, R2 ;  /* 0x000000118383b224 */ /* 0x000fe200078e0202 */
[----:B------:R-:W-:Y:S04]  /*7ec0*/  BSSY B1, `(.L_x_253) ;  /* 0x0000006000017945 */ /* 0x000fe80003800000 */
[----:B------:R1:W-:Y:S01]  /*7ed0*/  @!P3 STG.E.U8 desc[UR36][R122.64+0x11], R131 ;  /* 0x000011837a00b986 */ /* 0x0003e2000c101124 */
[----:B------:R-:W-:Y:S05]  /*7ee0*/  @P6 BRA `(.L_x_254) ;  /* 0x00000000000c6947 */ /* 0x000fea0003800000 */
[----:B------:R-:W0:Y:S02]  /*7ef0*/  LDG.E.U8 R16, desc[UR36][R8.64+0x18] ;  /* 0x0000182408107981 */ /* 0x000e24000c1e1100 */
[----:B0-----:R-:W-:-:S05]  /*7f00*/  PRMT R3, R16, 0x8880, RZ ;  /* 0x0000888010037816 */ /* 0x001fca00000000ff */
[----:B------:R-:W-:-:S07]  /*7f10*/  IMAD R2, R3, R18, RZ ;  /* 0x0000001203027224 */ /* 0x000fce00078e02ff */
.L_x_254:
[----:B------:R-:W-:Y:S05]  /*7f20*/  BSYNC B1 ;  /* 0x0000000000017941 */ /* 0x000fea0003800000 */
.L_x_253:
[----:B0-----:R-:W-:Y:S01]  /*7f30*/  @!P6 IMAD R3, R132, R17, R2 ;  /* 0x000000118403e224 */ /* 0x001fe200078e0202 */
[----:B------:R-:W-:Y:S04]  /*7f40*/  BSSY B1, `(.L_x_255) ;  /* 0x0000006000017945 */ /* 0x000fe80003800000 */
[----:B------:R0:W-:Y:S01]  /*7f50*/  @!P6 STG.E.U8 desc[UR36][R6.64+0x18], R3 ;  /* 0x000018030600e986 */ /* 0x0001e2000c101124 */
[----:B------:R-:W-:Y:S05]  /*7f60*/  @P2 BRA `(.L_x_256) ;  /* 0x00000000000c2947 */ /* 0x000fea0003800000 */
[----:B------:R-:W0:Y:S02]  /*7f70*/  LDG.E.U8 R16, desc[UR36][R8.64+0x19] ;  /* 0x0000192408107981 */ /* 0x000e24000c1e1100 */
[----:B0-----:R-:W-:-:S05]  /*7f80*/  PRMT R3, R16, 0x8880, RZ ;  /* 0x0000888010037816 */ /* 0x001fca00000000ff */
[----:B------:R-:W-:-:S07]  /*7f90*/  IMAD R2, R3, R18, RZ ;  /* 0x0000001203027224 */ /* 0x000fce00078e02ff */
.L_x_256:
[----:B------:R-:W-:Y:S05]  /*7fa0*/  BSYNC B1 ;  /* 0x0000000000017941 */ /* 0x000fea0003800000 */
.L_x_255:
[----:B------:R-:W-:Y:S01]  /*7fb0*/  @!P2 IMAD R133, R133, R17, R2 ;  /* 0x000000118585a224 */ /* 0x000fe200078e0202 */
[----:B------:R-:W-:Y:S01]  /*7fc0*/  BSSY B1, `(.L_x_257) ;  /* 0x000000a000017945 */ /* 0x000fe20003800000 */
[----:B------:R-:W-:Y:S02]  /*7fd0*/  ISETP.LT.OR P3, PT, R0, 0x21, !P1 ;  /* 0x000000210000780c */ /* 0x000fe40004f61670 */
[C---:B------:R-:W-:Y:S01]  /*7fe0*/  @!P5 IADD3 R124, P6, R6.reuse, UR45, RZ ;  /* 0x0000002d067cdc10 */ /* 0x040fe2000ffde0ff */
[----:B------:R3:W-:Y:S01]  /*7ff0*/  @!P2 STG.E.U8 desc[UR36][R6.64+0x19], R133 ;  /* 0x000019850600a986 */ /* 0x0007e2000c101124 */
[----:B-1----:R-:W-:-:S04]  /*8000*/  @!P4 IADD3 R122, P2, R6, UR45, RZ ;  /* 0x0000002d067acc10 */ /* 0x002fc8000ff5e0ff */
[----:B------:R-:W-:Y:S01]  /*8010*/  @!P4 IADD3.X R123, R7, UR44, RZ, P2, !PT ;  /* 0x0000002c077bcc10 */ /* 0x000fe200097fe4ff */
[----:B------:R-:W-:Y:S08]  /*8020*/  @P4 BRA `(.L_x_258) ;  /* 0x00000000000c4947 */ /* 0x000ff00003800000 */
[----:B------:R-:W0:Y:S02]  /*8030*/  LDG.E.U8 R16, desc[UR36][R120.64+0x18] ;  /* 0x0000182478107981 */ /* 0x000e24000c1e1100 */
[----:B0-----:R-:W-:-:S05]  /*8040*/  PRMT R3, R16, 0x8880, RZ ;  /* 0x0000888010037816 */ /* 0x001fca00000000ff */
[----:B------:R-:W-:-:S07]  /*8050*/  IMAD R2, R3, R18, RZ ;  /* 0x0000001203027224 */ /* 0x000fce00078e02ff */
.L_x_258:
[----:B------:R-:W-:Y:S05]  /*8060*/  BSYNC B1 ;  /* 0x0000000000017941 */ /* 0x000fea0003800000 */
.L_x_257:
[----:B0-----:R-:W-:Y:S01]  /*8070*/  @!P4 IMAD R3, R134, R17, R2 ;  /* 0x000000118603c224 */ /* 0x001fe200078e0202 */
[----:B------:R-:W-:Y:S01]  /*8080*/  BSSY B1, `(.L_x_259) ;  /* 0x0000007000017945 */ /* 0x000fe20003800000 */
[----:B------:R-:W-:-:S03]  /*8090*/  @!P5 IADD3.X R125, R7, UR44, RZ, P6, !PT ;  /* 0x0000002c077ddc10 */ /* 0x000fc6000b7fe4ff */
[----:B------:R0:W-:Y:S01]  /*80a0*/  @!P4 STG.E.U8 desc[UR36][R122.64+0x18], R3 ;  /* 0x000018037a00c986 */ /* 0x0001e2000c101124 */
[----:B------:R-:W-:Y:S05]  /*80b0*/  @P5 BRA `(.L_x_260) ;  /* 0x00000000000c5947 */ /* 0x000fea0003800000 */
[----:B------:R-:W0:Y:S02]  /*80c0*/  LDG.E.U8 R16, desc[UR36][R120.64+0x19] ;  /* 0x0000192478107981 */ /* 0x000e24000c1e1100 */
[----:B0-----:R-:W-:-:S05]  /*80d0*/  PRMT R3, R16, 0x8880, RZ ;  /* 0x0000888010037816 */ /* 0x001fca00000000ff */
[----:B------:R-:W-:-:S07]  /*80e0*/  IMAD R2, R3, R18, RZ ;  /* 0x0000001203027224 */ /* 0x000fce00078e02ff */
.L_x_260:
[----:B------:R-:W-:Y:S05]  /*80f0*/  BSYNC B1 ;  /* 0x0000000000017941 */ /* 0x000fea0003800000 */
.L_x_259:
        /* <DEDUP_REMOVED lines=8> */
[----:B------:R-:W4:Y:S02]  /*8180*/  LDG.E.U8 R16, desc[UR36][R8.64+0x20] ;  /* 0x0000202408107981 */ /* 0x000f24000c1e1100 */
[----:B----4-:R-:W-:-:S05]  /*8190*/  PRMT R3, R16, 0x8880, RZ ;  /* 0x0000888010037816 */ /* 0x010fca00000000ff */
[----:B------:R-:W-:-:S07]  /*81a0*/  IMAD R2, R3, R18, RZ ;  /* 0x0000001203027224 */ /* 0x000fce00078e02ff */
.L_x_262:
[----:B------:R-:W-:Y:S05]  /*81b0*/  BSYNC B1 ;  /* 0x0000000000017941 */ /* 0x000fea0003800000 */
.L_x_261:
[----:B------:R-:W-:Y:S01]  /*81c0*/  @!P4 IMAD R3, R136, R17, R2 ;  /* 0x000000118803c224 */ /* 0x000fe200078e0202 */
[----:B------:R-:W-:Y:S04]  /*81d0*/  BSSY B1, `(.L_x_263) ;  /* 0x0000006000017945 */ /* 0x000fe80003800000 */
[----:B------:R1:W-:Y:S01]  /*81e0*/  @!P4 STG.E.U8 desc[UR36][R6.64+0x20], R3 ;  /* 0x000020030600c986 */ /* 0x0003e2000c101124 */
[----:B------:R-:W-:Y:S05]  /*81f0*/  @P5 BRA `(.L_x_264) ;  /* 0x00000000000c5947 */ /* 0x000fea0003800000 */
[----:B------:R-:W1:Y:S02]  /*8200*/  LDG.E.U8 R16, desc[UR36][R8.64+0x21] ;  /* 0x0000212408107981 */ /* 0x000e64000c1e1100 */
[----:B-1----:R-:W-:-:S05]  /*8210*/  PRMT R3, R16, 0x8880, RZ ;  /* 0x0000888010037816 */ /* 0x002fca00000000ff */
[----:B------:R-:W-:-:S07]  /*8220*/  IMAD R2, R3, R18, RZ ;  /* 0x0000001203027224 */ /* 0x000fce00078e02ff */
.L_x_264:
[----:B------:R-:W-:Y:S05]  /*8230*/  BSYNC B1 ;  /* 0x0000000000017941 */ /* 0x000fea0003800000 */
.L_x_263:
        /* <DEDUP_REMOVED lines=8> */
.L_x_266:
[----:B------:R-:W-:Y:S05]  /*82c0*/  BSYNC B1 ;  /* 0x0000000000017941 */ /* 0x000fea0003800000 */
.L_x_265:
        /* <DEDUP_REMOVED lines=13> */
.L_x_268:
[----:B------:R-:W-:Y:S05]  /*83a0*/  BSYNC B1 ;  /* 0x0000000000017941 */ /* 0x000fea0003800000 */
.L_x_267:
[----:B------:R-:W-:Y:S01]  /*83b0*/  @!P2 IMAD R139, R139, R17, R2 ;  /* 0x000000118b8ba224 */ /* 0x000fe200078e0202 */
[----:B------:R-:W-:Y:S04]  /*83c0*/  BSSY B1, `(.L_x_269) ;  /* 0x0000006000017945 */ /* 0x000fe80003800000 */
[----:B------:R1:W-:Y:S01]  /*83d0*/  @!P2 STG.E.U8 desc[UR36][R124.64+0x21], R139 ;  /* 0x0000218b7c00a986 */ /* 0x0003e2000c101124 */
[----:B------:R-:W-:Y:S05]  /*83e0*/  @P6 BRA `(.L_x_270) ;  /* 0x00000000000c6947 */ /* 0x000fea0003800000 */
[----:B------:R-:W0:Y:S02]  /*83f0*/  LDG.E.U8 R16, desc[UR36][R8.64+0x28] ;  /* 0x0000282408107981 */ /* 0x000e24000c1e1100 */
[----:B0-----:R-:W-:-:S05]  /*8400*/  PRMT R3, R16, 0x8880, RZ ;  /* 0x0000888010037816 */ /* 0x001fca00000000ff */
[----:B------:R-:W-:-:S07]  /*8410*/  IMAD R2, R3, R18, RZ ;  /* 0x0000001203027224 */ /* 0x000fce00078e02ff */
.L_x_270:
[----:B------:R-:W-:Y:S05]  /*8420*/  BSYNC B1 ;  /* 0x0000000000017941 */ /* 0x000fea0003800000 */
.L_x_269:
[----:B0-----:R-:W-:Y:S01]  /*8430*/  @!P6 IMAD R3, R140, R17, R2 ;  /* 0x000000118c03e224 */ /* 0x001fe200078e0202 */
[----:B------:R-:W-:Y:S04]  /*8440*/  BSSY B1, `(.L_x_271) ;  /* 0x0000006000017945 */ /* 0x000fe80003800000 */
[----:B------:R0:W-:Y:S01]  /*8450*/  @!P6 STG.E.U8 desc[UR36][R6.64+0x28], R3 ;  /* 0x000028030600e986 */ /* 0x0001e2000c101124 */
[----:B------:R-:W-:Y:S05]  /*8460*/  @P3 BRA `(.L_x_272) ;  /* 0x00000000000c3947 */ /* 0x000fea0003800000 */
[----:B------:R-:W0:Y:S02]  /*8470*/  LDG.E.U8 R16, desc[UR36][R8.64+0x29] ;  /* 0x0000292408107981 */ /* 0x000e24000c1e1100 */
[----:B0-----:R-:W-:-:S05]  /*8480*/  PRMT R3, R16, 0x8880, RZ ;  /* 0x0000888010037816 */ /* 0x001fca00000000ff */
[----:B------:R-:W-:-:S07]  /*8490*/  IMAD R2, R3, R18, RZ ;  /* 0x0000001203027224 */ /* 0x000fce00078e02ff */
.L_x_272:
[----:B------:R-:W-:Y:S05]  /*84a0*/  BSYNC B1 ;  /* 0x0000000000017941 */ /* 0x000fea0003800000 */
.L_x_271:
[----:B------:R-:W-:Y:S01]  /*84b0*/  @!P3 IMAD R141, R141, R17, R2 ;  /* 0x000000118d8db224 */ /* 0x000fe200078e0202 */
[----:B------:R-:W-:Y:S01]  /*84c0*/  BSSY B1, `(.L_x_273) ;  /* 0x000000a000017945 */ /* 0x000fe20003800000 */
[----:B------:R-:W-:Y:S02]  /*84d0*/  ISETP.LT.OR P2, PT, R0, 0x31, !P1 ;  /* 0x000000310000780c */ /* 0x000fe40004f41670 */
[C---:B-1----:R-:W-:Y:S01]  /*84e0*/  @!P5 IADD3 R124, P6, R6.reuse, UR45, RZ ;  /* 0x0000002d067cdc10 */ /* 0x042fe2000ffde0ff */
[----:B------:R1:W-:Y:S01]  /*84f0*/  @!P3 STG.E.U8 desc[UR36][R6.64+0x29], R141 ;  /* 0x0000298d0600b986 */ /* 0x0003e2000c101124 */
[----:B------:R-:W-:-:S04]  /*8500*/  @!P4 IADD3 R122, P3, R6, UR45, RZ ;  /* 0x0000002d067acc10 */ /* 0x000fc8000ff7e0ff */
[----:B------:R-:W-:Y:S01]  /*8510*/  @!P4 IADD3.X R123, R7, UR44, RZ, P3, !PT ;  /* 0x0000002c077bcc10 */ /* 0x000fe20009ffe4ff */
[----:B------:R-:W-:Y:S08]  /*8520*/  @P4 BRA `(.L_x_274) ;  /* 0x00000000000c4947 */ /* 0x000ff00003800000 */
[----:B------:R-:W0:Y:S02]  /*8530*/  LDG.E.U8 R16, desc[UR36][R120.64+0x28] ;  /* 0x0000282478107981 */ /* 0x000e24000c1e1100 */
[----:B0-----:R-:W-:-:S05]  /*8540*/  PRMT R3, R16, 0x8880, RZ ;  /* 0x0000888010037816 */ /* 0x001fca00000000ff */
[----:B------:R-:W-:-:S07]  /*8550*/  IMAD R2, R3, R18, RZ ;  /* 0x0000001203027224 */ /* 0x000fce00078e02ff */
.L_x_274:
[----:B------:R-:W-:Y:S05]  /*8560*/  BSYNC B1 ;  /* 0x0000000000017941 */ /* 0x000fea0003800000 */
.L_x_273:
        /* <DEDUP_REMOVED lines=8> */
.L_x_276:
[----:B------:R-:W-:Y:S05]  /*85f0*/  BSYNC B1 ;  /* 0x0000000000017941 */ /* 0x000fea0003800000 */
.L_x_275:
        /* <DEDUP_REMOVED lines=8> */
[----:B------:R-:W5:Y:S02]  /*8680*/  LDG.E.U8 R16, desc[UR36][R8.64+0x30] ;  /* 0x0000302408107981 */ /* 0x000f64000c1e1100 */
[----:B-----5:R-:W-:-:S05]  /*8690*/  PRMT R3, R16, 0x8880, RZ ;  /* 0x0000888010037816 */ /* 0x020fca00000000ff */
[----:B------:R-:W-:-:S07]  /*86a0*/  IMAD R2, R3, R18, RZ ;  /* 0x0000001203027224 */ /* 0x000fce00078e02ff */
.L_x_278:
[----:B------:R-:W-:Y:S05]  /*86b0*/  BSYNC B1 ;  /* 0x0000000000017941 */ /* 0x000fea0003800000 */
.L_x_277:
[----:B------:R-:W-:Y:S01]  /*86c0*/  @!P4 IMAD R3, R144, R17, R2 ;  /* 0x000000119003c224 */ /* 0x000fe200078e0202 */
[----:B------:R-:W-:Y:S04]  /*86d0*/  BSSY B1, `(.L_x_279) ;  /* 0x0000006000017945 */ /* 0x000fe80003800000 */
[----:B------:R0:W-:Y:S01]  /*86e0*/  @!P4 STG.E.U8 desc[UR36][R6.64+0x30], R3 ;  /* 0x000030030600c986 */ /* 0x0001e2000c101124 */
[----:B------:R-:W-:Y:S05]  /*86f0*/  @P5 BRA `(.L_x_280) ;  /* 0x00000000000c5947 */ /* 0x000fea0003800000 */
[----:B------:R-:W0:Y:S02]  /*8700*/  LDG.E.U8 R16, desc[UR36][R8.64+0x31] ;  /* 0x0000312408107981 */ /* 0x000e24000c1e1100 */
[----:B0-----:R-:W-:-:S05]  /*8710*/  PRMT R3, R16, 0x8880, RZ ;  /* 0x0000888010037816 */ /* 0x001fca00000000ff */
[----:B------:R-:W-:-:S07]  /*8720*/  IMAD R2, R3, R18, RZ ;  /* 0x0000001203027224 */ /* 0x000fce00078e02ff */
.L_x_280:
[----:B------:R-:W-:Y:S05]  /*8730*/  BSYNC B1 ;  /* 0x0000000000017941 */ /* 0x000fea0003800000 */
.L_x_279:
[----:B------:R-:W-:Y:S01]  /*8740*/  @!P5 IMAD R145, R145, R17, R2 ;  /* 0x000000119191d224 */ /* 0x000fe200078e0202 */
[----:B------:R-:W-:Y:S01]  /*8750*/  BSSY B1, `(.L_x_281) ;  /* 0x0000007000017945 */ /* 0x000fe20003800000 */
[----:B------:R-:W-:-:S03]  /*8760*/  @!P2 IADD3.X R123, R7, UR44, RZ, P6, !PT ;  /* 0x0000002c077bac10 */ /* 0x000fc6000b7fe4ff */
[----:B------:R0:W-:Y:S01]  /*8770*/  @!P5 STG.E.U8 desc[UR36][R6.64+0x31], R145 ;  /* 0x000031910600d986 */ /* 0x0001e2000c101124 */
[----:B------:R-:W-:Y:S05]  /*8780*/  @P2 BRA `(.L_x_282) ;  /* 0x00000000000c2947 */ /* 0x000fea0003800000 */
[----:B------:R-:W0:Y:S02]  /*8790*/  LDG.E.U8 R16, desc[UR36][R120.64+0x30] ;  /* 0x0000302478107981 */ /* 0x000e24000c1e1100 */
[----:B0-----:R-:W-:-:S05]  /*87a0*/  PRMT R3, R16, 0x8880, RZ ;  /* 0x0000888010037816 */ /* 0x001fca00000000ff */
[----:B------:R-:W-:-:S07]  /*87b0*/  IMAD R2, R3, R18, RZ ;  /* 0x0000001203027224 */ /* 0x000fce00078e02ff */
.L_x_282:
[----:B------:R-:W-:Y:S05]  /*87c0*/  BSYNC B1 ;  /* 0x0000000000017941 */ /* 0x000fea0003800000 */
.L_x_281:
        /* <DEDUP_REMOVED lines=13> */
.L_x_284:
[----:B------:R-:W-:Y:S05]  /*88a0*/  BSYNC B1 ;  /* 0x0000000000017941 */ /* 0x000fea0003800000 */
.L_x_283:
[----:B------:R-:W-:Y:S01]  /*88b0*/  @!P3 IMAD R147, R147, R17, R2 ;  /* 0x000000119393b224 */ /* 0x000fe200078e0202 */
[----:B------:R-:W-:Y:S04]  /*88c0*/  BSSY B1, `(.L_x_285) ;  /* 0x0000006000017945 */ /* 0x000fe80003800000 */
[----:B------:R0:W-:Y:S01]  /*88d0*/  @!P3 STG.E.U8 desc[UR36][R124.64+0x31], R147 ;  /* 0x000031937c00b986 */ /* 0x0001e2000c101124 */
[----:B------:R-:W-:Y:S05]  /*88e0*/  @P6 BRA `(.L_x_286) ;  /* 0x00000000000c6947 */ /* 0x000fea0003800000 */
[----:B------:R-:W0:Y:S02]  /*88f0*/  LDG.E.U8 R16, desc[UR36][R8.64+0x38] ;  /* 0x0000382408107981 */ /* 0x000e24000c1e1100 */
[----:B0-----:R-:W-:-:S05]  /*8900*/  PRMT R3, R16, 0x8880, RZ ;  /* 0x0000888010037816 */ /* 0x001fca00000000ff */
[----:B------:R-:W-:-:S07]  /*8910*/  IMAD R2, R3, R18, RZ ;  /* 0x0000001203027224 */ /* 0x000fce00078e02ff */
.L_x_286:
[----:B------:R-:W-:Y:S05]  /*8920*/  BSYNC B1 ;  /* 0x0000000000017941 */ /* 0x000fea0003800000 */
.L_x_285:
[----:B0-----:R-:W-:Y:S01]  /*8930*/  @!P6 IMAD R3, R148, R17, R2 ;  /* 0x000000119403e224 */ /* 0x001fe200078e0202 */
[----:B------:R-:W-:Y:S04]  /*8940*/  BSSY B1, `(.L_x_287) ;  /* 0x0000006000017945 */ /* 0x000fe80003800000 */
[----:B------:R0:W-:Y:S01]  /*8950*/  @!P6 STG.E.U8 desc[UR36][R6.64+0x38], R3 ;  /* 0x000038030600e986 */ /* 0x0001e2000c101124 */
[----:B------:R-:W-:Y:S05]  /*8960*/  @P2 BRA `(.L_x_288) ;  /* 0x00000000000c2947 */ /* 0x000fea0003800000 */
[----:B------:R-:W0:Y:S02]  /*8970*/  LDG.E.U8 R16, desc[UR36][R8.64+0x39] ;  /* 0x0000392408107981 */ /* 0x000e24000c1e1100 */
[----:B0-----:R-:W-:-:S05]  /*8980*/  PRMT R3, R16, 0x8880, RZ ;  /* 0x0000888010037816 */ /* 0x001fca00000000ff */
[----:B------:R-:W-:-:S07]  /*8990*/  IMAD R2, R3, R18, RZ ;  /* 0x0000001203027224 */ /* 0x000fce00078e02ff */
.L_x_288:
[----:B------:R-:W-:Y:S05]  /*89a0*/  BSYNC B1 ;  /* 0x0000000000017941 */ /* 0x000fea0003800000 */
.L_x_287:
[----:B------:R-:W-:Y:S01]  /*89b0*/  @!P2 IMAD R149, R149, R17, R2 ;  /* 0x000000119595a224 */ /* 0x000fe200078e0202 */
        /* <DEDUP_REMOVED lines=10> */
.L_x_290:
[----:B------:R-:W-:Y:S05]  /*8a60*/  BSYNC B1 ;  /* 0x0000000000017941 */ /* 0x000fea0003800000 */
.L_x_289:
        /* <DEDUP_REMOVED lines=8> */
.L_x_292:
[----:B------:R-:W-:Y:S05]  /*8af0*/  BSYNC B1 ;  /* 0x0000000000017941 */ /* 0x000fea0003800000 */
.L_x_291:
        /* <DEDUP_REMOVED lines=11> */
.L_x_294:
[----:B------:R-:W-:Y:S05]  /*8bb0*/  BSYNC B1 ;  /* 0x0000000000017941 */ /* 0x000fea0003800000 */
.L_x_293:
[----:B------:R-:W-:Y:S01]  /*8bc0*/  @!P4 IMAD R3, R152, R17, R2 ;  /* 0x000000119803c224 */ /* 0x000fe200078e0202 */
[----:B------:R-:W-:Y:S04]  /*8bd0*/  BSSY B1, `(.L_x_295) ;  /* 0x0000006000017945 */ /* 0x000fe80003800000 */
[----:B------:R0:W-:Y:S01]  /*8be0*/  @!P4 STG.E.U8 desc[UR36][R6.64+0x40], R3 ;  /* 0x000040030600c986 */ /* 0x0001e2000c101124 */
[----:B------:R-:W-:Y:S05]  /*8bf0*/  @P5 BRA `(.L_x_296) ;  /* 0x00000000000c5947 */ /* 0x000fea0003800000 */
[----:B------:R-:W0:Y:S02]  /*8c00*/  LDG.E.U8 R16, desc[UR36][R8.64+0x41] ;  /* 0x0000412408107981 */ /* 0x000e24000c1e1100 */
[----:B0-----:R-:W-:-:S05]  /*8c10*/  PRMT R3, R16, 0x8880, RZ ;  /* 0x0000888010037816 */ /* 0x001fca00000000ff */
[----:B------:R-:W-:-:S07]  /*8c20*/  IMAD R2, R3, R18, RZ ;  /* 0x0000001203027224 */ /* 0x000fce00078e02ff */
.L_x_296:
[----:B------:R-:W-:Y:S05]  /*8c30*/  BSYNC B1 ;  /* 0x0000000000017941 */ /* 0x000fea0003800000 */
.L_x_295:
        /* <DEDUP_REMOVED lines=8> */
.L_x_298:
[----:B------:R-:W-:Y:S05]  /*8cc0*/  BSYNC B1 ;  /* 0x0000000000017941 */ /* 0x000fea0003800000 */
.L_x_297:
        /* <DEDUP_REMOVED lines=13> */
.L_x_300:
[----:B------:R-:W-:Y:S05]  /*8da0*/  BSYNC B1 ;  /* 0x0000000000017941 */ /* 0x000fea0003800000 */
.L_x_299:
[----:B------:R-:W-:Y:S01]  /*8db0*/  @!P2 IMAD R155, R155, R17, R2 ;  /* 0x000000119b9ba224 */ /* 0x000fe200078e0202 */
[----:B------:R-:W-:Y:S04]  /*8dc0*/  BSSY B1, `(.L_x_301) ;  /* 0x0000006000017945 */ /* 0x000fe80003800000 */
[----:B------:R0:W-:Y:S01]  /*8dd0*/  @!P2 STG.E.U8 desc[UR36][R124.64+0x41], R155 ;  /* 0x0000419b7c00a986 */ /* 0x0001e2000c101124 */
[----:B------:R-:W-:Y:S05]  /*8de0*/  @P6 BRA `(.L_x_302) ;  /* 0x00000000000c6947 */ /* 0x000fea0003800000 */
[----:B------:R-:W0:Y:S02]  /*8df0*/  LDG.E.U8 R16, desc[UR36][R8.64+0x48] ;  /* 0x0000482408107981 */ /* 0x000e24000c1e1100 */
[----:B0-----:R-:W-:-:S05]  /*8e00*/  PRMT R3, R16, 0x8880, RZ ;  /* 0x0000888010037816 */ /* 0x001fca00000000ff */
[----:B------:R-:W-:-:S07]  /*8e10*/  IMAD R2, R3, R18, RZ ;  /* 0x0000001203027224 */ /* 0x000fce00078e02ff */
.L_x_302:
[----:B------:R-:W-:Y:S05]  /*8e20*/  BSYNC B1 ;  /* 0x0000000000017941 */ /* 0x000fea0003800000 */
.L_x_301:
[----:B0-----:R-:W-:Y:S01]  /*8e30*/  @!P6 IMAD R3, R156, R17, R2 ;  /* 0x000000119c03e224 */ /* 0x001fe200078e0202 */
[----:B------:R-:W-:Y:S04]  /*8e40*/  BSSY B1, `(.L_x_303) ;  /* 0x0000006000017945 */ /* 0x000fe80003800000 */
[----:B------:R0:W-:Y:S01]  /*8e50*/  @!P6 STG.E.U8 desc[UR36][R6.64+0x48], R3 ;  /* 0x000048030600e986 */ /* 0x0001e2000c101124 */
[----:B------:R-:W-:Y:S05]  /*8e60*/  @P3 BRA `(.L_x_304) ;  /* 0x00000000000c3947 */ /* 0x000fea0003800000 */
[----:B------:R-:W0:Y:S02]  /*8e70*/  LDG.E.U8 R16, desc[UR36][R8.64+0x49] ;  /* 0x0000492408107981 */ /* 0x000e24000c1e1100 */
[----:B0-----:R-:W-:-:S05]  /*8e80*/  PRMT R3, R16, 0x8880, RZ ;  /* 0x0000888010037816 */ /* 0x001fca00000000ff */
[----:B------:R-:W-:-:S07]  /*8e90*/  IMAD R2, R3, R18, RZ ;  /* 0x0000001203027224 */ /* 0x000fce00078e02ff */
.L_x_304:
[----:B------:R-:W-:Y:S05]  /*8ea0*/  BSYNC B1 ;  /* 0x0000000000017941 */ /* 0x000fea0003800000 */
.L_x_303:
        /* <DEDUP_REMOVED lines=11> */
.L_x_306:
[----:B------:R-:W-:Y:S05]  /*8f60*/  BSYNC B1 ;  /* 0x0000000000017941 */ /* 0x000fea0003800000 */
.L_x_305:
        /* <DEDUP_REMOVED lines=8> */
.L_x_308:
[----:B------:R-:W-:Y:S05]  /*8ff0*/  BSYNC B1 ;  /* 0x0000000000017941 */ /* 0x000fea0003800000 */
.L_x_307:
        /* <DEDUP_REMOVED lines=11> */
.L_x_310:
[----:B------:R-:W-:Y:S05]  /*90b0*/  BSYNC B1 ;  /* 0x0000000000017941 */ /* 0x000fea0003800000 */
.L_x_309:
[----:B------:R-:W-:Y:S01]  /*90c0*/  @!P4 IMAD R3, R160, R17, R2 ;  /* 0x00000011a003c224 */ /* 0x000fe200078e0202 */
[----:B------:R-:W-:Y:S04]  /*90d0*/  BSSY B1, `(.L_x_311) ;  /* 0x0000006000017945 */ /* 0x000fe80003800000 */
[----:B------:R0:W-:Y:S01]  /*90e0*/  @!P4 STG.E.U8 desc[UR36][R6.64+0x50], R3 ;  /* 0x000050030600c986 */ /* 0x0001e2000c101124 */
[----:B------:R-:W-:Y:S05]  /*90f0*/  @P5 BRA `(.L_x_312) ;  /* 0x00000000000c5947 */ /* 0x000fea0003800000 */
[----:B------:R-:W0:Y:S02]  /*9100*/  LDG.E.U8 R16, desc[UR36][R8.64+0x51] ;  /* 0x0000512408107981 */ /* 0x000e24000c1e1100 */
[----:B0-----:R-:W-:-:S05]  /*9110*/  PRMT R3, R16, 0x8880, RZ ;  /* 0x0000888010037816 */ /* 0x001fca00000000ff */
[----:B------:R-:W-:-:S07]  /*9120*/  IMAD R2, R3, R18, RZ ;  /* 0x0000001203027224 */ /* 0x000fce00078e02ff */
.L_x_312:
[----:B------:R-:W-:Y:S05]  /*9130*/  BSYNC B1 ;  /* 0x0000000000017941 */ /* 0x000fea0003800000 */
.L_x_311:
        /* <DEDUP_REMOVED lines=8> */
.L_x_314:
[----:B------:R-:W-:Y:S05]  /*91c0*/  BSYNC B1 ;  /* 0x0000000000017941 */ /* 0x000fea0003800000 */
.L_x_313:
        /* <DEDUP_REMOVED lines=13> */
.L_x_316:
[----:B------:R-:W-:Y:S05]  /*92a0*/  BSYNC B1 ;  /* 0x0000000000017941 */ /* 0x000fea0003800000 */
.L_x_315:
[----:B------:R-:W-:Y:S01]  /*92b0*/  @!P3 IMAD R163, R163, R17, R2 ;  /* 0x00000011a3a3b224 */ /* 0x000fe200078e0202 */
[----:B------:R-:W-:Y:S04]  /*92c0*/  BSSY B1, `(.L_x_317) ;  /* 0x0000006000017945 */ /* 0x000fe80003800000 */
[----:B------:R0:W-:Y:S01]  /*92d0*/  @!P3 STG.E.U8 desc[UR36][R124.64+0x51], R163 ;  /* 0x000051a37c00b986 */ /* 0x0001e2000c101124 */
[----:B------:R-:W-:Y:S05]  /*92e0*/  @P6 BRA `(.L_x_318) ;  /* 0x00000000000c6947 */ /* 0x000fea0003800000 */
[----:B------:R-:W0:Y:S02]  /*92f0*/  LDG.E.U8 R16, desc[UR36][R8.64+0x58] ;  /* 0x0000582408107981 */ /* 0x000e24000c1e1100 */
[----:B0-----:R-:W-:-:S05]  /*9300*/  PRMT R3, R16, 0x8880, RZ ;  /* 0x0000888010037816 */ /* 0x001fca00000000ff */
[----:B------:R-:W-:-:S07]  /*9310*/  IMAD R2, R3, R18, RZ ;  /* 0x0000001203027224 */ /* 0x000fce00078e02ff */
.L_x_318:
[----:B------:R-:W-:Y:S05]  /*9320*/  BSYNC B1 ;  /* 0x0000000000017941 */ /* 0x000fea0003800000 */
.L_x_317:
[----:B0-----:R-:W-:Y:S01]  /*9330*/  @!P6 IMAD R3, R164, R17, R2 ;  /* 0x00000011a403e224 */ /* 0x001fe200078e0202 */
[----:B------:R-:W-:Y:S04]  /*9340*/  BSSY B1, `(.L_x_319) ;  /* 0x0000006000017945 */ /* 0x000fe80003800000 */
[----:B------:R0:W-:Y:S01]  /*9350*/  @!P6 STG.E.U8 desc[UR36][R6.64+0x58], R3 ;  /* 0x000058030600e986 */ /* 0x0001e2000c101124 */
[----:B------:R-:W-:Y:S05]  /*9360*/  @P2 BRA `(.L_x_320) ;  /* 0x00000000000c2947 */ /* 0x000fea0003800000 */
[----:B------:R-:W0:Y:S02]  /*9370*/  LDG.E.U8 R16, desc[UR36][R8.64+0x59] ;  /* 0x0000592408107981 */ /* 0x000e24000c1e1100 */
[----:B0-----:R-:W-:-:S05]  /*9380*/  PRMT R3, R16, 0x8880, RZ ;  /* 0x0000888010037816 */ /* 0x001fca00000000ff */
[----:B------:R-:W-:-:S07]  /*9390*/  IMAD R2, R3, R18, RZ ;  /* 0x0000001203027224 */ /* 0x000fce00078e02ff */
.L_x_320:
[----:B------:R-:W-:Y:S05]  /*93a0*/  BSYNC B1 ;  /* 0x0000000000017941 */ /* 0x000fea0003800000 */
.L_x_319:
        /* <DEDUP_REMOVED lines=11> */
.L_x_322:
[----:B------:R-:W-:Y:S05]  /*9460*/  BSYNC B1 ;  /* 0x0000000000017941 */ /* 0x000fea0003800000 */
.L_x_321:
        /* <DEDUP_REMOVED lines=8> */
.L_x_324:
[----:B------:R-:W-:Y:S05]  /*94f0*/  BSYNC B1 ;  /* 0x0000000000017941 */ /* 0x000fea0003800000 */
.L_x_323:
        /* <DEDUP_REMOVED lines=11> */
.L_x_326:
[----:B------:R-:W-:Y:S05]  /*95b0*/  BSYNC B1 ;  /* 0x0000000000017941 */ /* 0x000fea0003800000 */
.L_x_325:
[----:B------:R-:W-:Y:S01]  /*95c0*/  @!P4 IMAD R3, R168, R17, R2 ;  /* 0x00000011a803c224 */ /* 0x000fe200078e0202 */
[----:B------:R-:W-:Y:S04]  /*95d0*/  BSSY B1, `(.L_x_327) ;  /* 0x0000006000017945 */ /* 0x000fe80003800000 */
[----:B------:R0:W-:Y:S01]  /*95e0*/  @!P4 STG.E.U8 desc[UR36][R6.64+0x60], R3 ;  /* 0x000060030600c986 */ /* 0x0001e2000c101124 */
[----:B------:R-:W-:Y:S05]  /*95f0*/  @P5 BRA `(.L_x_328) ;  /* 0x00000000000c5947 */ /* 0x000fea0003800000 */
[----:B------:R-:W0:Y:S02]  /*9600*/  LDG.E.U8 R16, desc[UR36][R8.64+0x61] ;  /* 0x0000612408107981 */ /* 0x000e24000c1e1100 */
[----:B0-----:R-:W-:-:S05]  /*9610*/  PRMT R3, R16, 0x8880, RZ ;  /* 0x0000888010037816 */ /* 0x001fca00000000ff */
[----:B------:R-:W-:-:S07]  /*9620*/  IMAD R2, R3, R18, RZ ;  /* 0x0000001203027224 */ /* 0x000fce00078e02ff */
.L_x_328:
[----:B------:R-:W-:Y:S05]  /*9630*/  BSYNC B1 ;  /* 0x0000000000017941 */ /* 0x000fea0003800000 */
.L_x_327:
        /* <DEDUP_REMOVED lines=8> */
.L_x_330:
[----:B------:R-:W-:Y:S05]  /*96c0*/  BSYNC B1 ;  /* 0x0000000000017941 */ /* 0x000fea0003800000 */
.L_x_329:
        /* <DEDUP_REMOVED lines=13> */
.L_x_332:
[----:B------:R-:W-:Y:S05]  /*97a0*/  BSYNC B1 ;  /* 0x0000000000017941 */ /* 0x000fea0003800000 */
.L_x_331:
[----:B------:R-:W-:Y:S01]  /*97b0*/  @!P2 IMAD R171, R171, R17, R2 ;  /* 0x00000011ababa224 */ /* 0x000fe200078e0202 */
[----:B------:R-:W-:Y:S04]  /*97c0*/  BSSY B1, `(.L_x_333) ;  /* 0x0000006000017945 */ /* 0x000fe80003800000 */
[----:B------:R0:W-:Y:S01]  /*97d0*/  @!P2 STG.E.U8 desc[UR36][R124.64+0x61], R171 ;  /* 0x000061ab7c00a986 */ /* 0x0001e2000c101124 */
[----:B------:R-:W-:Y:S05]  /*97e0*/  @P6 BRA `(.L_x_334) ;  /* 0x00000000000c6947 */ /* 0x000fea0003800000 */
[----:B------:R-:W0:Y:S02]  /*97f0*/  LDG.E.U8 R16, desc[UR36][R8.64+0x68] ;  /* 0x0000682408107981 */ /* 0x000e24000c1e1100 */
[----:B0-----:R-:W-:-:S05]  /*9800*/  PRMT R3, R16, 0x8880, RZ ;  /* 0x0000888010037816 */ /* 0x001fca00000000ff */
[----:B------:R-:W-:-:S07]  /*9810*/  IMAD R2, R3, R18, RZ ;  /* 0x0000001203027224 */ /* 0x000fce00078e02ff */
.L_x_334:
[----:B------:R-:W-:Y:S05]  /*9820*/  BSYNC B1 ;  /* 0x0000000000017941 */ /* 0x000fea0003800000 */
.L_x_333:
[----:B0-----:R-:W-:Y:S01]  /*9830*/  @!P6 IMAD R3, R172, R17, R2 ;  /* 0x00000011ac03e224 */ /* 0x001fe200078e0202 */
[----:B------:R-:W-:Y:S04]  /*9840*/  BSSY B1, `(.L_x_335) ;  /* 0x0000006000017945 */ /* 0x000fe80003800000 */
[----:B------:R0:W-:Y:S01]  /*9850*/  @!P6 STG.E.U8 desc[UR36][R6.64+0x68], R3 ;  /* 0x000068030600e986 */ /* 0x0001e2000c101124 */
[----:B------:R-:W-:Y:S05]  /*9860*/  @P3 BRA `(.L_x_336) ;  /* 0x00000000000c3947 */ /* 0x000fea0003800000 */
[----:B------:R-:W0:Y:S02]  /*9870*/  LDG.E.U8 R16, desc[UR36][R8.64+0x69] ;  /* 0x0000692408107981 */ /* 0x000e24000c1e1100 */
[----:B0-----:R-:W-:-:S05]  /*9880*/  PRMT R3, R16, 0x8880, RZ ;  /* 0x0000888010037816 */ /* 0x001fca00000000ff */
[----:B------:R-:W-:-:S07]  /*9890*/  IMAD R2, R3, R18, RZ ;  /* 0x0000001203027224 */ /* 0x000fce00078e02ff */
.L_x_336:
[----:B------:R-:W-:Y:S05]  /*98a0*/  BSYNC B1 ;  /* 0x0000000000017941 */ /* 0x000fea0003800000 */
.L_x_335:
        /* <DEDUP_REMOVED lines=11> */
.L_x_338:
[----:B------:R-:W-:Y:S05]  /*9960*/  BSYNC B1 ;  /* 0x0000000000017941 */ /* 0x000fea0003800000 */
.L_x_337:
        /* <DEDUP_REMOVED lines=8> */
.L_x_340:
[----:B------:R-:W-:Y:S05]  /*99f0*/  BSYNC B1 ;  /* 0x0000000000017941 */ /* 0x000fea0003800000 */
.L_x_339:
        /* <DEDUP_REMOVED lines=11> */
.L_x_342:
[----:B------:R-:W-:Y:S05]  /*9ab0*/  BSYNC B1 ;  /* 0x0000000000017941 */ /* 0x000fea0003800000 */
.L_x_341:
[----:B------:R-:W-:Y:S01]  /*9ac0*/  @!P4 IMAD R3, R176, R17, R2 ;  /* 0x00000011b003c224 */ /* 0x000fe200078e0202 */
[----:B------:R-:W-:Y:S04]  /*9ad0*/  BSSY B1, `(.L_x_343) ;  /* 0x0000006000017945 */ /* 0x000fe80003800000 */
[----:B------:R0:W-:Y:S01]  /*9ae0*/  @!P4 STG.E.U8 desc[UR36][R6.64+0x70], R3 ;  /* 0x000070030600c986 */ /* 0x0001e2000c101124 */
[----:B------:R-:W-:Y:S05]  /*9af0*/  @P5 BRA `(.L_x_344) ;  /* 0x00000000000c5947 */ /* 0x000fea0003800000 */
[----:B------:R-:W0:Y:S02]  /*9b00*/  LDG.E.U8 R16, desc[UR36][R8.64+0x71] ;  /* 0x0000712408107981 */ /* 0x000e24000c1e1100 */
[----:B0-----:R-:W-:-:S05]  /*9b10*/  PRMT R3, R16, 0x8880, RZ ;  /* 0x0000888010037816 */ /* 0x001fca00000000ff */
[----:B------:R-:W-:-:S07]  /*9b20*/  IMAD R2, R3, R18, RZ ;  /* 0x0000001203027224 */ /* 0x000fce00078e02ff */
.L_x_344:
[----:B------:R-:W-:Y:S05]  /*9b30*/  BSYNC B1 ;  /* 0x0000000000017941 */ /* 0x000fea0003800000 */
.L_x_343:
        /* <DEDUP_REMOVED lines=8> */
.L_x_346:
[----:B------:R-:W-:Y:S05]  /*9bc0*/  BSYNC B1 ;  /* 0x0000000000017941 */ /* 0x000fea0003800000 */
.L_x_345:
        /* <DEDUP_REMOVED lines=13> */
.L_x_348:
[----:B------:R-:W-:Y:S05]  /*9ca0*/  BSYNC B1 ;  /* 0x0000000000017941 */ /* 0x000fea0003800000 */
.L_x_347:
[----:B------:R-:W-:Y:S01]  /*9cb0*/  @!P3 IMAD R179, R179, R17, R2 ;  /* 0x00000011b3b3b224 */ /* 0x000fe200078e0202 */
[----:B------:R-:W-:Y:S04]  /*9cc0*/  BSSY B1, `(.L_x_349) ;  /* 0x0000006000017945 */ /* 0x000fe80003800000 */
[----:B------:R0:W-:Y:S01]  /*9cd0*/  @!P3 STG.E.U8 desc[UR36][R124.64+0x71], R179 ;  /* 0x000071b37c00b986 */ /* 0x0001e2000c101124 */
[----:B------:R-:W-:Y:S05]  /*9ce0*/  @P6 BRA `(.L_x_350) ;  /* 0x00000000000c6947 */ /* 0x000fea0003800000 */
[----:B------:R-:W0:Y:S02]  /*9cf0*/  LDG.E.U8 R16, desc[UR36][R8.64+0x78] ;  /* 0x0000782408107981 */ /* 0x000e24000c1e1100 */
[----:B0-----:R-:W-:-:S05]  /*9d00*/  PRMT R3, R16, 0x8880, RZ ;  /* 0x0000888010037816 */ /* 0x001fca00000000ff */
[----:B------:R-:W-:-:S07]  /*9d10*/  IMAD R2, R3, R18, RZ ;  /* 0x0000001203027224 */ /* 0x000fce00078e02ff */
.L_x_350:
[----:B------:R-:W-:Y:S05]  /*9d20*/  BSYNC B1 ;  /* 0x0000000000017941 */ /* 0x000fea0003800000 */
.L_x_349:
[----:B0-----:R-:W-:Y:S01]  /*9d30*/  @!P6 IMAD R3, R180, R17, R2 ;  /* 0x00000011b403e224 */ /* 0x001fe200078e0202 */
[----:B------:R-:W-:Y:S04]  /*9d40*/  BSSY B1, `(.L_x_351) ;  /* 0x0000006000017945 */ /* 0x000fe80003800000 */
[----:B------:R0:W-:Y:S01]  /*9d50*/  @!P6 STG.E.U8 desc[UR36][R6.64+0x78], R3 ;  /* 0x000078030600e986 */ /* 0x0001e2000c101124 */
[----:B------:R-:W-:Y:S05]  /*9d60*/  @P2 BRA `(.L_x_352) ;  /* 0x00000000000c2947 */ /* 0x000fea0003800000 */
[----:B------:R-:W0:Y:S02]  /*9d70*/  LDG.E.U8 R16, desc[UR36][R8.64+0x79] ;  /* 0x0000792408107981 */ /* 0x000e24000c1e1100 */
[----:B0-----:R-:W-:-:S05]  /*9d80*/  PRMT R3, R16, 0x8880, RZ ;  /* 0x0000888010037816 */ /* 0x001fca00000000ff */
[----:B------:R-:W-:-:S07]  /*9d90*/  IMAD R2, R3, R18, RZ ;  /* 0x0000001203027224 */ /* 0x000fce00078e02ff */
.L_x_352:
[----:B------:R-:W-:Y:S05]  /*9da0*/  BSYNC B1 ;  /* 0x0000000000017941 */ /* 0x000fea0003800000 */
.L_x_351:
        /* <DEDUP_REMOVED lines=11> */
.L_x_354:
[----:B------:R-:W-:Y:S05]  /*9e60*/  BSYNC B1 ;  /* 0x0000000000017941 */ /* 0x000fea0003800000 */
.L_x_353:
        /* <DEDUP_REMOVED lines=8> */
.L_x_356:
[----:B------:R-:W-:Y:S05]  /*9ef0*/  BSYNC B1 ;  /* 0x0000000000017941 */ /* 0x000fea0003800000 */
.L_x_355:
        /* <DEDUP_REMOVED lines=11> */
.L_x_358:
[----:B------:R-:W-:Y:S05]  /*9fb0*/  BSYNC B1 ;  /* 0x0000000000017941 */ /* 0x000fea0003800000 */
.L_x_357:
[----:B------:R-:W-:Y:S01]  /*9fc0*/  @!P4 IMAD R3, R184, R17, R2 ;  /* 0x00000011b803c224 */ /* 0x000fe200078e0202 */
[----:B------:R-:W-:Y:S04]  /*9fd0*/  BSSY B1, `(.L_x_359) ;  /* 0x0000006000017945 */ /* 0x000fe80003800000 */
[----:B------:R0:W-:Y:S01]  /*9fe0*/  @!P4 STG.E.U8 desc[UR36][R6.64+0x80], R3 ;  /* 0x000080030600c986 */ /* 0x0001e2000c101124 */
[----:B------:R-:W-:Y:S05]  /*9ff0*/  @P5 BRA `(.L_x_360) ;  /* 0x00000000000c5947 */ /* 0x000fea0003800000 */
[----:B------:R-:W0:Y:S02]  /*a000*/  LDG.E.U8 R16, desc[UR36][R8.64+0x81] ;  /* 0x0000812408107981 */ /* 0x000e24000c1e1100 */
[----:B0-----:R-:W-:-:S05]  /*a010*/  PRMT R3, R16, 0x8880, RZ ;  /* 0x0000888010037816 */ /* 0x001fca00000000ff */
[----:B------:R-:W-:-:S07]  /*a020*/  IMAD R2, R3, R18, RZ ;  /* 0x0000001203027224 */ /* 0x000fce00078e02ff */
.L_x_360:
[----:B------:R-:W-:Y:S05]  /*a030*/  BSYNC B1 ;  /* 0x0000000000017941 */ /* 0x000fea0003800000 */
.L_x_359:
        /* <DEDUP_REMOVED lines=8> */
.L_x_362:
[----:B------:R-:W-:Y:S05]  /*a0c0*/  BSYNC B1 ;  /* 0x0000000000017941 */ /* 0x000fea0003800000 */
.L_x_361:
        /* <DEDUP_REMOVED lines=13> */
.L_x_364:
[----:B------:R-:W-:Y:S05]  /*a1a0*/  BSYNC B1 ;  /* 0x0000000000017941 */ /* 0x000fea0003800000 */
.L_x_363:
[----:B------:R-:W-:Y:S01]  /*a1b0*/  @!P2 IMAD R187, R187, R17, R2 ;  /* 0x00000011bbbba224 */ /* 0x000fe200078e0202 */
[----:B------:R-:W-:Y:S04]  /*a1c0*/  BSSY B1, `(.L_x_365) ;  /* 0x0000006000017945 */ /* 0x000fe80003800000 */
[----:B------:R0:W-:Y:S01]  /*a1d0*/  @!P2 STG.E.U8 desc[UR36][R124.64+0x81], R187 ;  /* 0x000081bb7c00a986 */ /* 0x0001e2000c101124 */
[----:B------:R-:W-:Y:S05]  /*a1e0*/  @P6 BRA `(.L_x_366) ;  /* 0x00000000000c6947 */ /* 0x000fea0003800000 */
[----:B------:R-:W0:Y:S02]  /*a1f0*/  LDG.E.U8 R16, desc[UR36][R8.64+0x88] ;  /* 0x0000882408107981 */ /* 0x000e24000c1e1100 */
[----:B0-----:R-:W-:-:S05]  /*a200*/  PRMT R3, R16, 0x8880, RZ ;  /* 0x0000888010037816 */ /* 0x001fca00000000ff */
[----:B------:R-:W-:-:S07]  /*a210*/  IMAD R2, R3, R18, RZ ;  /* 0x0000001203027224 */ /* 0x000fce00078e02ff */
.L_x_366:
[----:B------:R-:W-:Y:S05]  /*a220*/  BSYNC B1 ;  /* 0x0000000000017941 */ /* 0x000fea0003800000 */
.L_x_365:
[----:B0-----:R-:W-:Y:S01]  /*a230*/  @!P6 IMAD R3, R188, R17, R2 ;  /* 0x00000011bc03e224 */ /* 0x001fe200078e0202 */
[----:B------:R-:W-:Y:S04]  /*a240*/  BSSY B1, `(.L_x_367) ;  /* 0x0000006000017945 */ /* 0x000fe80003800000 */
[----:B------:R0:W-:Y:S01]  /*a250*/  @!P6 STG.E.U8 desc[UR36][R6.64+0x88], R3 ;  /* 0x000088030600e986 */ /* 0x0001e2000c101124 */
[----:B------:R-:W-:Y:S05]  /*a260*/  @P3 BRA `(.L_x_368) ;  /* 0x00000000000c3947 */ /* 0x000fea0003800000 */
[----:B------:R-:W0:Y:S02]  /*a270*/  LDG.E.U8 R16, desc[UR36][R8.64+0x89] ;  /* 0x0000892408107981 */ /* 0x000e24000c1e1100 */
[----:B0-----:R-:W-:-:S05]  /*a280*/  PRMT R3, R16, 0x8880, RZ ;  /* 0x0000888010037816 */ /* 0x001fca00000000ff */
[----:B------:R-:W-:-:S07]  /*a290*/  IMAD R2, R3, R18, RZ ;  /* 0x0000001203027224 */ /* 0x000fce00078e02ff */
.L_x_368:
[----:B------:R-:W-:Y:S05]  /*a2a0*/  BSYNC B1 ;  /* 0x0000000000017941 */ /* 0x000fea0003800000 */
.L_x_367:
        /* <DEDUP_REMOVED lines=11> */
.L_x_370:
[----:B------:R-:W-:Y:S05]  /*a360*/  BSYNC B1 ;  /* 0x0000000000017941 */ /* 0x000fea0003800000 */
.L_x_369:
        /* <DEDUP_REMOVED lines=8> */
.L_x_372:
[----:B------:R-:W-:Y:S05]  /*a3f0*/  BSYNC B1 ;  /* 0x0000000000017941 */ /* 0x000fea0003800000 */
.L_x_371:
        /* <DEDUP_REMOVED lines=11> */
.L_x_374:
[----:B------:R-:W-:Y:S05]  /*a4b0*/  BSYNC B1 ;  /* 0x0000000000017941 */ /* 0x000fea0003800000 */
.L_x_373:
[----:B------:R-:W-:Y:S01]  /*a4c0*/  @!P4 IMAD R3, R192, R17, R2 ;  /* 0x00000011c003c224 */ /* 0x000fe200078e0202 */
[----:B------:R-:W-:Y:S04]  /*a4d0*/  BSSY B1, `(.L_x_375) ;  /* 0x0000006000017945 */ /* 0x000fe80003800000 */
[----:B------:R0:W-:Y:S01]  /*a4e0*/  @!P4 STG.E.U8 desc[UR36][R6.64+0x90], R3 ;  /* 0x000090030600c986 */ /* 0x0001e2000c101124 */
[----:B------:R-:W-:Y:S05]  /*a4f0*/  @P5 BRA `(.L_x_376) ;  /* 0x00000000000c5947 */ /* 0x000fea0003800000 */
[----:B------:R-:W0:Y:S02]  /*a500*/  LDG.E.U8 R16, desc[UR36][R8.64+0x91] ;  /* 0x0000912408107981 */ /* 0x000e24000c1e1100 */
[----:B0-----:R-:W-:-:S05]  /*a510*/  PRMT R3, R16, 0x8880, RZ ;  /* 0x0000888010037816 */ /* 0x001fca00000000ff */
[----:B------:R-:W-:-:S07]  /*a520*/  IMAD R2, R3, R18, RZ ;  /* 0x0000001203027224 */ /* 0x000fce00078e02ff */
.L_x_376:
[----:B------:R-:W-:Y:S05]  /*a530*/  BSYNC B1 ;  /* 0x0000000000017941 */ /* 0x000fea0003800000 */
.L_x_375:
        /* <DEDUP_REMOVED lines=8> */
.L_x_378:
[----:B------:R-:W-:Y:S05]  /*a5c0*/  BSYNC B1 ;  /* 0x0000000000017941 */ /* 0x000fea0003800000 */
.L_x_377:
        /* <DEDUP_REMOVED lines=13> */
.L_x_380:
[----:B------:R-:W-:Y:S05]  /*a6a0*/  BSYNC B1 ;  /* 0x0000000000017941 */ /* 0x000fea0003800000 */
.L_x_379:
[----:B------:R-:W-:Y:S01]  /*a6b0*/  @!P3 IMAD R195, R195, R17, R2 ;  /* 0x00000011c3c3b224 */ /* 0x000fe200078e0202 */
[----:B------:R-:W-:Y:S04]  /*a6c0*/  BSSY B1, `(.L_x_381) ;  /* 0x0000006000017945 */ /* 0x000fe80003800000 */
[----:B------:R0:W-:Y:S01]  /*a6d0*/  @!P3 STG.E.U8 desc[UR36][R124.64+0x91], R195 ;  /* 0x000091c37c00b986 */ /* 0x0001e2000c101124 */
[----:B------:R-:W-:Y:S05]  /*a6e0*/  @P6 BRA `(.L_x_382) ;  /* 0x00000000000c6947 */ /* 0x000fea0003800000 */
[----:B------:R-:W0:Y:S02]  /*a6f0*/  LDG.E.U8 R16, desc[UR36][R8.64+0x98] ;  /* 0x0000982408107981 */ /* 0x000e24000c1e1100 */
[----:B0-----:R-:W-:-:S05]  /*a700*/  PRMT R3, R16, 0x8880, RZ ;  /* 0x0000888010037816 */ /* 0x001fca00000000ff */
[----:B------:R-:W-:-:S07]  /*a710*/  IMAD R2, R3, R18, RZ ;  /* 0x0000001203027224 */ /* 0x000fce00078e02ff */
.L_x_382:
[----:B------:R-:W-:Y:S05]  /*a720*/  BSYNC B1 ;  /* 0x0000000000017941 */ /* 0x000fea0003800000 */
.L_x_381:
[----:B0-----:R-:W-:Y:S01]  /*a730*/  @!P6 IMAD R3, R196, R17, R2 ;  /* 0x00000011c403e224 */ /* 0x001fe200078e0202 */
[----:B------:R-:W-:Y:S04]  /*a740*/  BSSY B1, `(.L_x_383) ;  /* 0x0000006000017945 */ /* 0x000fe80003800000 */
[----:B------:R0:W-:Y:S01]  /*a750*/  @!P6 STG.E.U8 desc[UR36][R6.64+0x98], R3 ;  /* 0x000098030600e986 */ /* 0x0001e2000c101124 */
[----:B------:R-:W-:Y:S05]  /*a760*/  @P2 BRA `(.L_x_384) ;  /* 0x00000000000c2947 */ /* 0x000fea0003800000 */
[----:B------:R-:W0:Y:S02]  /*a770*/  LDG.E.U8 R16, desc[UR36][R8.64+0x99] ;  /* 0x0000992408107981 */ /* 0x000e24000c1e1100 */
[----:B0-----:R-:W-:-:S05]  /*a780*/  PRMT R3, R16, 0x8880, RZ ;  /* 0x0000888010037816 */ /* 0x001fca00000000ff */
[----:B------:R-:W-:-:S07]  /*a790*/  IMAD R2, R3, R18, RZ ;  /* 0x0000001203027224 */ /* 0x000fce00078e02ff */
.L_x_384:
[----:B------:R-:W-:Y:S05]  /*a7a0*/  BSYNC B1 ;  /* 0x0000000000017941 */ /* 0x000fea0003800000 */
.L_x_383:
        /* <DEDUP_REMOVED lines=11> */
.L_x_386:
[----:B------:R-:W-:Y:S05]  /*a860*/  BSYNC B1 ;  /* 0x0000000000017941 */ /* 0x000fea0003800000 */
.L_x_385:
        /* <DEDUP_REMOVED lines=8> */
.L_x_388:
[----:B------:R-:W-:Y:S05]  /*a8f0*/  BSYNC B1 ;  /* 0x0000000000017941 */ /* 0x000fea0003800000 */
.L_x_387:
        /* <DEDUP_REMOVED lines=11> */
.L_x_390:
[----:B------:R-:W-:Y:S05]  /*a9b0*/  BSYNC B1 ;  /* 0x0000000000017941 */ /* 0x000fea0003800000 */
.L_x_389:
[----:B------:R-:W-:Y:S01]  /*a9c0*/  @!P4 IMAD R3, R200, R17, R2 ;  /* 0x00000011c803c224 */ /* 0x000fe200078e0202 */
[----:B------:R-:W-:Y:S04]  /*a9d0*/  BSSY B1, `(.L_x_391) ;  /* 0x0000006000017945 */ /* 0x000fe80003800000 */
[----:B------:R0:W-:Y:S01]  /*a9e0*/  @!P4 STG.E.U8 desc[UR36][R6.64+0xa0], R3 ;  /* 0x0000a0030600c986 */ /* 0x0001e2000c101124 */
[----:B------:R-:W-:Y:S05]  /*a9f0*/  @P5 BRA `(.L_x_392) ;  /* 0x00000000000c5947 */ /* 0x000fea0003800000 */
[----:B------:R-:W0:Y:S02]  /*aa00*/  LDG.E.U8 R16, desc[UR36][R8.64+0xa1] ;  /* 0x0000a12408107981 */ /* 0x000e24000c1e1100 */
[----:B0-----:R-:W-:-:S05]  /*aa10*/  PRMT R3, R16, 0x8880, RZ ;  /* 0x0000888010037816 */ /* 0x001fca00000000ff */
[----:B------:R-:W-:-:S07]  /*aa20*/  IMAD R2, R3, R18, RZ ;  /* 0x0000001203027224 */ /* 0x000fce00078e02ff */
.L_x_392:
[----:B------:R-:W-:Y:S05]  /*aa30*/  BSYNC B1 ;  /* 0x0000000000017941 */ /* 0x000fea0003800000 */
.L_x_391:
        /* <DEDUP_REMOVED lines=8> */
.L_x_394:
[----:B------:R-:W-:Y:S05]  /*aac0*/  BSYNC B1 ;  /* 0x0000000000017941 */ /* 0x000fea0003800000 */
.L_x_393:
        /* <DEDUP_REMOVED lines=13> */
.L_x_396:
[----:B------:R-:W-:Y:S05]  /*aba0*/  BSYNC B1 ;  /* 0x0000000000017941 */ /* 0x000fea0003800000 */
.L_x_395:
[----:B------:R-:W-:Y:S01]  /*abb0*/  @!P2 IMAD R203, R203, R17, R2 ;  /* 0x00000011cbcba224 */ /* 0x000fe200078e0202 */
[----:B------:R-:W-:Y:S04]  /*abc0*/  BSSY B1, `(.L_x_397) ;  /* 0x0000006000017945 */ /* 0x000fe80003800000 */
[----:B------:R0:W-:Y:S01]  /*abd0*/  @!P2 STG.E.U8 desc[UR36][R124.64+0xa1], R203 ;  /* 0x0000a1cb7c00a986 */ /* 0x0001e2000c101124 */
[----:B------:R-:W-:Y:S05]  /*abe0*/  @P6 BRA `(.L_x_398) ;  /* 0x00000000000c6947 */ /* 0x000fea0003800000 */
[----:B------:R-:W0:Y:S02]  /*abf0*/  LDG.E.U8 R16, desc[UR36][R8.64+0xa8] ;  /* 0x0000a82408107981 */ /* 0x000e24000c1e1100 */
[----:B0-----:R-:W-:-:S05]  /*ac00*/  PRMT R3, R16, 0x8880, RZ ;  /* 0x0000888010037816 */ /* 0x001fca00000000ff */
[----:B------:R-:W-:-:S07]  /*ac10*/  IMAD R2, R3, R18, RZ ;  /* 0x0000001203027224 */ /* 0x000fce00078e02ff */
.L_x_398:
[----:B------:R-:W-:Y:S05]  /*ac20*/  BSYNC B1 ;  /* 0x0000000000017941 */ /* 0x000fea0003800000 */
.L_x_397:
[----:B0-----:R-:W-:Y:S01]  /*ac30*/  @!P6 IMAD R3, R204, R17, R2 ;  /* 0x00000011cc03e224 */ /* 0x001fe200078e0202 */
[----:B------:R-:W-:Y:S04]  /*ac40*/  BSSY B1, `(.L_x_399) ;  /* 0x0000006000017945 */ /* 0x000fe80003800000 */
[----:B------:R0:W-:Y:S01]  /*ac50*/  @!P6 STG.E.U8 desc[UR36][R6.64+0xa8], R3 ;  /* 0x0000a8030600e986 */ /* 0x0001e2000c101124 */
[----:B------:R-:W-:Y:S05]  /*ac60*/  @P3 BRA `(.L_x_400) ;  /* 0x00000000000c3947 */ /* 0x000fea0003800000 */
[----:B------:R-:W0:Y:S02]  /*ac70*/  LDG.E.U8 R16, desc[UR36][R8.64+0xa9] ;  /* 0x0000a92408107981 */ /* 0x000e24000c1e1100 */
[----:B0-----:R-:W-:-:S05]  /*ac80*/  PRMT R3, R16, 0x8880, RZ ;  /* 0x0000888010037816 */ /* 0x001fca00000000ff */
[----:B------:R-:W-:-:S07]  /*ac90*/  IMAD R2, R3, R18, RZ ;  /* 0x0000001203027224 */ /* 0x000fce00078e02ff */
.L_x_400:
[----:B------:R-:W-:Y:S05]  /*aca0*/  BSYNC B1 ;  /* 0x0000000000017941 */ /* 0x000fea0003800000 */
.L_x_399:
        /* <DEDUP_REMOVED lines=11> */
.L_x_402:
[----:B------:R-:W-:Y:S05]  /*ad60*/  BSYNC B1 ;  /* 0x0000000000017941 */ /* 0x000fea0003800000 */
.L_x_401:
        /* <DEDUP_REMOVED lines=8> */
.L_x_404:
[----:B------:R-:W-:Y:S05]  /*adf0*/  BSYNC B1 ;  /* 0x0000000000017941 */ /* 0x000fea0003800000 */
.L_x_403:
[C---:B------:R-:W-:Y:S01]  /*ae00*/  ISETP.LT.OR P3, PT, R0.reuse, 0xb1, !P0 ;  /* 0x000000b10000780c */ /* 0x040fe20004761670 */
[----:B------:R-:W-:Y:S01]  /*ae10*/  @!P5 IMAD R207, R207, R17, R2 ;  /* 0x00000011cfcfd224 */ /* 0x000fe200078e0202 */
[----:B------:R-:W-:Y:S01]  /*ae20*/  BSSY B1, `(.L_x_405) ;  /* 0x0000009000017945 */ /* 0x000fe20003800000 */
[----:B------:R-:W-:Y:S02]  /*ae30*/  ISETP.LT.OR P4, PT, R0, 0xb2, !P0 ;  /* 0x000000b20000780c */ /* 0x000fe40004781670 */
[----:B------:R-:W-:Y:S01]  /*ae40*/  @!P2 IADD3 R126, P6, R6, UR45, RZ ;  /* 0x0000002d067eac10 */ /* 0x000fe2000ffde0ff */
[----:B------:R0:W-:Y:S01]  /*ae50*/  @!P5 STG.E.U8 desc[UR36][R124.64+0xa9], R207 ;  /* 0x0000a9cf7c00d986 */ /* 0x0001e2000c101124 */
[----:B------:R-:W-:-:S06]  /*ae60*/  ISETP.LT.OR P5, PT, R0, 0xb2, !P1 ;  /* 0x000000b20000780c */ /* 0x000fcc0004fa1670 */
[----:B------:R-:W-:Y:S07]  /*ae70*/  @P3 BRA `(.L_x_406) ;  /* 0x00000000000c3947 */ /* 0x000fee0003800000 */
[----:B------:R-:W0:Y:S02]  /*ae80*/  LDG.E.U8 R16, desc[UR36][R8.64+0xb0] ;  /* 0x0000b02408107981 */ /* 0x000e24000c1e1100 */
[----:B0-----:R-:W-:-:S05]  /*ae90*/  PRMT R3, R16, 0x8880, RZ ;  /* 0x0000888010037816 */ /* 0x001fca00000000ff */
[----:B------:R-:W-:-:S07]  /*aea0*/  IMAD R2, R3, R18, RZ ;  /* 0x0000001203027224 */ /* 0x000fce00078e02ff */
.L_x_406:
[----:B------:R-:W-:Y:S05]  /*aeb0*/  BSYNC B1 ;  /* 0x0000000000017941 */ /* 0x000fea0003800000 */
.L_x_405:
[----:B0-----:R-:W-:Y:S01]  /*aec0*/  @!P3 IMAD R3, R208, R17, R2 ;  /* 0x00000011d003b224 */ /* 0x001fe200078e0202 */
[----:B------:R-:W-:Y:S04]  /*aed0*/  BSSY B1, `(.L_x_407) ;  /* 0x0000006000017945 */ /* 0x000fe80003800000 */
[----:B------:R0:W-:Y:S01]  /*aee0*/  @!P3 STG.E.U8 desc[UR36][R6.64+0xb0], R3 ;  /* 0x0000b0030600b986 */ /* 0x0001e2000c101124 */
[----:B------:R-:W-:Y:S05]  /*aef0*/  @P4 BRA `(.L_x_408) ;  /* 0x00000000000c4947 */ /* 0x000fea0003800000 */
[----:B------:R-:W0:Y:S02]  /*af00*/  LDG.E.U8 R16, desc[UR36][R8.64+0xb1] ;  /* 0x0000b12408107981 */ /* 0x000e24000c1e1100 */
[----:B0-----:R-:W-:-:S05]  /*af10*/  PRMT R3, R16, 0x8880, RZ ;  /* 0x0000888010037816 */ /* 0x001fca00000000ff */
[----:B------:R-:W-:-:S07]  /*af20*/  IMAD R2, R3, R18, RZ ;  /* 0x0000001203027224 */ /* 0x000fce00078e02ff */
.L_x_408:
[----:B------:R-:W-:Y:S05]  /*af30*/  BSYNC B1 ;  /* 0x0000000000017941 */ /* 0x000fea0003800000 */
.L_x_407:
[----:B------:R-:W-:Y:S01]  /*af40*/  @!P4 IMAD R209, R209, R17, R2 ;  /* 0x00000011d1d1c224 */ /* 0x000fe200078e0202 */
[----:B------:R-:W-:Y:S01]  /*af50*/  BSSY B1, `(.L_x_409) ;  /* 0x0000008000017945 */ /* 0x000fe20003800000 */
[----:B------:R-:W-:Y:S01]  /*af60*/  IMAD.U32 R123, RZ, RZ, UR12 ;  /* 0x0000000cff7b7e24 */ /* 0x000fe2000f8e00ff */
[----:B------:R-:W-:Y:S02]  /*af70*/  @!P2 IADD3.X R127, R7, UR44, RZ, P6, !PT ;  /* 0x0000002c077fac10 */ /* 0x000fe4000b7fe4ff */
[----:B------:R0:W-:Y:S01]  /*af80*/  @!P4 STG.E.U8 desc[UR36][R6.64+0xb1], R209 ;  /* 0x0000b1d10600c986 */ /* 0x0001e2000c101124 */
[----:B------:R-:W-:Y:S05]  /*af90*/  @P2 BRA `(.L_x_410) ;  /* 0x00000000000c2947 */ /* 0x000fea0003800000 */
[----:B------:R-:W0:Y:S02]  /*afa0*/  LDG.E.U8 R16, desc[UR36][R120.64+0xb0] ;  /* 0x0000b02478107981 */ /* 0x000e24000c1e1100 */
[----:B0-----:R-:W-:-:S05]  /*afb0*/  PRMT R3, R16, 0x8880, RZ ;  /* 0x0000888010037816 */ /* 0x001fca00000000ff */
[----:B------:R-:W-:-:S07]  /*afc0*/  IMAD R2, R3, R18, RZ ;  /* 0x0000001203027224 */ /* 0x000fce00078e02ff */
.L_x_410:
[----:B------:R-:W-:Y:S05]  /*afd0*/  BSYNC B1 ;  /* 0x0000000000017941 */ /* 0x000fea0003800000 */
.L_x_409:
[----:B0-----:R-:W-:Y:S01]  /*afe0*/  @!P2 IMAD R3, R210, R17, R2 ;  /* 0x00000011d203a224 */ /* 0x001fe200078e0202 */
[----:B------:R-:W-:Y:S01]  /*aff0*/  @!P5 IADD3 R124, P6, R6, UR45, RZ ;  /* 0x0000002d067cdc10 */ /* 0x000fe2000ffde0ff */
[----:B------:R-:W-:Y:S01]  /*b000*/  BSSY B1, `(.L_x_411) ;  /* 0x000000c000017945 */ /* 0x000fe20003800000 */
[----:B------:R-:W-:Y:S02]  /*b010*/  LEA R122, P4, R123, R4, 0x8 ;  /* 0x000000047b7a7211 */ /* 0x000fe400078840ff */
[----:B------:R0:W-:Y:S01]  /*b020*/  @!P2 STG.E.U8 desc[UR36][R126.64+0xb0], R3 ;  /* 0x0000b0037e00a986 */ /* 0x0001e2000c101124 */
[----:B------:R-:W-:Y:S02]  /*b030*/  ISETP.LT.OR P2, PT, R0, 0xb9, !P0 ;  /* 0x000000b90000780c */ /* 0x000fe40004741670 */
[----:B------:R-:W-:Y:S02]  /*b040*/  @!P5 IADD3.X R125, R7, UR44, RZ, P6, !PT ;  /* 0x0000002c077ddc10 */ /* 0x000fe4000b7fe4ff */
[----:B------:R-:W-:-:S02]  /*b050*/  IADD3 R23, P3, R15, 0x100, RZ ;  /* 0x000001000f177810 */ /* 0x000fc40007f7e0ff */
[C---:B------:R-:W-:Y:S02]  /*b060*/  ISETP.LT.OR P0, PT, R0.reuse, 0xba, !P0 ;  /* 0x000000ba0000780c */ /* 0x040fe40004701670 */
[----:B------:R-:W-:Y:S01]  /*b070*/  ISETP.LT.OR P6, PT, R0, 0xb9, !P1 ;  /* 0x000000b90000780c */ /* 0x000fe20004fc1670 */
[----:B------:R-:W-:-:S12]  /*b080*/  @P5 BRA `(.L_x_412) ;  /* 0x00000000000c5947 */ /* 0x000fd80003800000 */
[----:B------:R-:W0:Y:S02]  /*b090*/  LDG.E.U8 R16, desc[UR36][R120.64+0xb1] ;  /* 0x0000b12478107981 */ /* 0x000e24000c1e1100 */
[----:B0-----:R-:W-:-:S05]  /*b0a0*/  PRMT R3, R16, 0x8880, RZ ;  /* 0x0000888010037816 */ /* 0x001fca00000000ff */
[----:B------:R-:W-:-:S07]  /*b0b0*/  IMAD R2, R3, R18, RZ ;  /* 0x0000001203027224 */ /* 0x000fce00078e02ff */
.L_x_412:
[----:B------:R-:W-:Y:S05]  /*b0c0*/  BSYNC B1 ;  /* 0x0000000000017941 */ /* 0x000fea0003800000 */
.L_x_411:
[----:B------:R-:W-:Y:S01]  /*b0d0*/  @!P5 IMAD R211, R211, R17, R2 ;  /* 0x00000011d3d3d224 */ /* 0x000fe200078e0202 */
[----:B------:R-:W-:Y:S04]  /*b0e0*/  BSSY B1, `(.L_x_413) ;  /* 0x0000006000017945 */ /* 0x000fe80003800000 */
[----:B------:R0:W-:Y:S01]  /*b0f0*/  @!P5 STG.E.U8 desc[UR36][R124.64+0xb1], R211 ;  /* 0x0000b1d37c00d986 */ /* 0x0001e2000c101124 */
[----:B------:R-:W-:Y:S05]  /*b100*/  @P2 BRA `(.L_x_414) ;  /* 0x00000000000c2947 */ /* 0x000fea0003800000 */
[----:B------:R-:W0:Y:S02]  /*b110*/  LDG.E.U8 R16, desc[UR36][R8.64+0xb8] ;  /* 0x0000b82408107981 */ /* 0x000e24000c1e1100 */
[----:B0-----:R-:W-:-:S05]  /*b120*/  PRMT R3, R16, 0x8880, RZ ;  /* 0x0000888010037816 */ /* 0x001fca00000000ff */
[----:B------:R-:W-:-:S07]  /*b130*/  IMAD R2, R3, R18, RZ ;  /* 0x0000001203027224 */ /* 0x000fce00078e02ff */
.L_x_414:
[----:B------:R-:W-:Y:S05]  /*b140*/  BSYNC B1 ;  /* 0x0000000000017941 */ /* 0x000fea0003800000 */
.L_x_413:
[----:B0-----:R-:W-:Y:S01]  /*b150*/  @!P2 IMAD R3, R212, R17, R2 ;  /* 0x00000011d403a224 */ /* 0x001fe200078e0202 */
[----:B------:R-:W-:Y:S04]  /*b160*/  BSSY B1, `(.L_x_415) ;  /* 0x0000006000017945 */ /* 0x000fe80003800000 */
[----:B------:R0:W-:Y:S01]  /*b170*/  @!P2 STG.E.U8 desc[UR36][R6.64+0xb8], R3 ;  /* 0x0000b8030600a986 */ /* 0x0001e2000c101124 */
[----:B------:R-:W-:Y:S05]  /*b180*/  @P0 BRA `(.L_x_416) ;  /* 0x00000000000c0947 */ /* 0x000fea0003800000 */
[----:B------:R-:W0:Y:S02]  /*b190*/  LDG.E.U8 R16, desc[UR36][R8.64+0xb9] ;  /* 0x0000b92408107981 */ /* 0x000e24000c1e1100 */
[----:B0-----:R-:W-:-:S05]  /*b1a0*/  PRMT R3, R16, 0x8880, RZ ;  /* 0x0000888010037816 */ /* 0x001fca00000000ff */
[----:B------:R-:W-:-:S07]  /*b1b0*/  IMAD R2, R3, R18, RZ ;  /* 0x0000001203027224 */ /* 0x000fce00078e02ff */
.L_x_416:
[----:B------:R-:W-:Y:S05]  /*b1c0*/  BSYNC B1 ;  /* 0x0000000000017941 */ /* 0x000fea0003800000 */
.L_x_415:
[----:B------:R-:W-:Y:S01]  /*b1d0*/  @!P0 IMAD R213, R213, R17, R2 ;  /* 0x00000011d5d58224 */ /* 0x000fe200078e0202 */
[----:B------:R-:W-:Y:S01]  /*b1e0*/  @!P6 IADD3 R8, P2, R6, UR45, RZ ;  /* 0x0000002d0608ec10 */ /* 0x000fe2000ff5e0ff */
[----:B0-----:R-:W-:Y:S01]  /*b1f0*/  IMAD.X R3, RZ, RZ, UR7, P3 ;  /* 0x00000007ff037e24 */ /* 0x001fe200098e06ff */
[----:B------:R-:W-:Y:S01]  /*b200*/  BSSY B1, `(.L_x_417) ;  /* 0x0000009000017945 */ /* 0x000fe20003800000 */
[----:B------:R-:W-:Y:S01]  /*b210*/  ISETP.LT.OR P1, PT, R0, 0xba, !P1 ;  /* 0x000000ba0000780c */ /* 0x000fe20004f21670 */
[----:B------:R0:W-:Y:S01]  /*b220*/  @!P0 STG.E.U8 desc[UR36][R6.64+0xb9], R213 ;  /* 0x0000b9d506008986 */ /* 0x0001e2000c101124 */
[----:B------:R-:W-:Y:S01]  /*b230*/  IMAD R124, R3, R10, RZ ;  /* 0x0000000a037c7224 */ /* 0x000fe200078e02ff */
[----:B------:R-:W-:Y:S01]  /*b240*/  @!P6 IADD3.X R9, R7, UR44, RZ, P2, !PT ;  /* 0x0000002c0709ec10 */ /* 0x000fe200097fe4ff */
[----:B------:R-:W-:Y:S09]  /*b250*/  @P6 BRA `(.L_x_418) ;  /* 0x00000000000c6947 */ /* 0x000ff20003800000 */
[----:B------:R-:W5:Y:S02]  /*b260*/  LDG.E.U8 R16, desc[UR36][R120.64+0xb8] ;  /* 0x0000b82478107981 */ /* 0x000f64000c1e1100 */
[----:B-----5:R-:W-:-:S05]  /*b270*/  PRMT R3, R16, 0x8880, RZ ;  /* 0x0000888010037816 */ /* 0x020fca00000000ff */
[----:B------:R-:W-:-:S07]  /*b280*/  IMAD R2, R3, R18, RZ ;  /* 0x0000001203027224 */ /* 0x000fce00078e02ff */
.L_x_418:
[----:B------:R-:W-:Y:S05]  /*b290*/  BSYNC B1 ;  /* 0x0000000000017941 */ /* 0x000fea0003800000 */
.L_x_417:
[----:B------:R-:W-:Y:S01]  /*b2a0*/  @!P6 IMAD R3, R214, R17, R2 ;  /* 0x00000011d603e224 */ /* 0x000fe200078e0202 */
[----:B------:R-:W-:Y:S01]  /*b2b0*/  BSSY B1, `(.L_x_419) ;  /* 0x0000007000017945 */ /* 0x000fe20003800000 */
[----:B------:R-:W-:-:S03]  /*b2c0*/  IMAD R15, R23, R11, R124 ;  /* 0x0000000b170f7224 */ /* 0x000fc600078e027c */
[----:B------:R0:W-:Y:S01]  /*b2d0*/  @!P6 STG.E.U8 desc[UR36][R8.64+0xb8], R3 ;  /* 0x0000b8030800e986 */ /* 0x0001e2000c101124 */
[----:B------:R-:W-:Y:S05]  /*b2e0*/  @P1 BRA `(.L_x_420) ;  /* 0x00000000000c1947 */ /* 0x000fea0003800000 */
[----:B------:R-:W0:Y:S02]  /*b2f0*/  LDG.E.U8 R16, desc[UR36][R120.64+0xb9] ;  /* 0x0000b92478107981 */ /* 0x000e24000c1e1100 */
[----:B0-----:R-:W-:-:S05]  /*b300*/  PRMT R3, R16, 0x8880, RZ ;  /* 0x0000888010037816 */ /* 0x001fca00000000ff */
[----:B------:R-:W-:-:S07]  /*b310*/  IMAD R2, R3, R18, RZ ;  /* 0x0000001203027224 */ /* 0x000fce00078e02ff */
.L_x_420:
[----:B------:R-:W-:Y:S05]  /*b320*/  BSYNC B1 ;  /* 0x0000000000017941 */ /* 0x000fea0003800000 */
.L_x_419:
[----:B------:R-:W-:Y:S01]  /*b330*/  @!P1 IADD3 R120, P5, R6, UR45, RZ ;  /* 0x0000002d06789c10 */ /* 0x000fe2000ffbe0ff */
[----:B------:R-:W-:Y:S01]  /*b340*/  @!P1 IMAD R215, R215, R17, R2 ;  /* 0x00000011d7d79224 */ /* 0x000fe200078e0202 */
[----:B------:R-:W-:Y:S01]  /*b350*/  ISETP.GE.AND P0, PT, R14, 0x101, PT ;  /* 0x000001010e00780c */ /* 0x000fe20003f06270 */
[----:B0-----:R-:W-:Y:S01]  /*b360*/  IMAD.WIDE.U32 R8, R23, R10, R20 ;  /* 0x0000000a17087225 */ /* 0x001fe200078e0014 */
[----:B------:R-:W-:Y:S01]  /*b370*/  @!P1 IADD3.X R121, R7, UR44, RZ, P5, !PT ;  /* 0x0000002c07799c10 */ /* 0x000fe2000affe4ff */
[----:B------:R-:W-:Y:S01]  /*b380*/  BSSY B1, `(.L_x_421) ;  /* 0x000000d000017945 */ /* 0x000fe20003800000 */
[----:B------:R-:W-:Y:S01]  /*b390*/  ISETP.LT.OR P2, PT, R0, 0x1, !P0 ;  /* 0x000000010000780c */ /* 0x000fe20004741670 */
[----:B------:R-:W-:Y:S01]  /*b3a0*/  IMAD.U32 R3, RZ, RZ, UR12 ;  /* 0x0000000cff037e24 */ /* 0x000fe2000f8e00ff */
[----:B-1234-:R-:W-:Y:S01]  /*b3b0*/  IADD3 R6, P3, R8, R12, RZ ;  /* 0x0000000c08067210 */ /* 0x01efe20007f7e0ff */
[----:B------:R0:W-:Y:S01]  /*b3c0*/  @!P1 STG.E.U8 desc[UR36][R120.64+0xb9], R215 ;  /* 0x0000b9d778009986 */ /* 0x0001e2000c101124 */
[----:B------:R-:W-:-:S02]  /*b3d0*/  IMAD.U32 R4, RZ, RZ, UR13 ;  /* 0x0000000dff047e24 */ /* 0x000fc4000f8e00ff */
[----:B------:R-:W-:Y:S01]  /*b3e0*/  IADD3.X R7, R13, R9, R15, P3, !PT ;  /* 0x000000090d077210 */ /* 0x000fe20001ffe40f */
[----:B------:R-:W-:Y:S02]  /*b3f0*/  IMAD.WIDE.U32 R10, R23, R10, R218 ;  /* 0x0000000a170a7225 */ /* 0x000fe400078e00da */
[----:B------:R-:W-:-:S04]  /*b400*/  LEA.HI.X R123, R3, R5, R4, 0x8, P4 ;  /* 0x00000005037b7211 */ /* 0x000fc800020f4404 */
[----:B------:R-:W-:Y:S05]  /*b410*/  @P2 BRA `(.L_x_422) ;  /* 0x00000000000c2947 */ /* 0x000fea0003800000 */
[----:B------:R-:W2:Y:S02]  /*b420*/  LDG.E.U8 R16, desc[UR36][R6.64] ;  /* 0x0000002406107981 */ /* 0x000ea4000c1e1100 */
[----:B--2---:R-:W-:-:S05]  /*b430*/  PRMT R3, R16, 0x8880, RZ ;  /* 0x0000888010037816 */ /* 0x004fca00000000ff */
[----:B------:R-:W-:-:S07]  /*b440*/  IMAD R2, R3, R18, RZ ;  /* 0x0000001203027224 */ /* 0x000fce00078e02ff */
.L_x_422:
[----:B------:R-:W-:Y:S05]  /*b450*/  BSYNC B1 ;  /* 0x0000000000017941 */ /* 0x000fea0003800000 */
.L_x_421:
[----:B------:R-:W-:Y:S01]  /*b460*/  ISETP.LT.OR P6, PT, R0, 0x2, !P0 ;  /* 0x000000020000780c */ /* 0x000fe200047c1670 */
[----:B------:R-:W-:Y:S01]  /*b470*/  @!P2 IMAD R3, R24, R17, R2 ;  /* 0x000000111803a224 */ /* 0x000fe200078e0202 */
[----:B------:R-:W-:Y:S01]  /*b480*/  ISETP.GE.AND P1, PT, R14, 0x109, PT ;  /* 0x000001090e00780c */ /* 0x000fe20003f26270 */
[----:B------:R-:W-:Y:S01]  /*b490*/  BSSY B1, `(.L_x_423) ;  /* 0x000000a000017945 */ /* 0x000fe20003800000 */
[----:B------:R-:W-:Y:S01]  /*b4a0*/  IADD3 R12, P5, P4, R216, R12, R10 ;  /* 0x0000000cd80c7210 */ /* 0x000fe20007cbe00a */
[----:B------:R-:W-:Y:S01]  /*b4b0*/  IMAD.IADD R10, R15, 0x1, R11 ;  /* 0x000000010f0a7824 */ /* 0x000fe200078e020b */
[----:B------:R1:W-:Y:S01]  /*b4c0*/  @!P2 STG.E.U8 desc[UR36][R122.64], R3 ;  /* 0x000000037a00a986 */ /* 0x0003e2000c101124 */
[C---:B------:R-:W-:Y:S02]  /*b4d0*/  ISETP.LT.OR P3, PT, R0.reuse, 0x1, !P1 ;  /* 0x000000010000780c */ /* 0x040fe40004f61670 */
[----:B------:R-:W-:-:S04]  /*b4e0*/  ISETP.LT.OR P2, PT, R0, 0x2, !P1 ;  /* 0x000000020000780c */ /* 0x000fc80004f41670 */
[----:B------:R-:W-:Y:S09]  /*b4f0*/  @P6 BRA `(.L_x_424) ;  /* 0x00000000000c6947 */ /* 0x000ff20003800000 */
[----:B------:R-:W1:Y:S02]  /*b500*/  LDG.E.U8 R16, desc[UR36][R6.64+0x1] ;  /* 0x0000012406107981 */ /* 0x000e64000c1e1100 */
[----:B-1----:R-:W-:-:S05]  /*b510*/  PRMT R3, R16, 0x8880, RZ ;  /* 0x0000888010037816 */ /* 0x002fca00000000ff */
[----:B------:R-:W-:-:S07]  /*b520*/  IMAD R2, R3, R18, RZ ;  /* 0x0000001203027224 */ /* 0x000fce00078e02ff */
.L_x_424:
[----:B------:R-:W-:Y:S05]  /*b530*/  BSYNC B1 ;  /* 0x0000000000017941 */ /* 0x000fea0003800000 */
.L_x_423:
[----:B------:R-:W-:Y:S01]  /*b540*/  @!P6 IMAD R25, R25, R17, R2 ;  /* 0x000000111919e224 */ /* 0x000fe200078e0202 */
[----:B------:R-:W-:Y:S01]  /*b550*/  IADD3.X R13, R21, R13, R10, P5, P4 ;  /* 0x0000000d150d7210 */ /* 0x000fe20002fe840a */
[----:B------:R-:W-:Y:S01]  /*b560*/  @!P6 IMAD.MOV.U32 R8, RZ, RZ, R122 ;  /* 0x000000ffff08e224 */ /* 0x000fe200078e007a */
[----:B------:R-:W-:Y:S01]  /*b570*/  @!P3 IADD3 R4, P4, R122, UR45, RZ ;  /* 0x0000002d7a04bc10 */ /* 0x000fe2000ff9e0ff */
[----:B------:R-:W-:Y:S01]  /*b580*/  @!P6 IMAD.MOV.U32 R9, RZ, RZ, R123 ;  /* 0x000000ffff09e224 */ /* 0x000fe200078e007b */
[----:B------:R-:W-:Y:S02]  /*b590*/  BSSY B1, `(.L_x_425) ;  /* 0x0000007000017945 */ /* 0x000fe40003800000 */
[----:B------:R-:W-:Y:S02]  /*b5a0*/  @!P3 IADD3.X R5, R123, UR44, RZ, P4, !PT ;  /* 0x0000002c7b05bc10 */ /* 0x000fe4000a7fe4ff */
[----:B------:R2:W-:Y:S01]  /*b5b0*/  @!P6 STG.E.U8 desc[UR36][R8.64+0x1], R25 ;  /* 0x000001190800e986 */ /* 0x0005e2000c101124 */
[----:B------:R-:W-:Y:S06]  /*b5c0*/  @P3 BRA `(.L_x_426) ;  /* 0x00000000000c3947 */ /* 0x000fec0003800000 */
[----:B------:R-:W1:Y:S02]  /*b5d0*/  LDG.E.U8 R16, desc[UR36][R12.64] ;  /* 0x000000240c107981 */ /* 0x000e64000c1e1100 */
[----:B-1----:R-:W-:-:S05]  /*b5e0*/  PRMT R3, R16, 0x8880, RZ ;  /* 0x0000888010037816 */ /* 0x002fca00000000ff */
[----:B------:R-:W-:-:S07]  /*b5f0*/  IMAD R2, R3, R18, RZ ;  /* 0x0000001203027224 */ /* 0x000fce00078e02ff */
.L_x_426:
[----:B------:R-:W-:Y:S05]  /*b600*/  BSYNC B1 ;  /* 0x0000000000017941 */ /* 0x000fea0003800000 */
.L_x_425:
[----:B-1----:R-:W-:Y:S01]  /*b610*/  @!P3 IMAD R3, R26, R17, R2 ;  /* 0x000000111a03b224 */ /* 0x002fe200078e0202 */
[----:B--2---:R-:W-:Y:S01]  /*b620*/  @!P2 IADD3 R8, P5, R122, UR45, RZ ;  /* 0x0000002d7a08ac10 */ /* 0x004fe2000ffbe0ff */
        /* <DEDUP_REMOVED lines=8> */
[----:B------:R-:W1:Y:S02]  /*b6b0*/  LDG.E.U8 R16, desc[UR36][R12.64+0x1] ;  /* 0x000001240c107981 */ /* 0x000e64000c1e1100 */
[----:B-1----:R-:W-:-:S05]  /*b6c0*/  PRMT R3, R16, 0x8880, RZ ;  /* 0x0000888010037816 */ /* 0x002fca00000000ff */
[----:B------:R-:W-:-:S07]  /*b6d0*/  IMAD R2, R3, R18, RZ ;  /* 0x0000001203027224 */ /* 0x000fce00078e02ff */
.L_x_428:
[----:B------:R-:W-:Y:S05]  /*b6e0*/  BSYNC B1 ;  /* 0x0000000000017941 */ /* 0x000fea0003800000 */
.L_x_427:
[----:B------:R-:W-:Y:S01]  /*b6f0*/  @!P2 IMAD R27, R27, R17, R2 ;  /* 0x000000111b1ba224 */ /* 0x000fe200078e0202 */
[----:B------:R-:W-:Y:S04]  /*b700*/  BSSY B1, `(.L_x_429) ;  /* 0x0000006000017945 */ /* 0x000fe80003800000 */
[----:B------:R2:W-:Y:S01]  /*b710*/  @!P2 STG.E.U8 desc[UR36][R8.64+0x1], R27 ;  /* 0x0000011b0800a986 */ /* 0x0005e2000c101124 */
[----:B------:R-:W-:Y:S05]  /*b720*/  @P6 BRA `(.L_x_430) ;  /* 0x00000000000c6947 */ /* 0x000fea0003800000 */
[----:B------:R-:W1:Y:S02]  /*b730*/  LDG.E.U8 R16, desc[UR36][R6.64+0x8] ;  /* 0x0000082406107981 */ /* 0x000e64000c1e1100 */
[----:B-1----:R-:W-:-:S05]  /*b740*/  PRMT R3, R16, 0x8880, RZ ;  /* 0x0000888010037816 */ /* 0x002fca00000000ff */
[----:B------:R-:W-:-:S07]  /*b750*/  IMAD R2, R3, R18, RZ ;  /* 0x0000001203027224 */ /* 0x000fce00078e02ff */
.L_x_430:
[----:B------:R-:W-:Y:S05]  /*b760*/  BSYNC B1 ;  /* 0x0000000000017941 */ /* 0x000fea0003800000 */
.L_x_429:
[----:B-1----:R-:W-:Y:S01]  /*b770*/  @!P6 IMAD R3, R28, R17, R2 ;  /* 0x000000111c03e224 */ /* 0x002fe200078e0202 */
[----:B------:R-:W-:Y:S01]  /*b780*/  BSSY B1, `(.L_x_431) ;  /* 0x0000008000017945 */ /* 0x000fe20003800000 */
[----:B------:R-:W-:Y:S02]  /*b790*/  @!P6 IMAD.MOV.U32 R4, RZ, RZ, R122 ;  /* 0x000000ffff04e224 */ /* 0x000fe400078e007a */
[----:B------:R-:W-:-:S05]  /*b7a0*/  @!P6 IMAD.MOV.U32 R5, RZ, RZ, R123 ;  /* 0x000000ffff05e224 */ /* 0x000fca00078e007b */
[----:B------:R1:W-:Y:S01]  /*b7b0*/  @!P6 STG.E.U8 desc[UR36][R4.64+0x8], R3 ;  /* 0x000008030400e986 */ /* 0x0003e2000c101124 */
[----:B------:R-:W-:Y:S05]  /*b7c0*/  @P3 BRA `(.L_x_432) ;  /* 0x00000000000c3947 */ /* 0x000fea0003800000 */
[----:B------:R-:W1:Y:S02]  /*b7d0*/  LDG.E.U8 R16, desc[UR36][R6.64+0x9] ;  /* 0x0000092406107981 */ /* 0x000e64000c1e1100 */
[----:B-1----:R-:W-:-:S05]  /*b7e0*/  PRMT R3, R16, 0x8880, RZ ;  /* 0x0000888010037816 */ /* 0x002fca00000000ff */
[----:B------:R-:W-:-:S07]  /*b7f0*/  IMAD R2, R3, R18, RZ ;  /* 0x0000001203027224 */ /* 0x000fce00078e02ff */
.L_x_432:
[----:B------:R-:W-:Y:S05]  /*b800*/  BSYNC B1 ;  /* 0x0000000000017941 */ /* 0x000fea0003800000 */
.L_x_431:
[----:B------:R-:W-:Y:S01]  /*b810*/  @!P3 IMAD R29, R29, R17, R2 ;  /* 0x000000111d1db224 */ /* 0x000fe200078e0202 */
[----:B------:R-:W-:Y:S01]  /*b820*/  BSSY B1, `(.L_x_433) ;  /* 0x000000c000017945 */ /* 0x000fe20003800000 */
[----:B-1----:R-:W-:Y:S01]  /*b830*/  @!P3 IMAD.MOV.U32 R4, RZ, RZ, R122 ;  /* 0x000000ffff04b224 */ /* 0x002fe200078e007a */
[----:B------:R-:W-:Y:S01]  /*b840*/  ISETP.LT.OR P2, PT, R0, 0x11, !P1 ;  /* 0x000000110000780c */ /* 0x000fe20004f41670 */
[----:B------:R-:W-:Y:S01]  /*b850*/  @!P3 IMAD.MOV.U32 R5, RZ, RZ, R123 ;  /* 0x000000ffff05b224 */ /* 0x000fe200078e007b */
[----:B------:R-:W-:-:S04]  /*b860*/  @!P5 IADD3 R10, P6, R122, UR45, RZ ;  /* 0x0000002d7a0adc10 */ /* 0x000fc8000ffde0ff */
[----:B------:R1:W-:Y:S01]  /*b870*/  @!P3 STG.E.U8 desc[UR36][R4.64+0x9], R29 ;  /* 0x0000091d0400b986 */ /* 0x0003e2000c101124 */
[----:B--2---:R-:W-:-:S04]  /*b880*/  @!P4 IADD3 R8, P3, R122, UR45, RZ ;  /* 0x0000002d7a08cc10 */ /* 0x004fc8000ff7e0ff */
[----:B------:R-:W-:Y:S01]  /*b890*/  @!P4 IADD3.X R9, R123, UR44, RZ, P3, !PT ;  /* 0x0000002c7b09cc10 */ /* 0x000fe20009ffe4ff */
[----:B------:R-:W-:Y:S08]  /*b8a0*/  @P4 BRA `(.L_x_434) ;  /* 0x00000000000c4947 */ /* 0x000ff00003800000 */
[----:B------:R-:W2:Y:S02]  /*b8b0*/  LDG.E.U8 R16, desc[UR36][R12.64+0x8] ;  /* 0x000008240c107981 */ /* 0x000ea4000c1e1100 */
[----:B--2---:R-:W-:-:S05]  /*b8c0*/  PRMT R3, R16, 0x8880, RZ ;  /* 0x0000888010037816 */ /* 0x004fca00000000ff */
[----:B------:R-:W-:-:S07]  /*b8d0*/  IMAD R2, R3, R18, RZ ;  /* 0x0000001203027224 */ /* 0x000fce00078e02ff */
.L_x_434:
[----:B------:R-:W-:Y:S05]  /*b8e0*/  BSYNC B1 ;  /* 0x0000000000017941 */ /* 0x000fea0003800000 */
.L_x_433:
[----:B------:R-:W-:Y:S01]  /*b8f0*/  @!P4 IMAD R3, R30, R17, R2 ;  /* 0x000000111e03c224 */ /* 0x000fe200078e0202 */
[----:B------:R-:W-:Y:S01]  /*b900*/  BSSY B1, `(.L_x_435) ;  /* 0x0000007000017945 */ /* 0x000fe20003800000 */
[----:B------:R-:W-:-:S03]  /*b910*/  @!P5 IADD3.X R11, R123, UR44, RZ, P6, !PT ;  /* 0x0000002c7b0bdc10 */ /* 0x000fc6000b7fe4ff */
[----:B------:R2:W-:Y:S01]  /*b920*/  @!P4 STG.E.U8 desc[UR36][R8.64+0x8], R3 ;  /* 0x000008030800c986 */ /* 0x0005e2000c101124 */
[----:B------:R-:W-:Y:S05]  /*b930*/  @P5 BRA `(.L_x_436) ;  /* 0x00000000000c5947 */ /* 0x000fea0003800000 */
[----:B------:R-:W2:Y:S02]  /*b940*/  LDG.E.U8 R16, desc[UR36][R12.64+0x9] ;  /* 0x000009240c107981 */ /* 0x000ea4000c1e1100 */
[----:B--2---:R-:W-:-:S05]  /*b950*/  PRMT R3, R16, 0x8880, RZ ;  /* 0x0000888010037816 */ /* 0x004fca00000000ff */
[----:B------:R-:W-:-:S07]  /*b960*/  IMAD R2, R3, R18, RZ ;  /* 0x0000001203027224 */ /* 0x000fce00078e02ff */
.L_x_436:
[----:B------:R-:W-:Y:S05]  /*b970*/  BSYNC B1 ;  /* 0x0000000000017941 */ /* 0x000fea0003800000 */
.L_x_435:
[C---:B------:R-:W-:Y:S01]  /*b980*/  ISETP.LT.OR P4, PT, R0.reuse, 0x11, !P0 ;  /* 0x000000110000780c */ /* 0x040fe20004781670 */
[----:B------:R-:W-:Y:S01]  /*b990*/  @!P5 IMAD R31, R31, R17, R2 ;  /* 0x000000111f1fd224 */ /* 0x000fe200078e0202 */
[----:B------:R-:W-:Y:S01]  /*b9a0*/  BSSY B1, `(.L_x_437) ;  /* 0x0000009000017945 */ /* 0x000fe20003800000 */
[----:B------:R-:W-:Y:S02]  /*b9b0*/  ISETP.LT.OR P3, PT, R0, 0x12, !P1 ;  /* 0x000000120000780c */ /* 0x000fe40004f61670 */
[----:B--2---:R-:W-:Y:S01]  /*b9c0*/  @!P2 IADD3 R8, P6, R122, UR45, RZ ;  /* 0x0000002d7a08ac10 */ /* 0x004fe2000ffde0ff */
[----:B------:R2:W-:Y:S01]  /*b9d0*/  @!P5 STG.E.U8 desc[UR36][R10.64+0x9], R31 ;  /* 0x0000091f0a00d986 */ /* 0x0005e2000c101124 */
[----:B------:R-:W-:-:S06]  /*b9e0*/  ISETP.LT.OR P5, PT, R0, 0x12, !P0 ;  /* 0x000000120000780c */ /* 0x000fcc00047a1670 */
[----:B------:R-:W-:Y:S07]  /*b9f0*/  @P4 BRA `(.L_x_438) ;  /* 0x00000000000c4947 */ /* 0x000fee0003800000 */
[----:B------:R-:W3:Y:S02]  /*ba00*/  LDG.E.U8 R16, desc[UR36][R6.64+0x10] ;  /* 0x0000102406107981 */ /* 0x000ee4000c1e1100 */
[----:B---3--:R-:W-:-:S05]  /*ba10*/  PRMT R3, R16, 0x8880, RZ ;  /* 0x0000888010037816 */ /* 0x008fca00000000ff */
[----:B------:R-:W-:-:S07]  /*ba20*/  IMAD R2, R3, R18, RZ ;  /* 0x0000001203027224 */ /* 0x000fce00078e02ff */
.L_x_438:
[----:B------:R-:W-:Y:S05]  /*ba30*/  BSYNC B1 ;  /* 0x0000000000017941 */ /* 0x000fea0003800000 */
.L_x_437:
[----:B------:R-:W-:Y:S01]  /*ba40*/  @!P4 IMAD R3, R32, R17, R2 ;  /* 0x000000112003c224 */ /* 0x000fe200078e0202 */
[----:B------:R-:W-:Y:S01]  /*ba50*/  BSSY B1, `(.L_x_439) ;  /* 0x0000008000017945 */ /* 0x000fe20003800000 */
[----:B-1----:R-:W-:Y:S02]  /*ba60*/  @!P4 IMAD.MOV.U32 R4, RZ, RZ, R122 ;  /* 0x000000ffff04c224 */ /* 0x002fe400078e007a */
[----:B------:R-:W-:-:S05]  /*ba70*/  @!P4 IMAD.MOV.U32 R5, RZ, RZ, R123 ;  /* 0x000000ffff05c224 */ /* 0x000fca00078e007b */
[----:B------:R1:W-:Y:S01]  /*ba80*/  @!P4 STG.E.U8 desc[UR36][R4.64+0x10], R3 ;  /* 0x000010030400c986 */ /* 0x0003e2000c101124 */
[----:B------:R-:W-:Y:S05]  /*ba90*/  @P5 BRA `(.L_x_440) ;  /* 0x00000000000c5947 */ /* 0x000fea0003800000 */
[----:B------:R-:W1:Y:S02]  /*baa0*/  LDG.E.U8 R16, desc[UR36][R6.64+0x11] ;  /* 0x0000112406107981 */ /* 0x000e64000c1e1100 */
[----:B-1----:R-:W-:-:S05]  /*bab0*/  PRMT R3, R16, 0x8880, RZ ;  /* 0x0000888010037816 */ /* 0x002fca00000000ff */
[----:B------:R-:W-:-:S07]  /*bac0*/  IMAD R2, R3, R18, RZ ;  /* 0x0000001203027224 */ /* 0x000fce00078e02ff */
.L_x_440:
[----:B------:R-:W-:Y:S05]  /*bad0*/  BSYNC B1 ;  /* 0x0000000000017941 */ /* 0x000fea0003800000 */
.L_x_439:
[----:B------:R-:W-:Y:S01]  /*bae0*/  @!P5 IMAD R33, R33, R17, R2 ;  /* 0x000000112121d224 */ /* 0x000fe200078e0202 */
[----:B------:R-:W-:Y:S01]  /*baf0*/  BSSY B1, `(.L_x_441) ;  /* 0x0000009000017945 */ /* 0x000fe20003800000 */
[----:B-1----:R-:W-:Y:S01]  /*bb00*/  @!P5 IMAD.MOV.U32 R4, RZ, RZ, R122 ;  /* 0x000000ffff04d224 */ /* 0x002fe200078e007a */
[----:B------:R-:W-:Y:S01]  /*bb10*/  @!P2 IADD3.X R9, R123, UR44, RZ, P6, !PT ;  /* 0x0000002c7b09ac10 */ /* 0x000fe2000b7fe4ff */
[----:B------:R-:W-:-:S05]  /*bb20*/  @!P5 IMAD.MOV.U32 R5, RZ, RZ, R123 ;  /* 0x000000ffff05d224 */ /* 0x000fca00078e007b */
[----:B------:R1:W-:Y:S01]  /*bb30*/  @!P5 STG.E.U8 desc[UR36][R4.64+0x11], R33 ;  /* 0x000011210400d986 */ /* 0x0003e2000c101124 */
[----:B------:R-:W-:Y:S05]  /*bb40*/  @P2 BRA `(.L_x_442) ;  /* 0x00000000000c2947 */ /* 0x000fea0003800000 */
[----:B------:R-:W3:Y:S02]  /*bb50*/  LDG.E.U8 R16, desc[UR36][R12.64+0x10] ;  /* 0x000010240c107981 */ /* 0x000ee4000c1e1100 */
[----:B---3--:R-:W-:-:S05]  /*bb60*/  PRMT R3, R16, 0x8880, RZ ;  /* 0x0000888010037816 */ /* 0x008fca00000000ff */
[----:B------:R-:W-:-:S07]  /*bb70*/  IMAD R2, R3, R18, RZ ;  /* 0x0000001203027224 */ /* 0x000fce00078e02ff */
.L_x_442:
[----:B------:R-:W-:Y:S05]  /*bb80*/  BSYNC B1 ;  /* 0x0000000000017941 */ /* 0x000fea0003800000 */
.L_x_441:
[----:B------:R-:W-:Y:S01]  /*bb90*/  @!P2 IMAD R3, R34, R17, R2 ;  /* 0x000000112203a224 */ /* 0x000fe200078e0202 */
[----:B-1----:R-:W-:Y:S01]  /*bba0*/  @!P3 IADD3 R4, P5, R122, UR45, RZ ;  /* 0x0000002d7a04bc10 */ /* 0x002fe2000ffbe0ff */
        /* <DEDUP_REMOVED lines=11> */
.L_x_444:
[----:B------:R-:W-:Y:S05]  /*bc60*/  BSYNC B1 ;  /* 0x0000000000017941 */ /* 0x000fea0003800000 */
.L_x_443:
[----:B------:R-:W-:Y:S01]  /*bc70*/  @!P3 IMAD R35, R35, R17, R2 ;  /* 0x000000112323b224 */ /* 0x000fe200078e0202 */
[----:B------:R-:W-:Y:S04]  /*bc80*/  BSSY B1, `(.L_x_445) ;  /* 0x0000006000017945 */ /* 0x000fe80003800000 */
[----:B------:R3:W-:Y:S01]  /*bc90*/  @!P3 STG.E.U8 desc[UR36][R4.64+0x11], R35 ;  /* 0x000011230400b986 */ /* 0x0007e2000c101124 */
[----:B------:R-:W-:Y:S05]  /*bca0*/  @P6 BRA `(.L_x_446) ;  /* 0x00000000000c6947 */ /* 0x000fea0003800000 */
[----:B------:R-:W1:Y:S02]  /*bcb0*/  LDG.E.U8 R16, desc[UR36][R6.64+0x18] ;  /* 0x0000182406107981 */ /* 0x000e64000c1e1100 */
[----:B-1----:R-:W-:-:S05]  /*bcc0*/  PRMT R3, R16, 0x8880, RZ ;  /* 0x0000888010037816 */ /* 0x002fca00000000ff */
[----:B------:R-:W-:-:S07]  /*bcd0*/  IMAD R2, R3, R18, RZ ;  /* 0x0000001203027224 */ /* 0x000fce00078e02ff */
.L_x_446:
[----:B------:R-:W-:Y:S05]  /*bce0*/  BSYNC B1 ;  /* 0x0000000000017941 */ /* 0x000fea0003800000 */
.L_x_445:
[----:B-1----:R-:W-:Y:S01]  /*bcf0*/  @!P6 IMAD R3, R36, R17, R2 ;  /* 0x000000112403e224 */ /* 0x002fe200078e0202 */
[----:B------:R-:W-:Y:S01]  /*bd00*/  BSSY B1, `(.L_x_447) ;  /* 0x0000008000017945 */ /* 0x000fe20003800000 */
[----:B---3--:R-:W-:Y:S02]  /*bd10*/  @!P6 IMAD.MOV.U32 R4, RZ, RZ, R122 ;  /* 0x000000ffff04e224 */ /* 0x008fe400078e007a */
[----:B------:R-:W-:-:S05]  /*bd20*/  @!P6 IMAD.MOV.U32 R5, RZ, RZ, R123 ;  /* 0x000000ffff05e224 */ /* 0x000fca00078e007b */
[----:B------:R1:W-:Y:S01]  /*bd30*/  @!P6 STG.E.U8 desc[UR36][R4.64+0x18], R3 ;  /* 0x000018030400e986 */ /* 0x0003e2000c101124 */
[----:B------:R-:W-:Y:S05]  /*bd40*/  @P2 BRA `(.L_x_448) ;  /* 0x00000000000c2947 */ /* 0x000fea0003800000 */
[----:B------:R-:W1:Y:S02]  /*bd50*/  LDG.E.U8 R16, desc[UR36][R6.64+0x19] ;  /* 0x0000192406107981 */ /* 0x000e64000c1e1100 */
[----:B-1----:R-:W-:-:S05]  /*bd60*/  PRMT R3, R16, 0x8880, RZ ;  /* 0x0000888010037816 */ /* 0x002fca00000000ff */
[----:B------:R-:W-:-:S07]  /*bd70*/  IMAD R2, R3, R18, RZ ;  /* 0x0000001203027224 */ /* 0x000fce00078e02ff */
.L_x_448:
[----:B------:R-:W-:Y:S05]  /*bd80*/  BSYNC B1 ;  /* 0x0000000000017941 */ /* 0x000fea0003800000 */
.L_x_447:
[----:B------:R-:W-:Y:S01]  /*bd90*/  @!P2 IMAD R37, R37, R17, R2 ;  /* 0x000000112525a224 */ /* 0x000fe200078e0202 */
[----:B------:R-:W-:Y:S01]  /*bda0*/  BSSY B1, `(.L_x_449) ;  /* 0x000000c000017945 */ /* 0x000fe20003800000 */
[----:B-1----:R-:W-:Y:S01]  /*bdb0*/  @!P2 IMAD.MOV.U32 R4, RZ, RZ, R122 ;  /* 0x000000ffff04a224 */ /* 0x002fe200078e007a */
[----:B------:R-:W-:Y:S01]  /*bdc0*/  ISETP.LT.OR P3, PT, R0, 0x21, !P1 ;  /* 0x000000210000780c */ /* 0x000fe20004f61670 */
[----:B------:R-:W-:Y:S01]  /*bdd0*/  @!P2 IMAD.MOV.U32 R5, RZ, RZ, R123 ;  /* 0x000000ffff05a224 */ /* 0x000fe200078e007b */
[----:B--2---:R-:W-:-:S04]  /*bde0*/  @!P5 IADD3 R10, P6, R122, UR45, RZ ;  /* 0x0000002d7a0adc10 */ /* 0x004fc8000ffde0ff */
[----:B------:R1:W-:Y:S01]  /*bdf0*/  @!P2 STG.E.U8 desc[UR36][R4.64+0x19], R37 ;  /* 0x000019250400a986 */ /* 0x0003e2000c101124 */
[----:B------:R-:W-:-:S04]  /*be00*/  @!P4 IADD3 R8, P2, R122, UR45, RZ ;  /* 0x0000002d7a08cc10 */ /* 0x000fc8000ff5e0ff */
[----:B------:R-:W-:Y:S01]  /*be10*/  @!P4 IADD3.X R9, R123, UR44, RZ, P2, !PT ;  /* 0x0000002c7b09cc10 */ /* 0x000fe200097fe4ff */
[----:B------:R-:W-:Y:S08]  /*be20*/  @P4 BRA `(.L_x_450) ;  /* 0x00000000000c4947 */ /* 0x000ff00003800000 */
[----:B------:R-:W2:Y:S02]  /*be30*/  LDG.E.U8 R16, desc[UR36][R12.64+0x18] ;  /* 0x000018240c107981 */ /* 0x000ea4000c1e1100 */
[----:B--2---:R-:W-:-:S05]  /*be40*/  PRMT R3, R16, 0x8880, RZ ;  /* 0x0000888010037816 */ /* 0x004fca00000000ff */
[----:B------:R-:W-:-:S07]  /*be50*/  IMAD R2, R3, R18, RZ ;  /* 0x0000001203027224 */ /* 0x000fce00078e02ff */
.L_x_450:
[----:B------:R-:W-:Y:S05]  /*be60*/  BSYNC B1 ;  /* 0x0000000000017941 */ /* 0x000fea0003800000 */
.L_x_449:
        /* <DEDUP_REMOVED lines=8> */
.L_x_452:
[----:B------:R-:W-:Y:S05]  /*bef0*/  BSYNC B1 ;  /* 0x0000000000017941 */ /* 0x000fea0003800000 */
.L_x_451:
        /* <DEDUP_REMOVED lines=11> */
.L_x_454:
[----:B------:R-:W-:Y:S05]  /*bfb0*/  BSYNC B1 ;  /* 0x0000000000017941 */ /* 0x000fea0003800000 */
.L_x_453:
        /* <DEDUP_REMOVED lines=9> */
.L_x_456:
[----:B------:R-:W-:Y:S05]  /*c050*/  BSYNC B1 ;  /* 0x0000000000017941 */ /* 0x000fea0003800000 */
.L_x_455:
        /* <DEDUP_REMOVED lines=10> */
.L_x_458:
[----:B------:R-:W-:Y:S05]  /*c100*/  BSYNC B1 ;  /* 0x0000000000017941 */ /* 0x000fea0003800000 */
.L_x_457:
        /* <DEDUP_REMOVED lines=13> */
.L_x_460:
[----:B------:R-:W-:Y:S05]  /*c1e0*/  BSYNC B1 ;  /* 0x0000000000017941 */ /* 0x000fea0003800000 */
.L_x_459:
[----:B------:R-:W-:Y:S01]  /*c1f0*/  @!P2 IMAD R43, R43, R17, R2 ;  /* 0x000000112b2ba224 */ /* 0x000fe200078e0202 */
[----:B------:R-:W-:Y:S04]  /*c200*/  BSSY B1, `(.L_x_461) ;  /* 0x0000006000017945 */ /* 0x000fe80003800000 */
[----:B------:R3:W-:Y:S01]  /*c210*/  @!P2 STG.E.U8 desc[UR36][R4.64+0x21], R43 ;  /* 0x0000212b0400a986 */ /* 0x0007e2000c101124 */
[----:B------:R-:W-:Y:S05]  /*c220*/  @P6 BRA `(.L_x_462) ;  /* 0x00000000000c6947 */ /* 0x000fea0003800000 */
[----:B------:R-:W1:Y:S02]  /*c230*/  LDG.E.U8 R16, desc[UR36][R6.64+0x28] ;  /* 0x0000282406107981 */ /* 0x000e64000c1e1100 */
[----:B-1----:R-:W-:-:S05]  /*c240*/  PRMT R3, R16, 0x8880, RZ ;  /* 0x0000888010037816 */ /* 0x002fca00000000ff */
[----:B------:R-:W-:-:S07]  /*c250*/  IMAD R2, R3, R18, RZ ;  /* 0x0000001203027224 */ /* 0x000fce00078e02ff */
.L_x_462:
[----:B------:R-:W-:Y:S05]  /*c260*/  BSYNC B1 ;  /* 0x0000000000017941 */ /* 0x000fea0003800000 */
.L_x_461:
        /* <DEDUP_REMOVED lines=9> */
.L_x_464:
[----:B------:R-:W-:Y:S05]  /*c300*/  BSYNC B1 ;  /* 0x0000000000017941 */ /* 0x000fea0003800000 */
.L_x_463:
        /* <DEDUP_REMOVED lines=13> */
.L_x_466:
[----:B------:R-:W-:Y:S05]  /*c3e0*/  BSYNC B1 ;  /* 0x0000000000017941 */ /* 0x000fea0003800000 */
.L_x_465:
        /* <DEDUP_REMOVED lines=8> */
.L_x_468:
[----:B------:R-:W-:Y:S05]  /*c470*/  BSYNC B1 ;  /* 0x0000000000017941 */ /* 0x000fea0003800000 */
.L_x_467:
        /* <DEDUP_REMOVED lines=11> */
.L_x_470:
[----:B------:R-:W-:Y:S05]  /*c530*/  BSYNC B1 ;  /* 0x0000000000017941 */ /* 0x000fea0003800000 */
.L_x_469:
        /* <DEDUP_REMOVED lines=9> */
.L_x_472:
[----:B------:R-:W-:Y:S05]  /*c5d0*/  BSYNC B1 ;  /* 0x0000000000017941 */ /* 0x000fea0003800000 */
.L_x_471:
        /* <DEDUP_REMOVED lines=10> */
.L_x_474:
[----:B------:R-:W-:Y:S05]  /*c680*/  BSYNC B1 ;  /* 0x0000000000017941 */ /* 0x000fea0003800000 */
.L_x_473:
        /* <DEDUP_REMOVED lines=13> */
.L_x_476:
[----:B------:R-:W-:Y:S05]  /*c760*/  BSYNC B1 ;  /* 0x0000000000017941 */ /* 0x000fea0003800000 */
.L_x_475:
[----:B------:R-:W-:Y:S01]  /*c770*/  @!P3 IMAD R51, R51, R17, R2 ;  /* 0x000000113333b224 */ /* 0x000fe200078e0202 */
[----:B------:R-:W-:Y:S04]  /*c780*/  BSSY B1, `(.L_x_477) ;  /* 0x0000006000017945 */ /* 0x000fe80003800000 */
[----:B------:R3:W-:Y:S01]  /*c790*/  @!P3 STG.E.U8 desc[UR36][R4.64+0x31], R51 ;  /* 0x000031330400b986 */ /* 0x0007e2000c101124 */
[----:B------:R-:W-:Y:S05]  /*c7a0*/  @P6 BRA `(.L_x_478) ;  /* 0x00000000000c6947 */ /* 0x000fea0003800000 */
[----:B------:R-:W1:Y:S02]  /*c7b0*/  LDG.E.U8 R16, desc[UR36][R6.64+0x38] ;  /* 0x0000382406107981 */ /* 0x000e64000c1e1100 */
[----:B-1----:R-:W-:-:S05]  /*c7c0*/  PRMT R3, R16, 0x8880, RZ ;  /* 0x0000888010037816 */ /* 0x002fca00000000ff */
[----:B------:R-:W-:-:S07]  /*c7d0*/  IMAD R2, R3, R18, RZ ;  /* 0x0000001203027224 */ /* 0x000fce00078e02ff */
.L_x_478:
[----:B------:R-:W-:Y:S05]  /*c7e0*/  BSYNC B1 ;  /* 0x0000000000017941 */ /* 0x000fea0003800000 */
.L_x_477:
        /* <DEDUP_REMOVED lines=9> */
.L_x_480:
[----:B------:R-:W-:Y:S05]  /*c880*/  BSYNC B1 ;  /* 0x0000000000017941 */ /* 0x000fea0003800000 */
.L_x_479:
        /* <DEDUP_REMOVED lines=13> */
.L_x_482:
[----:B------:R-:W-:Y:S05]  /*c960*/  BSYNC B1 ;  /* 0x0000000000017941 */ /* 0x000fea0003800000 */
.L_x_481:
        /* <DEDUP_REMOVED lines=8> */
.L_x_484:
[----:B------:R-:W-:Y:S05]  /*c9f0*/  BSYNC B1 ;  /* 0x0000000000017941 */ /* 0x000fea0003800000 */
.L_x_483:
        /* <DEDUP_REMOVED lines=11> */
.L_x_486:
[----:B------:R-:W-:Y:S05]  /*cab0*/  BSYNC B1 ;  /* 0x0000000000017941 */ /* 0x000fea0003800000 */
.L_x_485:
        /* <DEDUP_REMOVED lines=9> */
.L_x_488:
[----:B------:R-:W-:Y:S05]  /*cb50*/  BSYNC B1 ;  /* 0x0000000000017941 */ /* 0x000fea0003800000 */
.L_x_487:
        /* <DEDUP_REMOVED lines=10> */
.L_x_490:
[----:B------:R-:W-:Y:S05]  /*cc00*/  BSYNC B1 ;  /* 0x0000000000017941 */ /* 0x000fea0003800000 */
.L_x_489:
        /* <DEDUP_REMOVED lines=13> */
.L_x_492:
[----:B------:R-:W-:Y:S05]  /*cce0*/  BSYNC B1 ;  /* 0x0000000000017941 */ /* 0x000fea0003800000 */
.L_x_491:
[----:B------:R-:W-:Y:S01]  /*ccf0*/  @!P2 IMAD R59, R59, R17, R2 ;  /* 0x000000113b3ba224 */ /* 0x000fe200078e0202 */
[----:B------:R-:W-:Y:S04]  /*cd00*/  BSSY B1, `(.L_x_493) ;  /* 0x0000006000017945 */ /* 0x000fe80003800000 */
[----:B------:R3:W-:Y:S01]  /*cd10*/  @!P2 STG.E.U8 desc[UR36][R4.64+0x41], R59 ;  /* 0x0000413b0400a986 */ /* 0x0007e2000c101124 */
[----:B------:R-:W-:Y:S05]  /*cd20*/  @P6 BRA `(.L_x_494) ;  /* 0x00000000000c6947 */ /* 0x000fea0003800000 */
[----:B------:R-:W1:Y:S02]  /*cd30*/  LDG.E.U8 R16, desc[UR36][R6.64+0x48] ;  /* 0x0000482406107981 */ /* 0x000e64000c1e1100 */
[----:B-1----:R-:W-:-:S05]  /*cd40*/  PRMT R3, R16, 0x8880, RZ ;  /* 0x0000888010037816 */ /* 0x002fca00000000ff */
[----:B------:R-:W-:-:S07]  /*cd50*/  IMAD R2, R3, R18, RZ ;  /* 0x0000001203027224 */ /* 0x000fce00078e02ff */
.L_x_494:
[----:B------:R-:W-:Y:S05]  /*cd60*/  BSYNC B1 ;  /* 0x0000000000017941 */ /* 0x000fea0003800000 */
.L_x_493:
        /* <DEDUP_REMOVED lines=9> */
.L_x_496:
[----:B------:R-:W-:Y:S05]  /*ce00*/  BSYNC B1 ;  /* 0x0000000000017941 */ /* 0x000fea0003800000 */
.L_x_495:
        /* <DEDUP_REMOVED lines=13> */
.L_x_498:
[----:B------:R-:W-:Y:S05]  /*cee0*/  BSYNC B1 ;  /* 0x0000000000017941 */ /* 0x000fea0003800000 */
.L_x_497:
        /* <DEDUP_REMOVED lines=8> */
.L_x_500:
[----:B------:R-:W-:Y:S05]  /*cf70*/  BSYNC B1 ;  /* 0x0000000000017941 */ /* 0x000fea0003800000 */
.L_x_499:
        /* <DEDUP_REMOVED lines=11> */
.L_x_502:
[----:B------:R-:W-:Y:S05]  /*d030*/  BSYNC B1 ;  /* 0x0000000000017941 */ /* 0x000fea0003800000 */
.L_x_501:
        /* <DEDUP_REMOVED lines=9> */
.L_x_504:
[----:B------:R-:W-:Y:S05]  /*d0d0*/  BSYNC B1 ;  /* 0x0000000000017941 */ /* 0x000fea0003800000 */
.L_x_503:
        /* <DEDUP_REMOVED lines=10> */
.L_x_506:
[----:B------:R-:W-:Y:S05]  /*d180*/  BSYNC B1 ;  /* 0x0000000000017941 */ /* 0x000fea0003800000 */
.L_x_505:
        /* <DEDUP_REMOVED lines=13> */
.L_x_508:
[----:B------:R-:W-:Y:S05]  /*d260*/  BSYNC B1 ;  /* 0x0000000000017941 */ /* 0x000fea0003800000 */
.L_x_507:
[----:B------:R-:W-:Y:S01]  /*d270*/  @!P4 IMAD R67, R67, R17, R2 ;  /* 0x000000114343c224 */ /* 0x000fe200078e0202 */
[----:B------:R-:W-:Y:S04]  /*d280*/  BSSY B1, `(.L_x_509) ;  /* 0x0000006000017945 */ /* 0x000fe80003800000 */
[----:B------:R3:W-:Y:S01]  /*d290*/  @!P4 STG.E.U8 desc[UR36][R4.64+0x51], R67 ;  /* 0x000051430400c986 */ /* 0x0007e2000c101124 */
[----:B------:R-:W-:Y:S05]  /*d2a0*/  @P5 BRA `(.L_x_510) ;  /* 0x00000000000c5947 */ /* 0x000fea0003800000 */
[----:B------:R-:W1:Y:S02]  /*d2b0*/  LDG.E.U8 R16, desc[UR36][R6.64+0x58] ;  /* 0x0000582406107981 */ /* 0x000e64000c1e1100 */
[----:B-1----:R-:W-:-:S05]  /*d2c0*/  PRMT R3, R16, 0x8880, RZ ;  /* 0x0000888010037816 */ /* 0x002fca00000000ff */
[----:B------:R-:W-:-:S07]  /*d2d0*/  IMAD R2, R3, R18, RZ ;  /* 0x0000001203027224 */ /* 0x000fce00078e02ff */
.L_x_510:
[----:B------:R-:W-:Y:S05]  /*d2e0*/  BSYNC B1 ;  /* 0x0000000000017941 */ /* 0x000fea0003800000 */
.L_x_509:
        /* <DEDUP_REMOVED lines=9> */
.L_x_512:
[----:B------:R-:W-:Y:S05]  /*d380*/  BSYNC B1 ;  /* 0x0000000000017941 */ /* 0x000fea0003800000 */
.L_x_511:
        /* <DEDUP_REMOVED lines=13> */
.L_x_514:
[----:B------:R-:W-:Y:S05]  /*d460*/  BSYNC B1 ;  /* 0x0000000000017941 */ /* 0x000fea0003800000 */
.L_x_513:
        /* <DEDUP_REMOVED lines=8> */
.L_x_516:
[----:B------:R-:W-:Y:S05]  /*d4f0*/  BSYNC B1 ;  /* 0x0000000000017941 */ /* 0x000fea0003800000 */
.L_x_515:
[C---:B------:R-:W-:Y:S01]  /*d500*/  ISETP.LT.OR P2, PT, R0.reuse, 0x61, !P0 ;  /* 0x000000610000780c */ /* 0x040fe20004741670 */
[----:B------:R-:W-:Y:S01]  /*d510*/  @!P6 IMAD R71, R71, R17, R2 ;  /* 0x000000114747e224 */ /* 0x000fe200078e0202 */
[----:B------:R-:W-:Y:S01]  /*d520*/  BSSY B1, `(.L_x_517) ;  /* 0x0000009000017945 */ /* 0x000fe20003800000 */
[C---:B------:R-:W-:Y:S02]  /*d530*/  ISETP.LT.OR P5, PT, R0.reuse, 0x62, !P0 ;  /* 0x000000620000780c */ /* 0x040fe400047a1670 */
[----:B------:R-:W-:Y:S01]  /*d540*/  ISETP.LT.OR P3, PT, R0, 0x62, !P1 ;  /* 0x000000620000780c */ /* 0x000fe20004f61670 */
[----:B------:R3:W-:Y:S01]  /*d550*/  @!P6 STG.E.U8 desc[UR36][R10.64+0x59], R71 ;  /* 0x000059470a00e986 */ /* 0x0007e2000c101124 */
[----:B--2---:R-:W-:-:S06]  /*d560*/  @!P4 IADD3 R8, P6, R122, UR45, RZ ;  /* 0x0000002d7a08cc10 */ /* 0x004fcc000ffde0ff */
[----:B------:R-:W-:Y:S07]  /*d570*/  @P2 BRA `(.L_x_518) ;  /* 0x00000000000c2947 */ /* 0x000fee0003800000 */
[----:B------:R-:W2:Y:S02]  /*d580*/  LDG.E.U8 R16, desc[UR36][R6.64+0x60] ;  /* 0x0000602406107981 */ /* 0x000ea4000c1e1100 */
[----:B--2---:R-:W-:-:S05]  /*d590*/  PRMT R3, R16, 0x8880, RZ ;  /* 0x0000888010037816 */ /* 0x004fca00000000ff */
[----:B------:R-:W-:-:S07]  /*d5a0*/  IMAD R2, R3, R18, RZ ;  /* 0x0000001203027224 */ /* 0x000fce00078e02ff */
.L_x_518:
[----:B------:R-:W-:Y:S05]  /*d5b0*/  BSYNC B1 ;  /* 0x0000000000017941 */ /* 0x000fea0003800000 */
.L_x_517:
        /* <DEDUP_REMOVED lines=9> */
.L_x_520:
[----:B------:R-:W-:Y:S05]  /*d650*/  BSYNC B1 ;  /* 0x0000000000017941 */ /* 0x000fea0003800000 */
.L_x_519:
[----:B------:R-:W-:Y:S01]  /*d660*/  @!P5 IMAD R73, R73, R17, R2 ;  /* 0x000000114949d224 */ /* 0x000fe200078e0202 */
[----:B------:R-:W-:Y:S01]  /*d670*/  BSSY B1, `(.L_x_521) ;  /* 0x0000009000017945 */ /* 0x000fe20003800000 */
[----:B-1----:R-:W-:Y:S01]  /*d680*/  @!P5 IMAD.MOV.U32 R4, RZ, RZ, R122 ;  /* 0x000000ffff04d224 */ /* 0x002fe200078e007a */
[----:B------:R-:W-:Y:S01]  /*d690*/  @!P4 IADD3.X R9, R123, UR44, RZ, P6, !PT ;  /* 0x0000002c7b09cc10 */ /* 0x000fe2000b7fe4ff */
[----:B------:R-:W-:-:S05]  /*d6a0*/  @!P5 IMAD.MOV.U32 R5, RZ, RZ, R123 ;  /* 0x000000ffff05d224 */ /* 0x000fca00078e007b */
[----:B------:R1:W-:Y:S01]  /*d6b0*/  @!P5 STG.E.U8 desc[UR36][R4.64+0x61], R73 ;  /* 0x000061490400d986 */ /* 0x0003e2000c101124 */
[----:B------:R-:W-:Y:S05]  /*d6c0*/  @P4 BRA `(.L_x_522) ;  /* 0x00000000000c4947 */ /* 0x000fea0003800000 */
[----:B------:R-:W2:Y:S02]  /*d6d0*/  LDG.E.U8 R16, desc[UR36][R12.64+0x60] ;  /* 0x000060240c107981 */ /* 0x000ea4000c1e1100 */
[----:B--2---:R-:W-:-:S05]  /*d6e0*/  PRMT R3, R16, 0x8880, RZ ;  /* 0x0000888010037816 */ /* 0x004fca00000000ff */
[----:B------:R-:W-:-:S07]  /*d6f0*/  IMAD R2, R3, R18, RZ ;  /* 0x0000001203027224 */ /* 0x000fce00078e02ff */
.L_x_522:
[----:B------:R-:W-:Y:S05]  /*d700*/  BSYNC B1 ;  /* 0x0000000000017941 */ /* 0x000fea0003800000 */
.L_x_521:
        /* <DEDUP_REMOVED lines=13> */
.L_x_524:
[----:B------:R-:W-:Y:S05]  /*d7e0*/  BSYNC B1 ;  /* 0x0000000000017941 */ /* 0x000fea0003800000 */
.L_x_523:
[----:B------:R-:W-:Y:S01]  /*d7f0*/  @!P3 IMAD R75, R75, R17, R2 ;  /* 0x000000114b4bb224 */ /* 0x000fe200078e0202 */
[----:B------:R-:W-:Y:S04]  /*d800*/  BSSY B1, `(.L_x_525) ;  /* 0x0000006000017945 */ /* 0x000fe80003800000 */
[----:B------:R2:W-:Y:S01]  /*d810*/  @!P3 STG.E.U8 desc[UR36][R4.64+0x61], R75 ;  /* 0x0000614b0400b986 */ /* 0x0005e2000c101124 */
[----:B------:R-:W-:Y:S05]  /*d820*/  @P2 BRA `(.L_x_526) ;  /* 0x00000000000c2947 */ /* 0x000fea0003800000 */
[----:B------:R-:W1:Y:S02]  /*d830*/  LDG.E.U8 R16, desc[UR36][R6.64+0x68] ;  /* 0x0000682406107981 */ /* 0x000e64000c1e1100 */
[----:B-1----:R-:W-:-:S05]  /*d840*/  PRMT R3, R16, 0x8880, RZ ;  /* 0x0000888010037816 */ /* 0x002fca00000000ff */
[----:B------:R-:W-:-:S07]  /*d850*/  IMAD R2, R3, R18, RZ ;  /* 0x0000001203027224 */ /* 0x000fce00078e02ff */
.L_x_526:
[----:B------:R-:W-:Y:S05]  /*d860*/  BSYNC B1 ;  /* 0x0000000000017941 */ /* 0x000fea0003800000 */
.L_x_525:
[----:B-1----:R-:W-:Y:S01]  /*d870*/  @!P2 IMAD R3, R76, R17, R2 ;  /* 0x000000114c03a224 */ /* 0x002fe200078e0202 */
[----:B------:R-:W-:Y:S01]  /*d880*/  BSSY B1, `(.L_x_527) ;  /* 0x0000008000017945 */ /* 0x000fe20003800000 */
[----:B--2---:R-:W-:Y:S02]  /*d890*/  @!P2 IMAD.MOV.U32 R4, RZ, RZ, R122 ;  /* 0x000000ffff04a224 */ /* 0x004fe400078e007a */
[----:B------:R-:W-:-:S05]  /*d8a0*/  @!P2 IMAD.MOV.U32 R5, RZ, RZ, R123 ;  /* 0x000000ffff05a224 */ /* 0x000fca00078e007b */
[----:B------:R1:W-:Y:S01]  /*d8b0*/  @!P2 STG.E.U8 desc[UR36][R4.64+0x68], R3 ;  /* 0x000068030400a986 */ /* 0x0003e2000c101124 */
[----:B------:R-:W-:Y:S05]  /*d8c0*/  @P6 BRA `(.L_x_528) ;  /* 0x00000000000c6947 */ /* 0x000fea0003800000 */
[----:B------:R-:W1:Y:S02]  /*d8d0*/  LDG.E.U8 R16, desc[UR36][R6.64+0x69] ;  /* 0x0000692406107981 */ /* 0x000e64000c1e1100 */
[----:B-1----:R-:W-:-:S05]  /*d8e0*/  PRMT R3, R16, 0x8880, RZ ;  /* 0x0000888010037816 */ /* 0x002fca00000000ff */
[----:B------:R-:W-:-:S07]  /*d8f0*/  IMAD R2, R3, R18, RZ ;  /* 0x0000001203027224 */ /* 0x000fce00078e02ff */
.L_x_528:
[----:B------:R-:W-:Y:S05]  /*d900*/  BSYNC B1 ;  /* 0x0000000000017941 */ /* 0x000fea0003800000 */
.L_x_527:
[----:B------:R-:W-:Y:S01]  /*d910*/  @!P6 IMAD R77, R77, R17, R2 ;  /* 0x000000114d4de224 */ /* 0x000fe200078e0202 */
[----:B------:R-:W-:Y:S01]  /*d920*/  BSSY B1, `(.L_x_529) ;  /* 0x000000c000017945 */ /* 0x000fe20003800000 */
[----:B-1----:R-:W-:Y:S01]  /*d930*/  @!P6 IMAD.MOV.U32 R4, RZ, RZ, R122 ;  /* 0x000000ffff04e224 */ /* 0x002fe200078e007a */
[----:B------:R-:W-:Y:S01]  /*d940*/  ISETP.LT.OR P2, PT, R0, 0x71, !P1 ;  /* 0x000000710000780c */ /* 0x000fe20004f41670 */
[----:B------:R-:W-:Y:S01]  /*d950*/  @!P6 IMAD.MOV.U32 R5, RZ, RZ, R123 ;  /* 0x000000ffff05e224 */ /* 0x000fe200078e007b */
[----:B---3--:R-:W-:-:S04]  /*d960*/  @!P5 IADD3 R10, P3, R122, UR45, RZ ;  /* 0x0000002d7a0adc10 */ /* 0x008fc8000ff7e0ff */
[----:B------:R1:W-:Y:S01]  /*d970*/  @!P6 STG.E.U8 desc[UR36][R4.64+0x69], R77 ;  /* 0x0000694d0400e986 */ /* 0x0003e2000c101124 */
[----:B------:R-:W-:-:S04]  /*d980*/  @!P4 IADD3 R8, P6, R122, UR45, RZ ;  /* 0x0000002d7a08cc10 */ /* 0x000fc8000ffde0ff */
[----:B------:R-:W-:Y:S01]  /*d990*/  @!P4 IADD3.X R9, R123, UR44, RZ, P6, !PT ;  /* 0x0000002c7b09cc10 */ /* 0x000fe2000b7fe4ff */
[----:B------:R-:W-:Y:S08]  /*d9a0*/  @P4 BRA `(.L_x_530) ;  /* 0x00000000000c4947 */ /* 0x000ff00003800000 */
[----:B------:R-:W2:Y:S02]  /*d9b0*/  LDG.E.U8 R16, desc[UR36][R12.64+0x68] ;  /* 0x000068240c107981 */ /* 0x000ea4000c1e1100 */
[----:B--2---:R-:W-:-:S05]  /*d9c0*/  PRMT R3, R16, 0x8880, RZ ;  /* 0x0000888010037816 */ /* 0x004fca00000000ff */
[----:B------:R-:W-:-:S07]  /*d9d0*/  IMAD R2, R3, R18, RZ ;  /* 0x0000001203027224 */ /* 0x000fce00078e02ff */
.L_x_530:
[----:B------:R-:W-:Y:S05]  /*d9e0*/  BSYNC B1 ;  /* 0x0000000000017941 */ /* 0x000fea0003800000 */
.L_x_529:
        /* <DEDUP_REMOVED lines=8> */
.L_x_532:
[----:B------:R-:W-:Y:S05]  /*da70*/  BSYNC B1 ;  /* 0x0000000000017941 */ /* 0x000fea0003800000 */
.L_x_531:
        /* <DEDUP_REMOVED lines=11> */
.L_x_534:
[----:B------:R-:W-:Y:S05]  /*db30*/  BSYNC B1 ;  /* 0x0000000000017941 */ /* 0x000fea0003800000 */
.L_x_533:
        /* <DEDUP_REMOVED lines=9> */
.L_x_536:
[----:B------:R-:W-:Y:S05]  /*dbd0*/  BSYNC B1 ;  /* 0x0000000000017941 */ /* 0x000fea0003800000 */
.L_x_535:
        /* <DEDUP_REMOVED lines=10> */
.L_x_538:
[----:B------:R-:W-:Y:S05]  /*dc80*/  BSYNC B1 ;  /* 0x0000000000017941 */ /* 0x000fea0003800000 */
.L_x_537:
        /* <DEDUP_REMOVED lines=13> */
.L_x_540:
[----:B------:R-:W-:Y:S05]  /*dd60*/  BSYNC B1 ;  /* 0x0000000000017941 */ /* 0x000fea0003800000 */
.L_x_539:
[----:B------:R-:W-:Y:S01]  /*dd70*/  @!P4 IMAD R83, R83, R17, R2 ;  /* 0x000000115353c224 */ /* 0x000fe200078e0202 */
[----:B------:R-:W-:Y:S04]  /*dd80*/  BSSY B1, `(.L_x_541) ;  /* 0x0000006000017945 */ /* 0x000fe80003800000 */
[----:B------:R3:W-:Y:S01]  /*dd90*/  @!P4 STG.E.U8 desc[UR36][R4.64+0x71], R83 ;  /* 0x000071530400c986 */ /* 0x0007e2000c101124 */
[----:B------:R-:W-:Y:S05]  /*dda0*/  @P3 BRA `(.L_x_542) ;  /* 0x00000000000c3947 */ /* 0x000fea0003800000 */
[----:B------:R-:W1:Y:S02]  /*ddb0*/  LDG.E.U8 R16, desc[UR36][R6.64+0x78] ;  /* 0x0000782406107981 */ /* 0x000e64000c1e1100 */
[----:B-1----:R-:W-:-:S05]  /*ddc0*/  PRMT R3, R16, 0x8880, RZ ;  /* 0x0000888010037816 */ /* 0x002fca00000000ff */
[----:B------:R-:W-:-:S07]  /*ddd0*/  IMAD R2, R3, R18, RZ ;  /* 0x0000001203027224 */ /* 0x000fce00078e02ff */
.L_x_542:
[----:B------:R-:W-:Y:S05]  /*dde0*/  BSYNC B1 ;  /* 0x0000000000017941 */ /* 0x000fea0003800000 */
.L_x_541:
        /* <DEDUP_REMOVED lines=9> */
.L_x_544:
[----:B------:R-:W-:Y:S05]  /*de80*/  BSYNC B1 ;  /* 0x0000000000017941 */ /* 0x000fea0003800000 */
.L_x_543:
        /* <DEDUP_REMOVED lines=13> */
.L_x_546:
[----:B------:R-:W-:Y:S05]  /*df60*/  BSYNC B1 ;  /* 0x0000000000017941 */ /* 0x000fea0003800000 */
.L_x_545:
        /* <DEDUP_REMOVED lines=8> */
.L_x_548:
[----:B------:R-:W-:Y:S05]  /*dff0*/  BSYNC B1 ;  /* 0x0000000000017941 */ /* 0x000fea0003800000 */
.L_x_547:
        /* <DEDUP_REMOVED lines=11> */
.L_x_550:
[----:B------:R-:W-:Y:S05]  /*e0b0*/  BSYNC B1 ;  /* 0x0000000000017941 */ /* 0x000fea0003800000 */
.L_x_549:
        /* <DEDUP_REMOVED lines=9> */
.L_x_552:
[----:B------:R-:W-:Y:S05]  /*e150*/  BSYNC B1 ;  /* 0x0000000000017941 */ /* 0x000fea0003800000 */
.L_x_551:
        /* <DEDUP_REMOVED lines=10> */
.L_x_554:
[----:B------:R-:W-:Y:S05]  /*e200*/  BSYNC B1 ;  /* 0x0000000000017941 */ /* 0x000fea0003800000 */
.L_x_553:
        /* <DEDUP_REMOVED lines=13> */
.L_x_556:
[----:B------:R-:W-:Y:S05]  /*e2e0*/  BSYNC B1 ;  /* 0x0000000000017941 */ /* 0x000fea0003800000 */
.L_x_555:
[----:B------:R-:W-:Y:S01]  /*e2f0*/  @!P4 IMAD R91, R91, R17, R2 ;  /* 0x000000115b5bc224 */ /* 0x000fe200078e0202 */
[----:B------:R-:W-:Y:S04]  /*e300*/  BSSY B1, `(.L_x_557) ;  /* 0x0000006000017945 */ /* 0x000fe80003800000 */
[----:B------:R3:W-:Y:S01]  /*e310*/  @!P4 STG.E.U8 desc[UR36][R4.64+0x81], R91 ;  /* 0x0000815b0400c986 */ /* 0x0007e2000c101124 */
[----:B------:R-:W-:Y:S05]  /*e320*/  @P2 BRA `(.L_x_558) ;  /* 0x00000000000c2947 */ /* 0x000fea0003800000 */
[----:B------:R-:W1:Y:S02]  /*e330*/  LDG.E.U8 R16, desc[UR36][R6.64+0x88] ;  /* 0x0000882406107981 */ /* 0x000e64000c1e1100 */
[----:B-1----:R-:W-:-:S05]  /*e340*/  PRMT R3, R16, 0x8880, RZ ;  /* 0x0000888010037816 */ /* 0x002fca00000000ff */
[----:B------:R-:W-:-:S07]  /*e350*/  IMAD R2, R3, R18, RZ ;  /* 0x0000001203027224 */ /* 0x000fce00078e02ff */
.L_x_558:
[----:B------:R-:W-:Y:S05]  /*e360*/  BSYNC B1 ;  /* 0x0000000000017941 */ /* 0x000fea0003800000 */
.L_x_557:
        /* <DEDUP_REMOVED lines=9> */
.L_x_560:
[----:B------:R-:W-:Y:S05]  /*e400*/  BSYNC B1 ;  /* 0x0000000000017941 */ /* 0x000fea0003800000 */
.L_x_559:
        /* <DEDUP_REMOVED lines=13> */
.L_x_562:
[----:B------:R-:W-:Y:S05]  /*e4e0*/  BSYNC B1 ;  /* 0x0000000000017941 */ /* 0x000fea0003800000 */
.L_x_561:
        /* <DEDUP_REMOVED lines=8> */
.L_x_564:
[----:B------:R-:W-:Y:S05]  /*e570*/  BSYNC B1 ;  /* 0x0000000000017941 */ /* 0x000fea0003800000 */
.L_x_563:
        /* <DEDUP_REMOVED lines=11> */
.L_x_566:
[----:B------:R-:W-:Y:S05]  /*e630*/  BSYNC B1 ;  /* 0x0000000000017941 */ /* 0x000fea0003800000 */
.L_x_565:
        /* <DEDUP_REMOVED lines=9> */
.L_x_568:
[----:B------:R-:W-:Y:S05]  /*e6d0*/  BSYNC B1 ;  /* 0x0000000000017941 */ /* 0x000fea0003800000 */
.L_x_567:
        /* <DEDUP_REMOVED lines=10> */
.L_x_570:
[----:B------:R-:W-:Y:S05]  /*e780*/  BSYNC B1 ;  /* 0x0000000000017941 */ /* 0x000fea0003800000 */
.L_x_569:
        /* <DEDUP_REMOVED lines=13> */
.L_x_572:
[----:B------:R-:W-:Y:S05]  /*e860*/  BSYNC B1 ;  /* 0x0000000000017941 */ /* 0x000fea0003800000 */
.L_x_571:
[----:B------:R-:W-:Y:S01]  /*e870*/  @!P4 IMAD R99, R99, R17, R2 ;  /* 0x000000116363c224 */ /* 0x000fe200078e0202 */
[----:B------:R-:W-:Y:S04]  /*e880*/  BSSY B1, `(.L_x_573) ;  /* 0x0000006000017945 */ /* 0x000fe80003800000 */
[----:B------:R3:W-:Y:S01]  /*e890*/  @!P4 STG.E.U8 desc[UR36][R4.64+0x91], R99 ;  /* 0x000091630400c986 */ /* 0x0007e2000c101124 */
[----:B------:R-:W-:Y:S05]  /*e8a0*/  @P3 BRA `(.L_x_574) ;  /* 0x00000000000c3947 */ /* 0x000fea0003800000 */
[----:B------:R-:W1:Y:S02]  /*e8b0*/  LDG.E.U8 R16, desc[UR36][R6.64+0x98] ;  /* 0x0000982406107981 */ /* 0x000e64000c1e1100 */
[----:B-1----:R-:W-:-:S05]  /*e8c0*/  PRMT R3, R16, 0x8880, RZ ;  /* 0x0000888010037816 */ /* 0x002fca00000000ff */
[----:B------:R-:W-:-:S07]  /*e8d0*/  IMAD R2, R3, R18, RZ ;  /* 0x0000001203027224 */ /* 0x000fce00078e02ff */
.L_x_574:
[----:B------:R-:W-:Y:S05]  /*e8e0*/  BSYNC B1 ;  /* 0x0000000000017941 */ /* 0x000fea0003800000 */
.L_x_573:
        /* <DEDUP_REMOVED lines=9> */
.L_x_576:
[----:B------:R-:W-:Y:S05]  /*e980*/  BSYNC B1 ;  /* 0x0000000000017941 */ /* 0x000fea0003800000 */
.L_x_575:
        /* <DEDUP_REMOVED lines=13> */
.L_x_578:
[----:B------:R-:W-:Y:S05]  /*ea60*/  BSYNC B1 ;  /* 0x0000000000017941 */ /* 0x000fea0003800000 */
.L_x_577:
        /* <DEDUP_REMOVED lines=8> */
.L_x_580:
[----:B------:R-:W-:Y:S05]  /*eaf0*/  BSYNC B1 ;  /* 0x0000000000017941 */ /* 0x000fea0003800000 */
.L_x_579:
        /* <DEDUP_REMOVED lines=11> */
.L_x_582:
[----:B------:R-:W-:Y:S05]  /*ebb0*/  BSYNC B1 ;  /* 0x0000000000017941 */ /* 0x000fea0003800000 */
.L_x_581:
        /* <DEDUP_REMOVED lines=9> */
.L_x_584:
[----:B------:R-:W-:Y:S05]  /*ec50*/  BSYNC B1 ;  /* 0x0000000000017941 */ /* 0x000fea0003800000 */
.L_x_583:
        /* <DEDUP_REMOVED lines=10> */
.L_x_586:
[----:B------:R-:W-:Y:S05]  /*ed00*/  BSYNC B1 ;  /* 0x0000000000017941 */ /* 0x000fea0003800000 */
.L_x_585:
        /* <DEDUP_REMOVED lines=13> */
.L_x_588:
[----:B------:R-:W-:Y:S05]  /*ede0*/  BSYNC B1 ;  /* 0x0000000000017941 */ /* 0x000fea0003800000 */
.L_x_587:
[----:B------:R-:W-:Y:S01]  /*edf0*/  @!P4 IMAD R107, R107, R17, R2 ;  /* 0x000000116b6bc224 */ /* 0x000fe200078e0202 */
[----:B------:R-:W-:Y:S04]  /*ee00*/  BSSY B1, `(.L_x_589) ;  /* 0x0000006000017945 */ /* 0x000fe80003800000 */
[----:B------:R3:W-:Y:S01]  /*ee10*/  @!P4 STG.E.U8 desc[UR36][R4.64+0xa1], R107 ;  /* 0x0000a16b0400c986 */ /* 0x0007e2000c101124 */
[----:B------:R-:W-:Y:S05]  /*ee20*/  @P2 BRA `(.L_x_590) ;  /* 0x00000000000c2947 */ /* 0x000fea0003800000 */
[----:B------:R-:W1:Y:S02]  /*ee30*/  LDG.E.U8 R16, desc[UR36][R6.64+0xa8] ;  /* 0x0000a82406107981 */ /* 0x000e64000c1e1100 */
[----:B-1----:R-:W-:-:S05]  /*ee40*/  PRMT R3, R16, 0x8880, RZ ;  /* 0x0000888010037816 */ /* 0x002fca00000000ff */
[----:B------:R-:W-:-:S07]  /*ee50*/  IMAD R2, R3, R18, RZ ;  /* 0x0000001203027224 */ /* 0x000fce00078e02ff */
.L_x_590:
[----:B------:R-:W-:Y:S05]  /*ee60*/  BSYNC B1 ;  /* 0x0000000000017941 */ /* 0x000fea0003800000 */
.L_x_589:
        /* <DEDUP_REMOVED lines=9> */
.L_x_592:
[----:B------:R-:W-:Y:S05]  /*ef00*/  BSYNC B1 ;  /* 0x0000000000017941 */ /* 0x000fea0003800000 */
.L_x_591:
[----:B------:R-:W-:Y:S01]  /*ef10*/  @!P6 IMAD R109, R109, R17, R2 ;  /* 0x000000116d6de224 */ /* 0x000fe200078e0202 */
[----:B------:R-:W-:Y:S01]  /*ef20*/  @!P3 IADD3 R8, P4, R122, UR45, RZ ;  /* 0x0000002d7a08bc10 */ /* 0x000fe2000ff9e0ff */
[----:B-1----:R-:W-:Y:S01]  /*ef30*/  @!P6 IMAD.MOV.U32 R4, RZ, RZ, R122 ;  /* 0x000000ffff04e224 */ /* 0x002fe200078e007a */
[----:B------:R-:W-:Y:S01]  /*ef40*/  BSSY B1, `(.L_x_593) ;  /* 0x000000b000017945 */ /* 0x000fe20003800000 */
[----:B------:R-:W-:Y:S01]  /*ef50*/  @!P6 IMAD.MOV.U32 R5, RZ, RZ, R123 ;  /* 0x000000ffff05e224 */ /* 0x000fe200078e007b */
[----:B------:R-:W-:Y:S02]  /*ef60*/  @!P3 IADD3.X R9, R123, UR44, RZ, P4, !PT ;  /* 0x0000002c7b09bc10 */ /* 0x000fe4000a7fe4ff */
[C---:B------:R-:W-:Y:S02]  /*ef70*/  ISETP.LT.OR P2, PT, R0.reuse, 0xb1, !P1 ;  /* 0x000000b10000780c */ /* 0x040fe40004f41670 */
[----:B------:R1:W-:Y:S01]  /*ef80*/  @!P6 STG.E.U8 desc[UR36][R4.64+0xa9], R109 ;  /* 0x0000a96d0400e986 */ /* 0x0003e2000c101124 */
[----:B------:R-:W-:-:S02]  /*ef90*/  ISETP.LT.OR P6, PT, R0, 0xb1, !P0 ;  /* 0x000000b10000780c */ /* 0x000fc400047c1670 */
[----:B--2---:R-:W-:Y:S01]  /*efa0*/  @!P5 IADD3 R10, P4, R122, UR45, RZ ;  /* 0x0000002d7a0adc10 */ /* 0x004fe2000ff9e0ff */
[----:B------:R-:W-:-:S12]  /*efb0*/  @P3 BRA `(.L_x_594) ;  /* 0x00000000000c3947 */ /* 0x000fd80003800000 */
[----:B------:R-:W2:Y:S02]  /*efc0*/  LDG.E.U8 R16, desc[UR36][R12.64+0xa8] ;  /* 0x0000a8240c107981 */ /* 0x000ea4000c1e1100 */
[----:B--2---:R-:W-:-:S05]  /*efd0*/  PRMT R3, R16, 0x8880, RZ ;  /* 0x0000888010037816 */ /* 0x004fca00000000ff */
[----:B------:R-:W-:-:S07]  /*efe0*/  IMAD R2, R3, R18, RZ ;  /* 0x0000001203027224 */ /* 0x000fce00078e02ff */
.L_x_594:
[----:B------:R-:W-:Y:S05]  /*eff0*/  BSYNC B1 ;  /* 0x0000000000017941 */ /* 0x000fea0003800000 */
.L_x_593:
        /* <DEDUP_REMOVED lines=8> */
.L_x_596:
[----:B------:R-:W-:Y:S05]  /*f080*/  BSYNC B1 ;  /* 0x0000000000017941 */ /* 0x000fea0003800000 */
.L_x_595:
[----:B------:R-:W-:Y:S01]  /*f090*/  @!P5 IMAD R111, R111, R17, R2 ;  /* 0x000000116f6fd224 */ /* 0x000fe200078e0202 */
[----:B------:R-:W-:Y:S04]  /*f0a0*/  BSSY B1, `(.L_x_597) ;  /* 0x0000006000017945 */ /* 0x000fe80003800000 */
[----:B------:R3:W-:Y:S01]  /*f0b0*/  @!P5 STG.E.U8 desc[UR36][R10.64+0xa9], R111 ;  /* 0x0000a96f0a00d986 */ /* 0x0007e2000c101124 */
[----:B------:R-:W-:Y:S05]  /*f0c0*/  @P6 BRA `(.L_x_598) ;  /* 0x00000000000c6947 */ /* 0x000fea0003800000 */
[----:B------:R-:W2:Y:S02]  /*f0d0*/  LDG.E.U8 R16, desc[UR36][R6.64+0xb0] ;  /* 0x0000b02406107981 */ /* 0x000ea4000c1e1100 */
[----:B--2---:R-:W-:-:S05]  /*f0e0*/  PRMT R3, R16, 0x8880, RZ ;  /* 0x0000888010037816 */ /* 0x004fca00000000ff */
[----:B------:R-:W-:-:S07]  /*f0f0*/  IMAD R2, R3, R18, RZ ;  /* 0x0000001203027224 */ /* 0x000fce00078e02ff */
.L_x_598:
[----:B------:R-:W-:Y:S05]  /*f100*/  BSYNC B1 ;  /* 0x0000000000017941 */ /* 0x000fea0003800000 */
.L_x_597:
[----:B------:R-:W-:Y:S01]  /*f110*/  ISETP.LT.OR P5, PT, R0, 0xb2, !P0 ;  /* 0x000000b20000780c */ /* 0x000fe200047a1670 */
[----:B--2---:R-:W-:Y:S01]  /*f120*/  @!P6 IMAD R3, R112, R17, R2 ;  /* 0x000000117003e224 */ /* 0x004fe200078e0202 */
[----:B------:R-:W-:Y:S01]  /*f130*/  BSSY B1, `(.L_x_599) ;  /* 0x000000b000017945 */ /* 0x000fe20003800000 */
[----:B-1----:R-:W-:Y:S01]  /*f140*/  @!P6 IMAD.MOV.U32 R4, RZ, RZ, R122 ;  /* 0x000000ffff04e224 */ /* 0x002fe200078e007a */
[C---:B------:R-:W-:Y:S01]  /*f150*/  ISETP.LT.OR P4, PT, R0.reuse, 0xb2, !P1 ;  /* 0x000000b20000780c */ /* 0x040fe20004f81670 */
[----:B------:R-:W-:Y:S01]  /*f160*/  @!P6 IMAD.MOV.U32 R5, RZ, RZ, R123 ;  /* 0x000000ffff05e224 */ /* 0x000fe200078e007b */
[----:B------:R-:W-:-:S04]  /*f170*/  ISETP.LT.OR P3, PT, R0, 0xb9, !P1 ;  /* 0x000000b90000780c */ /* 0x000fc80004f61670 */
[----:B------:R1:W-:Y:S01]  /*f180*/  @!P6 STG.E.U8 desc[UR36][R4.64+0xb0], R3 ;  /* 0x0000b0030400e986 */ /* 0x0003e2000c101124 */
[----:B------:R-:W-:Y:S02]  /*f190*/  @!P2 IADD3 R8, P6, R122, UR45, RZ ;  /* 0x0000002d7a08ac10 */ /* 0x000fe4000ffde0ff */
[----:B------:R-:W-:Y:S11]  /*f1a0*/  @P5 BRA `(.L_x_600) ;  /* 0x00000000000c5947 */ /* 0x000ff60003800000 */
[----:B------:R-:W1:Y:S02]  /*f1b0*/  LDG.E.U8 R16, desc[UR36][R6.64+0xb1] ;  /* 0x0000b12406107981 */ /* 0x000e64000c1e1100 */
[----:B-1----:R-:W-:-:S05]  /*f1c0*/  PRMT R3, R16, 0x8880, RZ ;  /* 0x0000888010037816 */ /* 0x002fca00000000ff */
[----:B------:R-:W-:-:S07]  /*f1d0*/  IMAD R2, R3, R18, RZ ;  /* 0x0000001203027224 */ /* 0x000fce00078e02ff */
.L_x_600:
[----:B------:R-:W-:Y:S05]  /*f1e0*/  BSYNC B1 ;  /* 0x0000000000017941 */ /* 0x000fea0003800000 */
.L_x_599:
        /* <DEDUP_REMOVED lines=10> */
.L_x_602:
[----:B------:R-:W-:Y:S05]  /*f290*/  BSYNC B1 ;  /* 0x0000000000017941 */ /* 0x000fea0003800000 */
.L_x_601:
[----:B------:R-:W-:Y:S01]  /*f2a0*/  @!P2 IMAD R3, R114, R17, R2 ;  /* 0x000000117203a224 */ /* 0x000fe200078e0202 */
[----:B------:R-:W-:Y:S01]  /*f2b0*/  BSSY B1, `(.L_x_603) ;  /* 0x000000b000017945 */ /* 0x000fe20003800000 */
[C---:B------:R-:W-:Y:S02]  /*f2c0*/  ISETP.LT.OR P5, PT, R0.reuse, 0xb9, !P0 ;  /* 0x000000b90000780c */ /* 0x040fe400047a1670 */
[----:B------:R-:W-:Y:S01]  /*f2d0*/  ISETP.LT.OR P0, PT, R0, 0xba, !P0 ;  /* 0x000000ba0000780c */ /* 0x000fe20004701670 */
[----:B------:R2:W-:Y:S01]  /*f2e0*/  @!P2 STG.E.U8 desc[UR36][R8.64+0xb0], R3 ;  /* 0x0000b0030800a986 */ /* 0x0005e2000c101124 */
[C---:B-1----:R-:W-:Y:S02]  /*f2f0*/  @!P4 IADD3 R4, P2, R122.reuse, UR45, RZ ;  /* 0x0000002d7a04cc10 */ /* 0x042fe4000ff5e0ff */
[----:B---3--:R-:W-:Y:S02]  /*f300*/  @!P3 IADD3 R10, P6, R122, UR45, RZ ;  /* 0x0000002d7a0abc10 */ /* 0x008fe4000ffde0ff */
[----:B------:R-:W-:Y:S01]  /*f310*/  @!P4 IADD3.X R5, R123, UR44, RZ, P2, !PT ;  /* 0x0000002c7b05cc10 */ /* 0x000fe200097fe4ff */
[----:B------:R-:W-:Y:S10]  /*f320*/  @P4 BRA `(.L_x_604) ;  /* 0x00000000000c4947 */ /* 0x000ff40003800000 */
[----:B------:R-:W2:Y:S02]  /*f330*/  LDG.E.U8 R16, desc[UR36][R12.64+0xb1] ;  /* 0x0000b1240c107981 */ /* 0x000ea4000c1e1100 */
[----:B--2---:R-:W-:-:S05]  /*f340*/  PRMT R3, R16, 0x8880, RZ ;  /* 0x0000888010037816 */ /* 0x004fca00000000ff */
[----:B------:R-:W-:-:S07]  /*f350*/  IMAD R2, R3, R18, RZ ;  /* 0x0000001203027224 */ /* 0x000fce00078e02ff */
.L_x_604:
[----:B------:R-:W-:Y:S05]  /*f360*/  BSYNC B1 ;  /* 0x0000000000017941 */ /* 0x000fea0003800000 */
.L_x_603:
[----:B------:R-:W-:Y:S01]  /*f370*/  @!P4 IMAD R115, R115, R17, R2 ;  /* 0x000000117373c224 */ /* 0x000fe200078e0202 */
[----:B------:R-:W-:Y:S04]  /*f380*/  BSSY B1, `(.L_x_605) ;  /* 0x0000006000017945 */ /* 0x000fe80003800000 */
[----:B------:R1:W-:Y:S01]  /*f390*/  @!P4 STG.E.U8 desc[UR36][R4.64+0xb1], R115 ;  /* 0x0000b1730400c986 */ /* 0x0003e2000c101124 */
[----:B------:R-:W-:Y:S05]  /*f3a0*/  @P5 BRA `(.L_x_606) ;  /* 0x00000000000c5947 */ /* 0x000fea0003800000 */
[----:B------:R-:W2:Y:S02]  /*f3b0*/  LDG.E.U8 R16, desc[UR36][R6.64+0xb8] ;  /* 0x0000b82406107981 */ /* 0x000ea4000c1e1100 */
[----:B--2---:R-:W-:-:S05]  /*f3c0*/  PRMT R3, R16, 0x8880, RZ ;  /* 0x0000888010037816 */ /* 0x004fca00000000ff */
[----:B------:R-:W-:-:S07]  /*f3d0*/  IMAD R2, R3, R18, RZ ;  /* 0x0000001203027224 */ /* 0x000fce00078e02ff */
.L_x_606:
[----:B------:R-:W-:Y:S05]  /*f3e0*/  BSYNC B1 ;  /* 0x0000000000017941 */ /* 0x000fea0003800000 */
.L_x_605:
[----:B--2---:R-:W-:Y:S01]  /*f3f0*/  @!P5 IMAD R3, R116, R17, R2 ;  /* 0x000000117403d224 */ /* 0x004fe200078e0202 */
        /* <DEDUP_REMOVED lines=8> */
.L_x_608:
[----:B------:R-:W-:Y:S05]  /*f480*/  BSYNC B1 ;  /* 0x0000000000017941 */ /* 0x000fea0003800000 */
.L_x_607:
        /* <DEDUP_REMOVED lines=10> */
.L_x_610:
[----:B------:R-:W-:Y:S05]  /*f530*/  BSYNC B1 ;  /* 0x0000000000017941 */ /* 0x000fea0003800000 */
.L_x_609:
[----:B------:R-:W-:Y:S01]  /*f540*/  @!P3 IMAD R3, R118, R17, R2 ;  /* 0x000000117603b224 */ /* 0x000fe200078e0202 */
[----:B------:R-:W-:Y:S01]  /*f550*/  ISETP.LT.OR P1, PT, R0, 0xba, !P1 ;  /* 0x000000ba0000780c */ /* 0x000fe20004f21670 */
[----:B------:R-:W-:Y:S03]  /*f560*/  BSSY B1, `(.L_x_611) ;  /* 0x0000006000017945 */ /* 0x000fe60003800000 */
[----:B------:R2:W-:Y:S09]  /*f570*/  @!P3 STG.E.U8 desc[UR36][R10.64+0xb8], R3 ;  /* 0x0000b8030a00b986 */ /* 0x0005f2000c101124 */
[----:B------:R-:W-:Y:S05]  /*f580*/  @P1 BRA `(.L_x_612) ;  /* 0x00000000000c1947 */ /* 0x000fea0003800000 */
[----:B------:R-:W2:Y:S02]  /*f590*/  LDG.E.U8 R16, desc[UR36][R12.64+0xb9] ;  /* 0x0000b9240c107981 */ /* 0x000ea4000c1e1100 */
[----:B--2---:R-:W-:-:S05]  /*f5a0*/  PRMT R3, R16, 0x8880, RZ ;  /* 0x0000888010037816 */ /* 0x004fca00000000ff */
[----:B------:R-:W-:-:S07]  /*f5b0*/  IMAD R2, R3, R18, RZ ;  /* 0x0000001203027224 */ /* 0x000fce00078e02ff */
.L_x_612:
[----:B------:R-:W-:Y:S05]  /*f5c0*/  BSYNC B1 ;  /* 0x0000000000017941 */ /* 0x000fea0003800000 */
.L_x_611:
[----:B------:R-:W-:Y:S01]  /*f5d0*/  IMAD R119, R119, R17, R2 ;  /* 0x0000001177777224 */ /* 0x000fe200078e0202 */
[----:B------:R-:W-:Y:S06]  /*f5e0*/  @P1 BRA `(.L_x_613) ;  /* 0x0000004c00d81947 */ /* 0x000fec0003800000 */
[----:B------:R-:W-:-:S04]  /*f5f0*/  IADD3 R2, P0, R122, UR45, RZ ;  /* 0x0000002d7a027c10 */ /* 0x000fc8000ff1e0ff */
[----:B--2---:R-:W-:-:S05]  /*f600*/  IADD3.X R3, R123, UR44, RZ, P0, !PT ;  /* 0x0000002c7b037c10 */ /* 0x004fca00087fe4ff */
[----:B------:R4:W-:Y:S01]  /*f610*/  STG.E.U8 desc[UR36][R2.64+0xb9], R119 ;  /* 0x0000b97702007986 */ /* 0x0009e2000c101124 */
[----:B------:R-:W-:Y:S05]  /*f620*/  BRA `(.L_x_613) ;  /* 0x0000004c00c87947 */ /* 0x000fea0003800000 */
.L_x_36:
[----:B------:R-:W2:Y:S01]  /*f630*/  LDL.LU R4, [R1] ;  /* 0x0000000001047983 */ /* 0x000ea20000300800 */
[----:B------:R-:W-:-:S03]  /*f640*/  ULDC.64 UR4, c[0x0][0x5c0] ;  /* 0x0001700000047ab9 */ /* 0x000fc60000000a00 */
[----:B------:R-:W3:Y:S04]  /*f650*/  LDL.LU R5, [R1+0x4] ;  /* 0x0000040001057983 */ /* 0x000ee80000300800 */
[----:B------:R-:W4:Y:S04]  /*f660*/  LDL.LU R7, [R1+0x60] ;  /* 0x0000600001077983 */ /* 0x000f280000300800 */
[----:B------:R-:W5:Y:S04]  /*f670*/  LDL.LU R235, [R1+0x108] ;  /* 0x0001080001eb7983 */ /* 0x000f680000300800 */
        /* <DEDUP_REMOVED lines=20> */
[----:B------:R-:W5:Y:S01]  /*f7c0*/  LDL.LU R220, [R1+0x15c] ;  /* 0x00015c0001dc7983 */ /* 0x000f620000300800 */
[----:B------:R-:W-:-:S03]  /*f7d0*/  IADD3 R2, P2, R2, UR4, RZ ;  /* 0x0000000402027c10 */ /* 0x000fc6000ff5e0ff */
[----:B------:R-:W5:Y:S04]  /*f7e0*/  LDL.LU R219, [R1+0x160] ;  /* 0x0001600001db7983 */ /* 0x000f680000300800 */
[----:B------:R-:W5:Y:S04]  /*f7f0*/  LDL.LU R218, [R1+0x164] ;  /* 0x0001640001da7983 */ /* 0x000f680000300800 */
[----:B------:R-:W5:Y:S04]  /*f800*/  LDL.LU R217, [R1+0x168] ;  /* 0x0001680001d97983 */ /* 0x000f680000300800 */
[----:B------:R-:W5:Y:S01]  /*f810*/  LDL.LU R216, [R1+0x16c] ;  /* 0x00016c0001d87983 */ /* 0x000f620000300800 */
[----:B------:R-:W-:-:S03]  /*f820*/  IADD3.X R3, R6, UR5, RZ, P2, !PT ;  /* 0x0000000506037c10 */ /* 0x000fc600097fe4ff */
[----:B------:R-:W5:Y:S04]  /*f830*/  LDL.LU R23, [R1+0x170] ;  /* 0x0001700001177983 */ /* 0x000f680000300800 */
[----:B------:R-:W5:Y:S04]  /*f840*/  LDL.LU R20, [R1+0x174] ;  /* 0x0001740001147983 */ /* 0x000f680000300800 */
[----:B------:R-:W5:Y:S04]  /*f850*/  LDL.LU R12, [R1+0x178] ;  /* 0x00017800010c7983 */ /* 0x000f680000300800 */
[----:B------:R-:W5:Y:S01]  /*f860*/  LDL.LU R10, [R1+0x17c] ;  /* 0x00017c00010a7983 */ /* 0x000f620000300800 */
[----:B------:R-:W-:-:S03]  /*f870*/  ISETP.GE.AND P1, PT, R14, 0x1, PT ;  /* 0x000000010e00780c */ /* 0x000fc60003f26270 */
[----:B------:R-:W4:Y:S01]  /*f880*/  LDL.LU R6, [R1+0x8] ;  /* 0x0000080001067983 */ /* 0x000f220000300800 */
[----:B------:R-:W-:-:S13]  /*f890*/  ISETP.LT.OR P0, PT, R0, 0x1, !P1 ;  /* 0x000000010000780c */ /* 0x000fda0004f01670 */
[----:B--2---:R-:W-:-:S05]  /*f8a0*/  @!P0 IMAD R4, R4, R17, RZ ;  /* 0x0000001104048224 */ /* 0x004fca00078e02ff */
[----:B------:R3:W-:Y:S01]  /*f8b0*/  @!P0 STG.E.U8 desc[UR36][R2.64], R4 ;  /* 0x0000000402008986 */ /* 0x0007e2000c101124 */
[----:B------:R-:W-:-:S13]  /*f8c0*/  ISETP.LT.OR P0, PT, R0, 0x2, !P1 ;  /* 0x000000020000780c */ /* 0x000fda0004f01670 */
[----:B---3--:R-:W-:-:S05]  /*f8d0*/  @!P0 IMAD R4, R5, R17, RZ ;  /* 0x0000001105048224 */ /* 0x008fca00078e02ff */
[----:B------:R0:W-:Y:S01]  /*f8e0*/  @!P0 STG.E.U8 desc[UR36][R2.64+0x1], R4 ;  /* 0x0000010402008986 */ /* 0x0001e2000c101124 */
[----:B------:R-:W-:-:S04]  /*f8f0*/  ISETP.GE.AND P0, PT, R14, 0x9, PT ;  /* 0x000000090e00780c */ /* 0x000fc80003f06270 */
[----:B------:R-:W-:-:S13]  /*f900*/  ISETP.LT.OR P2, PT, R0, 0x1, !P0 ;  /* 0x000000010000780c */ /* 0x000fda0004741670 */
[----:B0-----:R-:W-:-:S04]  /*f910*/  @!P2 IADD3 R4, P4, R2, UR45, RZ ;  /* 0x0000002d0204ac10 */ /* 0x001fc8000ff9e0ff */
[----:B------:R-:W-:Y:S01]  /*f920*/  @!P2 IADD3.X R5, R3, UR44, RZ, P4, !PT ;  /* 0x0000002c0305ac10 */ /* 0x000fe2000a7fe4ff */
[----:B----4-:R-:W-:-:S05]  /*f930*/  @!P2 IMAD R6, R6, R17, RZ ;  /* 0x000000110606a224 */ /* 0x010fca00078e02ff */
[----:B------:R0:W-:Y:S04]  /*f940*/  @!P2 STG.E.U8 desc[UR36][R4.64], R6 ;  /* 0x000000060400a986 */ /* 0x0001e8000c101124 */
[----:B0-----:R-:W2:Y:S01]  /*f950*/  LDL.LU R6, [R1+0xc] ;  /* 0x00000c0001067983 */ /* 0x001ea20000300800 */
[----:B------:R-:W-:-:S13]  /*f960*/  ISETP.LT.OR P3, PT, R0, 0x2, !P0 ;  /* 0x000000020000780c */ /* 0x000fda0004761670 */
[----:B------:R-:W-:-:S04]  /*f970*/  @!P3 IADD3 R4, P4, R2, UR45, RZ ;  /* 0x0000002d0204bc10 */ /* 0x000fc8000ff9e0ff */
[----:B------:R-:W-:Y:S01]  /*f980*/  @!P3 IADD3.X R5, R3, UR44, RZ, P4, !PT ;  /* 0x0000002c0305bc10 */ /* 0x000fe2000a7fe4ff */
[----:B--2---:R-:W-:-:S05]  /*f990*/  @!P3 IMAD R6, R6, R17, RZ ;  /* 0x000000110606b224 */ /* 0x004fca00078e02ff */
[----:B------:R0:W-:Y:S04]  /*f9a0*/  @!P3 STG.E.U8 desc[UR36][R4.64+0x1], R6 ;  /* 0x000001060400b986 */ /* 0x0001e8000c101124 */
[----:B0-----:R-:W2:Y:S04]  /*f9b0*/  LDL.LU R4, [R1+0x10] ;  /* 0x0000100001047983 */ /* 0x001ea80000300800 */
[----:B------:R-:W3:Y:S04]  /*f9c0*/  LDL.LU R5, [R1+0x14] ;  /* 0x0000140001057983 */ /* 0x000ee80000300800 */
[----:B------:R-:W4:Y:S01]  /*f9d0*/  LDL.LU R6, [R1+0x18] ;  /* 0x0000180001067983 */ /* 0x000f220000300800 */
[----:B------:R-:W-:-:S02]  /*f9e0*/  ISETP.LT.OR P2, PT, R0, 0x9, !P1 ;  /* 0x000000090000780c */ /* 0x000fc40004f41670 */
[----:B------:R-:W-:-:S11]  /*f9f0*/  ISETP.LT.OR P3, PT, R0, 0x9, !P0 ;  /* 0x000000090000780c */ /* 0x000fd60004761670 */
[----:B--2---:R-:W-:-:S05]  /*fa00*/  @!P2 IMAD R4, R4, R17, RZ ;  /* 0x000000110404a224 */ /* 0x004fca00078e02ff */
[----:B------:R3:W-:Y:S01]  /*fa10*/  @!P2 STG.E.U8 desc[UR36][R2.64+0x8], R4 ;  /* 0x000008040200a986 */ /* 0x0007e2000c101124 */
[----:B------:R-:W-:Y:S01]  /*fa20*/  ISETP.LT.OR P2, PT, R0, 0xa, !P1 ;  /* 0x0000000a0000780c */ /* 0x000fe20004f41670 */
[----:B----4-:R-:W-:-:S12]  /*fa30*/  @!P3 IMAD R6, R6, R17, RZ ;  /* 0x000000110606b224 */ /* 0x010fd800078e02ff */
[----:B---3--:R-:W-:-:S05]  /*fa40*/  @!P2 IMAD R4, R5, R17, RZ ;  /* 0x000000110504a224 */ /* 0x008fca00078e02ff */
[----:B------:R0:W-:Y:S02]  /*fa50*/  @!P2 STG.E.U8 desc[UR36][R2.64+0x9], R4 ;  /* 0x000009040200a986 */ /* 0x0001e4000c101124 */
[----:B0-----:R-:W-:-:S04]  /*fa60*/  @!P3 IADD3 R4, P4, R2, UR45, RZ ;  /* 0x0000002d0204bc10 */ /* 0x001fc8000ff9e0ff */
[----:B------:R-:W-:-:S05]  /*fa70*/  @!P3 IADD3.X R5, R3, UR44, RZ, P4, !PT ;  /* 0x0000002c0305bc10 */ /* 0x000fca000a7fe4ff */
        /* <DEDUP_REMOVED lines=15> */
[----:B---3--:R-:W-:-:S05]  /*fb70*/  @!P2 IMAD R4, R5, R17, RZ ;  /* 0x000000110504a224 */ /* 0x008fca00078e02ff */
[----:B------:R0:W-:Y:S07]  /*fb80*/  @!P2 STG.E.U8 desc[UR36][R2.64+0x11], R4 ;  /* 0x000011040200a986 */ /* 0x0001ee000c101124 */
[----:B----4-:R-:W-:Y:S01]  /*fb90*/  @!P3 IMAD R6, R6, R17, RZ ;  /* 0x000000110606b224 */ /* 0x010fe200078e02ff */
        /* <DEDUP_REMOVED lines=33> */
[C---:B------:R-:W-:Y:S02]  /*fdb0*/  ISETP.LT.OR P2, PT, R0.reuse, 0x22, !P1 ;  /* 0x000000220000780c */ /* 0x040fe40004f41670 */
[----:B------:R-:W-:-:S09]  /*fdc0*/  ISETP.LT.OR P4, PT, R0, 0x21, !P0 ;  /* 0x000000210000780c */ /* 0x000fd20004781670 */
[----:B--2---:R-:W-:-:S05]  /*fdd0*/  @!P3 IMAD R4, R4, R17, RZ ;  /* 0x000000110404b224 */ /* 0x004fca00078e02ff */
[----:B------:R3:W-:Y:S02]  /*fde0*/  @!P3 STG.E.U8 desc[UR36][R2.64+0x20], R4 ;  /* 0x000020040200b986 */ /* 0x0007e4000c101124 */
[----:B---3--:R-:W-:-:S05]  /*fdf0*/  @!P2 IMAD R4, R5, R17, RZ ;  /* 0x000000110504a224 */ /* 0x008fca00078e02ff */
[----:B------:R0:W-:Y:S01]  /*fe00*/  @!P2 STG.E.U8 desc[UR36][R2.64+0x21], R4 ;  /* 0x000021040200a986 */ /* 0x0001e2000c101124 */
        /* <DEDUP_REMOVED lines=16> */
[-C--:B--2---:R-:W-:Y:S02]  /*ff10*/  @!P5 IMAD R4, R4, R17.reuse, RZ ;  /* 0x000000110404d224 */ /* 0x084fe400078e02ff */
[----:B---3--:R-:W-:-:S03]  /*ff20*/  @!P4 IMAD R5, R5, R17, RZ ;  /* 0x000000110505c224 */ /* 0x008fc600078e02ff */
[----:B------:R0:W-:Y:S01]  /*ff30*/  @!P5 STG.E.U8 desc[UR36][R2.64+0x28], R4 ;  /* 0x000028040200d986 */ /* 0x0001e2000c101124 */
[----:B----4-:R-:W-:-:S03]  /*ff40*/  @!P2 IMAD R6, R6, R17, RZ ;  /* 0x000000110606a224 */ /* 0x010fc600078e02ff */
[----:B------:R1:W-:Y:S01]  /*ff50*/  @!P4 STG.E.U8 desc[UR36][R2.64+0x29], R5 ;  /* 0x000029050200c986 */ /* 0x0003e2000c101124 */
[----:B0-----:R-:W-:-:S04]  /*ff60*/  @!P2 IADD3 R4, P3, R2, UR45, RZ ;  /* 0x0000002d0204ac10 */ /* 0x001fc8000ff7e0ff */
[----:B-1----:R-:W-:-:S05]  /*ff70*/  @!P2 IADD3.X R5, R3, UR44, RZ, P3, !PT ;  /* 0x0000002c0305ac10 */ /* 0x002fca0009ffe4ff */
        /* <DEDUP_REMOVED lines=8> */
[----:B------:R-:W3:Y:S01]  /*10000*/  LDL.LU R5, [R1+0x68] ;  /* 0x0000680001057983 */ /* 0x000ee20000300800 */
[C---:B------:R-:W-:Y:S02]  /*10010*/  ISETP.LT.OR P6, PT, R0.reuse, 0x31, !P1 ;  /* 0x000000310000780c */ /* 0x040fe40004fc1670 */
[----:B------:R-:W-:-:S02]  /*10020*/  ISETP.LT.OR P3, PT, R0, 0x31, !P0 ;  /* 0x000000310000780c */ /* 0x000fc40004761670 */
[----:B------:R-:W-:-:S09]  /*10030*/  ISETP.LT.OR P2, PT, R0, 0x32, !P1 ;  /* 0x000000320000780c */ /* 0x000fd20004f41670 */
[----:B------:R-:W-:-:S05]  /*10040*/  @!P6 IMAD R7, R7, R17, RZ ;  /* 0x000000110707e224 */ /* 0x000fca00078e02ff */
[----:B------:R0:W-:Y:S01]  /*10050*/  @!P6 STG.E.U8 desc[UR36][R2.64+0x30], R7 ;  /* 0x000030070200e986 */ /* 0x0001e2000c101124 */
[----:B------:R-:W-:-:S04]  /*10060*/  @!P3 IADD3 R6, P6, R2, UR45, RZ ;  /* 0x0000002d0206bc10 */ /* 0x000fc8000ffde0ff */
[----:B0-----:R-:W-:Y:S01]  /*10070*/  @!P3 IADD3.X R7, R3, UR44, RZ, P6, !PT ;  /* 0x0000002c0307bc10 */ /* 0x001fe2000b7fe4ff */
[-C--:B--2---:R-:W-:Y:S02]  /*10080*/  @!P2 IMAD R4, R4, R17.reuse, RZ ;  /* 0x000000110404a224 */ /* 0x084fe400078e02ff */
[----:B---3--:R-:W-:-:S03]  /*10090*/  @!P3 IMAD R5, R5, R17, RZ ;  /* 0x000000110505b224 */ /* 0x008fc600078e02ff */
[----:B------:R-:W-:Y:S04]  /*100a0*/  @!P2 STG.E.U8 desc[UR36][R2.64+0x31], R4 ;  /* 0x000031040200a986 */ /* 0x000fe8000c101124 */
[----:B------:R0:W-:Y:S04]  /*100b0*/  @!P3 STG.E.U8 desc[UR36][R6.64+0x30], R5 ;  /* 0x000030050600b986 */ /* 0x0001e8000c101124 */
[----:B0-----:R-:W2:Y:S01]  /*100c0*/  LDL.LU R6, [R1+0x6c] ;  /* 0x00006c0001067983 */ /* 0x001ea20000300800 */
[----:B------:R-:W-:-:S03]  /*100d0*/  ISETP.LT.OR P4, PT, R0, 0x32, !P0 ;  /* 0x000000320000780c */ /* 0x000fc60004781670 */
[----:B------:R-:W3:Y:S10]  /*100e0*/  LDL.LU R7, [R1+0x70] ;  /* 0x0000700001077983 */ /* 0x000ef40000300800 */
[----:B------:R-:W-:-:S04]  /*100f0*/  @!P4 IADD3 R4, P6, R2, UR45, RZ ;  /* 0x0000002d0204cc10 */ /* 0x000fc8000ffde0ff */
[----:B------:R-:W-:Y:S01]  /*10100*/  @!P4 IADD3.X R5, R3, UR44, RZ, P6, !PT ;  /* 0x0000002c0305cc10 */ /* 0x000fe2000b7fe4ff */
[----:B--2---:R-:W-:-:S05]  /*10110*/  @!P4 IMAD R6, R6, R17, RZ ;  /* 0x000000110606c224 */ /* 0x004fca00078e02ff */
[----:B------:R0:W-:Y:S04]  /*10120*/  @!P4 STG.E.U8 desc[UR36][R4.64+0x31], R6 ;  /* 0x000031060400c986 */ /* 0x0001e8000c101124 */
[----:B0-----:R-:W2:Y:S04]  /*10130*/  LDL.LU R6, [R1+0x78] ;  /* 0x0000780001067983 */ /* 0x001ea80000300800 */
[----:B------:R-:W4:Y:S01]  /*10140*/  LDL.LU R5, [R1+0x74] ;  /* 0x0000740001057983 */ /* 0x000f220000300800 */
[C---:B------:R-:W-:Y:S02]  /*10150*/  ISETP.LT.OR P5, PT, R0.reuse, 0x39, !P1 ;  /* 0x000000390000780c */ /* 0x040fe40004fa1670 */
[----:B------:R-:W-:-:S02]  /*10160*/  ISETP.LT.OR P2, PT, R0, 0x39, !P0 ;  /* 0x000000390000780c */ /* 0x000fc40004741670 */
[----:B------:R-:W-:-:S09]  /*10170*/  ISETP.LT.OR P3, PT, R0, 0x3a, !P1 ;  /* 0x0000003a0000780c */ /* 0x000fd20004f61670 */
[----:B---3--:R-:W-:Y:S02]  /*10180*/  @!P5 IMAD R7, R7, R17, RZ ;  /* 0x000000110707d224 */ /* 0x008fe400078e02ff */
[----:B------:R-:W-:-:S03]  /*10190*/  @!P2 IADD3 R4, P6, R2, UR45, RZ ;  /* 0x0000002d0204ac10 */ /* 0x000fc6000ffde0ff */
[----:B------:R4:W-:Y:S01]  /*101a0*/  @!P5 STG.E.U8 desc[UR36][R2.64+0x38], R7 ;  /* 0x000038070200d986 */ /* 0x0009e2000c101124 */
[-C--:B--2---:R-:W-:Y:S02]  /*101b0*/  @!P2 IMAD R6, R6, R17.reuse, RZ ;  /* 0x000000110606a224 */ /* 0x084fe400078e02ff */
[----:B----4-:R-:W-:Y:S01]  /*101c0*/  @!P3 IMAD R7, R5, R17, RZ ;  /* 0x000000110507b224 */ /* 0x010fe200078e02ff */
[----:B------:R-:W-:-:S04]  /*101d0*/  @!P2 IADD3.X R5, R3, UR44, RZ, P6, !PT ;  /* 0x0000002c0305ac10 */ /* 0x000fc8000b7fe4ff */
[----:B------:R0:W-:Y:S04]  /*101e0*/  @!P3 STG.E.U8 desc[UR36][R2.64+0x39], R7 ;  /* 0x000039070200b986 */ /* 0x0001e8000c101124 */
[----:B------:R1:W-:Y:S04]  /*101f0*/  @!P2 STG.E.U8 desc[UR36][R4.64+0x38], R6 ;  /* 0x000038060400a986 */ /* 0x0003e8000c101124 */
[----:B0-----:R-:W2:Y:S04]  /*10200*/  LDL.LU R7, [R1+0x80] ;  /* 0x0000800001077983 */ /* 0x001ea80000300800 */
[----:B-1----:R-:W3:Y:S01]  /*10210*/  LDL.LU R6, [R1+0x7c] ;  /* 0x00007c0001067983 */ /* 0x002ee20000300800 */
[----:B------:R-:W-:-:S13]  /*10220*/  ISETP.LT.OR P4, PT, R0, 0x3a, !P0 ;  /* 0x0000003a0000780c */ /* 0x000fda0004781670 */
[----:B------:R-:W-:-:S04]  /*10230*/  @!P4 IADD3 R4, P5, R2, UR45, RZ ;  /* 0x0000002d0204cc10 */ /* 0x000fc8000ffbe0ff */
[----:B------:R-:W-:Y:S01]  /*10240*/  @!P4 IADD3.X R5, R3, UR44, RZ, P5, !PT ;  /* 0x0000002c0305cc10 */ /* 0x000fe2000affe4ff */
[----:B---3--:R-:W-:-:S05]  /*10250*/  @!P4 IMAD R6, R6, R17, RZ ;  /* 0x000000110606c224 */ /* 0x008fca00078e02ff */
[----:B------:R0:W-:Y:S04]  /*10260*/  @!P4 STG.E.U8 desc[UR36][R4.64+0x39], R6 ;  /* 0x000039060400c986 */ /* 0x0001e8000c101124 */
[----:B0-----:R-:W3:Y:S04]  /*10270*/  LDL.LU R4, [R1+0x84] ;  /* 0x0000840001047983 */ /* 0x001ee80000300800 */
[----:B------:R-:W4:Y:S01]  /*10280*/  LDL.LU R5, [R1+0x88] ;  /* 0x0000880001057983 */ /* 0x000f220000300800 */
[C---:B------:R-:W-:Y:S02]  /*10290*/  ISETP.LT.OR P6, PT, R0.reuse, 0x41, !P1 ;  /* 0x000000410000780c */ /* 0x040fe40004fc1670 */
[----:B------:R-:W-:-:S02]  /*102a0*/  ISETP.LT.OR P3, PT, R0, 0x41, !P0 ;  /* 0x000000410000780c */ /* 0x000fc40004761670 */
[----:B------:R-:W-:-:S09]  /*102b0*/  ISETP.LT.OR P2, PT, R0, 0x42, !P1 ;  /* 0x000000420000780c */ /* 0x000fd20004f41670 */
[----:B--2---:R-:W-:-:S05]  /*102c0*/  @!P6 IMAD R7, R7, R17, RZ ;  /* 0x000000110707e224 */ /* 0x004fca00078e02ff */
[----:B------:R0:W-:Y:S01]  /*102d0*/  @!P6 STG.E.U8 desc[UR36][R2.64+0x40], R7 ;  /* 0x000040070200e986 */ /* 0x0001e2000c101124 */
[----:B------:R-:W-:-:S04]  /*102e0*/  @!P3 IADD3 R6, P6, R2, UR45, RZ ;  /* 0x0000002d0206bc10 */ /* 0x000fc8000ffde0ff */
[----:B0-----:R-:W-:Y:S01]  /*102f0*/  @!P3 IADD3.X R7, R3, UR44, RZ, P6, !PT ;  /* 0x0000002c0307bc10 */ /* 0x001fe2000b7fe4ff */
[-C--:B---3--:R-:W-:Y:S02]  /*10300*/  @!P2 IMAD R4, R4, R17.reuse, RZ ;  /* 0x000000110404a224 */ /* 0x088fe400078e02ff */
[----:B----4-:R-:W-:-:S03]  /*10310*/  @!P3 IMAD R5, R5, R17, RZ ;  /* 0x000000110505b224 */ /* 0x010fc600078e02ff */
        /* <DEDUP_REMOVED lines=149> */
[----:B0-----:R-:W3:Y:S01]  /*10c70*/  LDL.LU R5, [R1+0x104] ;  /* 0x0001040001057983 */ /* 0x001ee20000300800 */
[C---:B------:R-:W-:Y:S02]  /*10c80*/  ISETP.LT.OR P6, PT, R0.reuse, 0x81, !P1 ;  /* 0x000000810000780c */ /* 0x040fe40004fc1670 */
[C---:B------:R-:W-:Y:S02]  /*10c90*/  ISETP.LT.OR P3, PT, R0.reuse, 0x81, !P0 ;  /* 0x000000810000780c */ /* 0x040fe40004761670 */
[C---:B------:R-:W-:Y:S02]  /*10ca0*/  ISETP.LT.OR P2, PT, R0.reuse, 0x82, !P1 ;  /* 0x000000820000780c */ /* 0x040fe40004f41670 */
[----:B------:R-:W-:-:S07]  /*10cb0*/  ISETP.LT.OR P5, PT, R0, 0x82, !P0 ;  /* 0x000000820000780c */ /* 0x000fce00047a1670 */
[----:B--2---:R-:W-:-:S05]  /*10cc0*/  @!P6 IMAD R7, R7, R17, RZ ;  /* 0x000000110707e224 */ /* 0x004fca00078e02ff */
[----:B------:R0:W-:Y:S01]  /*10cd0*/  @!P6 STG.E.U8 desc[UR36][R2.64+0x80], R7 ;  /* 0x000080070200e986 */ /* 0x0001e2000c101124 */
[----:B------:R-:W-:Y:S02]  /*10ce0*/  @!P3 IADD3 R6, P6, R2, UR45, RZ ;  /* 0x0000002d0206bc10 */ /* 0x000fe4000ffde0ff */
[----:B------:R-:W-:Y:S02]  /*10cf0*/  ISETP.LT.OR P4, PT, R0, 0x89, !P1 ;  /* 0x000000890000780c */ /* 0x000fe40004f81670 */
[----:B0-----:R-:W-:Y:S01]  /*10d00*/  @!P3 IADD3.X R7, R3, UR44, RZ, P6, !PT ;  /* 0x0000002c0307bc10 */ /* 0x001fe2000b7fe4ff */
[-C--:B-----5:R-:W-:Y:S01]  /*10d10*/  @!P5 IMAD R9, R9, R17.reuse, RZ ;  /* 0x000000110909d224 */ /* 0x0a0fe200078e02ff */
[----:B------:R-:W-:Y:S01]  /*10d20*/  USHF.L.U64.HI UR4, UR12, 0x7, UR13 ;  /* 0x000000070c047899 */ /* 0x000fe2000801020d */
[-C--:B---3--:R-:W-:Y:S02]  /*10d30*/  @!P2 IMAD R4, R5, R17.reuse, RZ ;  /* 0x000000110504a224 */ /* 0x088fe400078e02ff */
[----:B------:R-:W-:-:S03]  /*10d40*/  @!P3 IMAD R5, R235, R17, RZ ;  /* 0x00000011eb05b224 */ /* 0x000fc600078e02ff */
[----:B------:R0:W-:Y:S01]  /*10d50*/  @!P2 STG.E.U8 desc[UR36][R2.64+0x81], R4 ;  /* 0x000081040200a986 */ /* 0x0001e2000c101124 */
[----:B------:R-:W-:-:S03]  /*10d60*/  ISETP.LT.OR P2, PT, R0, 0x89, !P0 ;  /* 0x000000890000780c */ /* 0x000fc60004741670 */
[----:B------:R1:W-:Y:S01]  /*10d70*/  @!P3 STG.E.U8 desc[UR36][R6.64+0x80], R5 ;  /* 0x000080050600b986 */ /* 0x0003e2000c101124 */
[----:B------:R-:W-:Y:S02]  /*10d80*/  ISETP.LT.OR P3, PT, R0, 0x8a, !P1 ;  /* 0x0000008a0000780c */ /* 0x000fe40004f61670 */
[----:B0-----:R-:W-:-:S04]  /*10d90*/  @!P5 IADD3 R4, P6, R2, UR45, RZ ;  /* 0x0000002d0204dc10 */ /* 0x001fc8000ffde0ff */
[----:B-1----:R-:W-:Y:S01]  /*10da0*/  @!P5 IADD3.X R5, R3, UR44, RZ, P6, !PT ;  /* 0x0000002c0305dc10 */ /* 0x002fe2000b7fe4ff */
[----:B------:R-:W-:-:S04]  /*10db0*/  @!P4 IMAD R6, R234, R17, RZ ;  /* 0x00000011ea06c224 */ /* 0x000fc800078e02ff */
[----:B------:R0:W-:Y:S01]  /*10dc0*/  @!P5 STG.E.U8 desc[UR36][R4.64+0x81], R9 ;  /* 0x000081090400d986 */ /* 0x0001e2000c101124 */
[----:B------:R-:W-:Y:S01]  /*10dd0*/  ISETP.LT.OR P5, PT, R0, 0x8a, !P0 ;  /* 0x0000008a0000780c */ /* 0x000fe200047a1670 */
[-C--:B------:R-:W-:Y:S02]  /*10de0*/  @!P3 IMAD R11, R11, R17.reuse, RZ ;  /* 0x000000110b0bb224 */ /* 0x080fe400078e02ff */
[----:B------:R-:W-:Y:S01]  /*10df0*/  @!P2 IMAD R7, R233, R17, RZ ;  /* 0x00000011e907a224 */ /* 0x000fe200078e02ff */
[----:B------:R-:W-:Y:S01]  /*10e00*/  @!P4 STG.E.U8 desc[UR36][R2.64+0x88], R6 ;  /* 0x000088060200c986 */ /* 0x000fe2000c101124 */
[----:B0-----:R-:W-:-:S04]  /*10e10*/  @!P2 IADD3 R4, P6, R2, UR45, RZ ;  /* 0x0000002d0204ac10 */ /* 0x001fc8000ffde0ff */
[----:B------:R-:W-:Y:S02]  /*10e20*/  @!P2 IADD3.X R5, R3, UR44, RZ, P6, !PT ;  /* 0x0000002c0305ac10 */ /* 0x000fe4000b7fe4ff */
[C---:B------:R-:W-:Y:S01]  /*10e30*/  ISETP.LT.OR P6, PT, R0.reuse, 0x91, !P1 ;  /* 0x000000910000780c */ /* 0x040fe20004fc1670 */
[----:B------:R-:W-:Y:S01]  /*10e40*/  @!P3 STG.E.U8 desc[UR36][R2.64+0x89], R11 ;  /* 0x0000890b0200b986 */ /* 0x000fe2000c101124 */
[----:B------:R-:W-:-:S03]  /*10e50*/  ISETP.LT.OR P4, PT, R0, 0x91, !P0 ;  /* 0x000000910000780c */ /* 0x000fc60004781670 */
[----:B------:R0:W-:Y:S01]  /*10e60*/  @!P2 STG.E.U8 desc[UR36][R4.64+0x88], R7 ;  /* 0x000088070400a986 */ /* 0x0001e2000c101124 */
[----:B------:R-:W-:Y:S01]  /*10e70*/  ISETP.LT.OR P2, PT, R0, 0x92, !P1 ;  /* 0x000000920000780c */ /* 0x000fe20004f41670 */
[----:B------:R-:W-:Y:S01]  /*10e80*/  @!P5 IMAD R9, R232, R17, RZ ;  /* 0x00000011e809d224 */ /* 0x000fe200078e02ff */
[----:B0-----:R-:W-:-:S05]  /*10e90*/  @!P5 IADD3 R4, P3, R2, UR45, RZ ;  /* 0x0000002d0204dc10 */ /* 0x001fca000ff7e0ff */
[----:B------:R-:W-:Y:S01]  /*10ea0*/  @!P6 IMAD R13, R13, R17, RZ ;  /* 0x000000110d0de224 */ /* 0x000fe200078e02ff */
[----:B------:R-:W-:Y:S02]  /*10eb0*/  @!P5 IADD3.X R5, R3, UR44, RZ, P3, !PT ;  /* 0x0000002c0305dc10 */ /* 0x000fe40009ffe4ff */
[----:B------:R-:W-:-:S03]  /*10ec0*/  ISETP.LT.OR P3, PT, R0, 0x92, !P0 ;  /* 0x000000920000780c */ /* 0x000fc60004761670 */
[-C--:B------:R-:W-:Y:S01]  /*10ed0*/  @!P2 IMAD R11, R231, R17.reuse, RZ ;  /* 0x00000011e70ba224 */ /* 0x080fe200078e02ff */
[----:B------:R0:W-:Y:S04]  /*10ee0*/  @!P5 STG.E.U8 desc[UR36][R4.64+0x89], R9 ;  /* 0x000089090400d986 */ /* 0x0001e8000c101124 */
[----:B------:R1:W-:Y:S01]  /*10ef0*/  @!P6 STG.E.U8 desc[UR36][R2.64+0x90], R13 ;  /* 0x0000900d0200e986 */ /* 0x0003e2000c101124 */
[----:B------:R-:W-:Y:S01]  /*10f00*/  ISETP.LT.OR P5, PT, R0, 0x99, !P1 ;  /* 0x000000990000780c */ /* 0x000fe20004fa1670 */
[----:B------:R-:W-:Y:S02]  /*10f10*/  @!P4 IMAD R15, R15, R17, RZ ;  /* 0x000000110f0fc224 */ /* 0x000fe400078e02ff */
[----:B------:R2:W-:Y:S01]  /*10f20*/  @!P2 STG.E.U8 desc[UR36][R2.64+0x91], R11 ;  /* 0x0000910b0200a986 */ /* 0x0005e2000c101124 */
[----:B0-----:R-:W-:-:S02]  /*10f30*/  @!P4 IADD3 R4, P6, R2, UR45, RZ ;  /* 0x0000002d0204cc10 */ /* 0x001fc4000ffde0ff */
[----:B------:R-:W-:Y:S02]  /*10f40*/  ISETP.LT.OR P2, PT, R0, 0x99, !P0 ;  /* 0x000000990000780c */ /* 0x000fe40004741670 */
[----:B------:R-:W-:Y:S02]  /*10f50*/  @!P4 IADD3.X R5, R3, UR44, RZ, P6, !PT ;  /* 0x0000002c0305cc10 */ /* 0x000fe4000b7fe4ff */
[----:B------:R-:W-:Y:S01]  /*10f60*/  @!P3 IADD3 R6, P6, R2, UR45, RZ ;  /* 0x0000002d0206bc10 */ /* 0x000fe2000ffde0ff */
[-C--:B-1----:R-:W-:Y:S02]  /*10f70*/  @!P3 IMAD R13, R21, R17.reuse, RZ ;  /* 0x00000011150db224 */ /* 0x082fe400078e02ff */
[----:B------:R0:W-:Y:S01]  /*10f80*/  @!P4 STG.E.U8 desc[UR36][R4.64+0x90], R15 ;  /* 0x0000900f0400c986 */ /* 0x0001e2000c101124 */
[----:B------:R-:W-:Y:S02]  /*10f90*/  ISETP.LT.OR P4, PT, R0, 0x9a, !P1 ;  /* 0x0000009a0000780c */ /* 0x000fe40004f81670 */
[----:B------:R-:W-:Y:S01]  /*10fa0*/  @!P3 IADD3.X R7, R3, UR44, RZ, P6, !PT ;  /* 0x0000002c0307bc10 */ /* 0x000fe2000b7fe4ff */
[----:B------:R-:W-:-:S02]  /*10fb0*/  @!P5 IMAD R21, R8, R17, RZ ;  /* 0x000000110815d224 */ /* 0x000fc400078e02ff */
[----:B------:R-:W-:Y:S02]  /*10fc0*/  @!P2 IADD3 R8, P6, R2, UR45, RZ ;  /* 0x0000002d0208ac10 */ /* 0x000fe4000ffde0ff */
[----:B------:R1:W-:Y:S01]  /*10fd0*/  @!P3 STG.E.U8 desc[UR36][R6.64+0x91], R13 ;  /* 0x0000910d0600b986 */ /* 0x0003e2000c101124 */
[C---:B------:R-:W-:Y:S02]  /*10fe0*/  ISETP.LT.OR P3, PT, R0.reuse, 0x9a, !P0 ;  /* 0x0000009a0000780c */ /* 0x040fe40004761670 */
[----:B------:R-:W-:Y:S02]  /*10ff0*/  @!P2 IADD3.X R9, R3, UR44, RZ, P6, !PT ;  /* 0x0000002c0309ac10 */ /* 0x000fe4000b7fe4ff */
[----:B------:R-:W-:Y:S01]  /*11000*/  ISETP.LT.OR P6, PT, R0, 0xa1, !P1 ;  /* 0x000000a10000780c */ /* 0x000fe20004fc1670 */
[-C--:B--2---:R-:W-:Y:S02]  /*11010*/  @!P4 IMAD R11, R230, R17.reuse, RZ ;  /* 0x00000011e60bc224 */ /* 0x084fe400078e02ff */
[----:B0-----:R-:W-:Y:S01]  /*11020*/  @!P2 IMAD R15, R229, R17, RZ ;  /* 0x00000011e50fa224 */ /* 0x001fe200078e02ff */
[----:B------:R0:W-:Y:S01]  /*11030*/  @!P5 STG.E.U8 desc[UR36][R2.64+0x98], R21 ;  /* 0x000098150200d986 */ /* 0x0001e2000c101124 */
[----:B------:R-:W-:-:S03]  /*11040*/  ISETP.LT.OR P5, PT, R0, 0xa1, !P0 ;  /* 0x000000a10000780c */ /* 0x000fc600047a1670 */
[----:B------:R-:W-:Y:S01]  /*11050*/  @!P4 STG.E.U8 desc[UR36][R2.64+0x99], R11 ;  /* 0x0000990b0200c986 */ /* 0x000fe2000c101124 */
[----:B------:R-:W-:-:S03]  /*11060*/  ISETP.LT.OR P4, PT, R0, 0xa2, !P1 ;  /* 0x000000a20000780c */ /* 0x000fc60004f81670 */
[----:B------:R2:W-:Y:S01]  /*11070*/  @!P2 STG.E.U8 desc[UR36][R8.64+0x98], R15 ;  /* 0x0000980f0800a986 */ /* 0x0005e2000c101124 */
[----:B------:R-:W-:Y:S01]  /*11080*/  @!P3 IADD3 R4, P2, R2, UR45, RZ ;  /* 0x0000002d0204bc10 */ /* 0x000fe2000ff5e0ff */
[-C--:B-1----:R-:W-:Y:S02]  /*11090*/  @!P3 IMAD R13, R228, R17.reuse, RZ ;  /* 0x00000011e40db224 */ /* 0x082fe400078e02ff */
[----:B0-----:R-:W-:Y:S01]  /*110a0*/  @!P6 IMAD R21, R227, R17, RZ ;  /* 0x00000011e315e224 */ /* 0x001fe200078e02ff */
[----:B------:R-:W-:Y:S02]  /*110b0*/  @!P3 IADD3.X R5, R3, UR44, RZ, P2, !PT ;  /* 0x0000002c0305bc10 */ /* 0x000fe400097fe4ff */
[----:B------:R-:W-:-:S03]  /*110c0*/  ISETP.LT.OR P2, PT, R0, 0xa2, !P0 ;  /* 0x000000a20000780c */ /* 0x000fc60004741670 */
[----:B------:R0:W-:Y:S04]  /*110d0*/  @!P3 STG.E.U8 desc[UR36][R4.64+0x99], R13 ;  /* 0x0000990d0400b986 */ /* 0x0001e8000c101124 */
[----:B------:R-:W-:Y:S01]  /*110e0*/  @!P6 STG.E.U8 desc[UR36][R2.64+0xa0], R21 ;  /* 0x0000a0150200e986 */ /* 0x000fe2000c101124 */
[----:B------:R-:W-:Y:S01]  /*110f0*/  @!P5 IADD3 R6, P6, R2, UR45, RZ ;  /* 0x0000002d0206dc10 */ /* 0x000fe2000ffde0ff */
[-C--:B--2---:R-:W-:Y:S02]  /*11100*/  @!P4 IMAD R9, R226, R17.reuse, RZ ;  /* 0x00000011e209c224 */ /* 0x084fe400078e02ff */
[----:B------:R-:W-:Y:S01]  /*11110*/  @!P5 IMAD R11, R225, R17, RZ ;  /* 0x00000011e10bd224 */ /* 0x000fe200078e02ff */
[----:B------:R-:W-:Y:S02]  /*11120*/  @!P5 IADD3.X R7, R3, UR44, RZ, P6, !PT ;  /* 0x0000002c0307dc10 */ /* 0x000fe4000b7fe4ff */
[C---:B------:R-:W-:Y:S01]  /*11130*/  ISETP.LT.OR P3, PT, R0.reuse, 0xa9, !P1 ;  /* 0x000000a90000780c */ /* 0x040fe20004f61670 */
[----:B------:R-:W-:Y:S04]  /*11140*/  @!P4 STG.E.U8 desc[UR36][R2.64+0xa1], R9 ;  /* 0x0000a1090200c986 */ /* 0x000fe8000c101124 */
[----:B------:R1:W-:Y:S01]  /*11150*/  @!P5 STG.E.U8 desc[UR36][R6.64+0xa0], R11 ;  /* 0x0000a00b0600d986 */ /* 0x0003e2000c101124 */
[----:B------:R-:W-:-:S02]  /*11160*/  ISETP.LT.OR P5, PT, R0, 0xa9, !P0 ;  /* 0x000000a90000780c */ /* 0x000fc400047a1670 */
[----:B0-----:R-:W-:Y:S02]  /*11170*/  @!P2 IADD3 R4, P4, R2, UR45, RZ ;  /* 0x0000002d0204ac10 */ /* 0x001fe4000ff9e0ff */
[----:B------:R-:W-:Y:S01]  /*11180*/  ISETP.LT.OR P6, PT, R0, 0xaa, !P1 ;  /* 0x000000aa0000780c */ /* 0x000fe20004fc1670 */
[-C--:B------:R-:W-:Y:S01]  /*11190*/  @!P2 IMAD R13, R224, R17.reuse, RZ ;  /* 0x00000011e00da224 */ /* 0x080fe200078e02ff */
[----:B------:R-:W-:Y:S01]  /*111a0*/  @!P2 IADD3.X R5, R3, UR44, RZ, P4, !PT ;  /* 0x0000002c0305ac10 */ /* 0x000fe2000a7fe4ff */
[----:B------:R-:W-:Y:S01]  /*111b0*/  @!P3 IMAD R15, R223, R17, RZ ;  /* 0x00000011df0fb224 */ /* 0x000fe200078e02ff */
[----:B------:R-:W-:-:S03]  /*111c0*/  ISETP.LT.OR P4, PT, R0, 0xaa, !P0 ;  /* 0x000000aa0000780c */ /* 0x000fc60004781670 */
[----:B------:R0:W-:Y:S02]  /*111d0*/  @!P2 STG.E.U8 desc[UR36][R4.64+0xa1], R13 ;  /* 0x0000a10d0400a986 */ /* 0x0001e4000c101124 */
[----:B-1----:R-:W-:Y:S02]  /*111e0*/  @!P5 IADD3 R6, P2, R2, UR45, RZ ;  /* 0x0000002d0206dc10 */ /* 0x002fe4000ff5e0ff */
[----:B------:R1:W-:Y:S01]  /*111f0*/  @!P3 STG.E.U8 desc[UR36][R2.64+0xa8], R15 ;  /* 0x0000a80f0200b986 */ /* 0x0003e2000c101124 */
[----:B------:R-:W-:Y:S01]  /*11200*/  ISETP.LT.OR P3, PT, R0, 0xb1, !P1 ;  /* 0x000000b10000780c */ /* 0x000fe20004f61670 */
[-C--:B------:R-:W-:Y:S01]  /*11210*/  @!P6 IMAD R21, R222, R17.reuse, RZ ;  /* 0x00000011de15e224 */ /* 0x080fe200078e02ff */
[----:B------:R-:W-:Y:S01]  /*11220*/  @!P5 IADD3.X R7, R3, UR44, RZ, P2, !PT ;  /* 0x0000002c0307dc10 */ /* 0x000fe200097fe4ff */
[----:B------:R-:W-:Y:S01]  /*11230*/  @!P5 IMAD R11, R221, R17, RZ ;  /* 0x00000011dd0bd224 */ /* 0x000fe200078e02ff */
[----:B------:R-:W-:Y:S02]  /*11240*/  ISETP.LT.OR P2, PT, R0, 0xb2, !P1 ;  /* 0x000000b20000780c */ /* 0x000fe40004f41670 */
[----:B------:R-:W-:Y:S01]  /*11250*/  @!P6 STG.E.U8 desc[UR36][R2.64+0xa9], R21 ;  /* 0x0000a9150200e986 */ /* 0x000fe2000c101124 */
[----:B------:R-:W-:-:S03]  /*11260*/  @!P4 IADD3 R8, P6, R2, UR45, RZ ;  /* 0x0000002d0208cc10 */ /* 0x000fc6000ffde0ff */
[----:B------:R2:W-:Y:S01]  /*11270*/  @!P5 STG.E.U8 desc[UR36][R6.64+0xa8], R11 ;  /* 0x0000a80b0600d986 */ /* 0x0005e2000c101124 */
[----:B------:R-:W-:Y:S01]  /*11280*/  ISETP.LT.OR P5, PT, R0, 0xb1, !P0 ;  /* 0x000000b10000780c */ /* 0x000fe200047a1670 */
[-C--:B0-----:R-:W-:Y:S01]  /*11290*/  @!P4 IMAD R5, R220, R17.reuse, RZ ;  /* 0x00000011dc05c224 */ /* 0x081fe200078e02ff */
[----:B------:R-:W-:Y:S01]  /*112a0*/  @!P4 IADD3.X R9, R3, UR44, RZ, P6, !PT ;  /* 0x0000002c0309cc10 */ /* 0x000fe2000b7fe4ff */
[-C--:B------:R-:W-:Y:S01]  /*112b0*/  @!P3 IMAD R13, R219, R17.reuse, RZ ;  /* 0x00000011db0db224 */ /* 0x080fe200078e02ff */
[----:B------:R-:W-:Y:S02]  /*112c0*/  ISETP.LT.OR P6, PT, R0, 0xb2, !P0 ;  /* 0x000000b20000780c */ /* 0x000fe400047c1670 */
[----:B-1----:R-:W-:Y:S01]  /*112d0*/  @!P2 IMAD R15, R218, R17, RZ ;  /* 0x00000011da0fa224 */ /* 0x002fe200078e02ff */
[----:B------:R0:W-:Y:S01]  /*112e0*/  @!P4 STG.E.U8 desc[UR36][R8.64+0xa9], R5 ;  /* 0x0000a9050800c986 */ /* 0x0001e2000c101124 */
[----:B------:R-:W-:-:S03]  /*112f0*/  ISETP.LT.OR P4, PT, R0, 0xb9, !P1 ;  /* 0x000000b90000780c */ /* 0x000fc60004f81670 */
[----:B------:R1:W-:Y:S01]  /*11300*/  @!P3 STG.E.U8 desc[UR36][R2.64+0xb0], R13 ;  /* 0x0000b00d0200b986 */ /* 0x0003e2000c101124 */
[C---:B------:R-:W-:Y:S02]  /*11310*/  ISETP.LT.OR P3, PT, R0.reuse, 0xb9, !P0 ;  /* 0x000000b90000780c */ /* 0x040fe40004761670 */
[----:B------:R-:W-:Y:S01]  /*11320*/  ISETP.LT.OR P1, PT, R0, 0xba, !P1 ;  /* 0x000000ba0000780c */ /* 0x000fe20004f21670 */
[----:B------:R-:W-:Y:S01]  /*11330*/  @!P2 STG.E.U8 desc[UR36][R2.64+0xb1], R15 ;  /* 0x0000b10f0200a986 */ /* 0x000fe2000c101124 */
[----:B------:R-:W-:Y:S01]  /*11340*/  @!P5 IADD3 R4, P2, R2, UR45, RZ ;  /* 0x0000002d0204dc10 */ /* 0x000fe2000ff5e0ff */
[-C--:B--2---:R-:W-:Y:S01]  /*11350*/  @!P5 IMAD R11, R217, R17.reuse, RZ ;  /* 0x00000011d90bd224 */ /* 0x084fe200078e02ff */
[----:B------:R-:W-:Y:S02]  /*11360*/  ISETP.LT.OR P0, PT, R0, 0xba, !P0 ;  /* 0x000000ba0000780c */ /* 0x000fe40004701670 */
[----:B0-----:R-:W-:Y:S02]  /*11370*/  @!P5 IADD3.X R5, R3, UR44, RZ, P2, !PT ;  /* 0x0000002c0305dc10 */ /* 0x001fe400097fe4ff */
[----:B------:R-:W-:Y:S01]  /*11380*/  @!P6 IADD3 R6, P2, R2, UR45, RZ ;  /* 0x0000002d0206ec10 */ /* 0x000fe2000ff5e0ff */
[----:B------:R-:W-:-:S02]  /*11390*/  @!P6 IMAD R21, R216, R17, RZ ;  /* 0x00000011d815e224 */ /* 0x000fc400078e02ff */
[----:B------:R0:W-:Y:S01]  /*113a0*/  @!P5 STG.E.U8 desc[UR36][R4.64+0xb0], R11 ;  /* 0x0000b00b0400d986 */ /* 0x0001e2000c101124 */
[----:B------:R-:W-:Y:S01]  /*113b0*/  @!P3 IADD3 R8, P5, R2, UR45, RZ ;  /* 0x0000002d0208bc10 */ /* 0x000fe2000ffbe0ff */
[-C--:B-1----:R-:W-:Y:S01]  /*113c0*/  @!P4 IMAD R13, R23, R17.reuse, RZ ;  /* 0x00000011170dc224 */ /* 0x082fe200078e02ff */
[C---:B------:R-:W-:Y:S01]  /*113d0*/  @!P6 IADD3.X R7, R3.reuse, UR44, RZ, P2, !PT ;  /* 0x0000002c0307ec10 */ /* 0x040fe200097fe4ff */
[-C--:B------:R-:W-:Y:S01]  /*113e0*/  @!P1 IMAD R23, R20, R17.reuse, RZ ;  /* 0x0000001114179224 */ /* 0x080fe200078e02ff */
[----:B------:R-:W-:Y:S01]  /*113f0*/  @!P3 IADD3.X R9, R3, UR44, RZ, P5, !PT ;  /* 0x0000002c0309bc10 */ /* 0x000fe2000affe4ff */
[-C--:B------:R-:W-:Y:S02]  /*11400*/  @!P3 IMAD R217, R12, R17.reuse, RZ ;  /* 0x000000110cd9b224 */ /* 0x080fe400078e02ff */
[----:B------:R1:W-:Y:S01]  /*11410*/  @!P6 STG.E.U8 desc[UR36][R6.64+0xb1], R21 ;  /* 0x0000b1150600e986 */ /* 0x0003e2000c101124 */
[----:B------:R-:W-:-:S03]  /*11420*/  @!P0 IMAD R219, R10, R17, RZ ;  /* 0x000000110adb8224 */ /* 0x000fc600078e02ff */
[----:B------:R2:W-:Y:S04]  /*11430*/  @!P4 STG.E.U8 desc[UR36][R2.64+0xb8], R13 ;  /* 0x0000b80d0200c986 */ /* 0x0005e8000c101124 */
[----:B------:R-:W-:Y:S01]  /*11440*/  @!P1 STG.E.U8 desc[UR36][R2.64+0xb9], R23 ;  /* 0x0000b91702009986 */ /* 0x000fe2000c101124 */
[----:B------:R-:W-:-:S03]  /*11450*/  ISETP.GE.AND P1, PT, R14, 0x89, PT ;  /* 0x000000890e00780c */ /* 0x000fc60003f26270 */
[----:B------:R3:W-:Y:S01]  /*11460*/  @!P3 STG.E.U8 desc[UR36][R8.64+0xb8], R217 ;  /* 0x0000b8d90800b986 */ /* 0x0007e2000c101124 */
[----:B------:R-:W-:Y:S01]  /*11470*/  @!P0 IADD3 R10, P3, R2, UR45, RZ ;  /* 0x0000002d020a8c10 */ /* 0x000fe2000ff7e0ff */
[----:B0-----:R-:W-:Y:S01]  /*11480*/  IMAD.U32 R5, RZ, RZ, UR12 ;  /* 0x0000000cff057e24 */ /* 0x001fe2000f8e00ff */
[----:B------:R-:W-:Y:S02]  /*11490*/  ISETP.GE.AND P2, PT, R14, 0x81, PT ;  /* 0x000000810e00780c */ /* 0x000fe40003f46270 */
[----:B------:R-:W-:Y:S02]  /*114a0*/  @!P0 IADD3.X R11, R3, UR44, RZ, P3, !PT ;  /* 0x0000002c030b8c10 */ /* 0x000fe40009ffe4ff */
[C---:B------:R-:W-:Y:S02]  /*114b0*/  ISETP.LT.OR P3, PT, R0.reuse, 0x1, !P1 ;  /* 0x000000010000780c */ /* 0x040fe40004f61670 */
[C---:B------:R-:W-:Y:S02]  /*114c0*/  ISETP.LT.OR P4, PT, R0.reuse, 0x1, !P2 ;  /* 0x000000010000780c */ /* 0x040fe40005781670 */
[----:B------:R-:W-:-:S02]  /*114d0*/  ISETP.LT.OR P6, PT, R0, 0x2, !P2 ;  /* 0x000000020000780c */ /* 0x000fc400057c1670 */
[----:B------:R-:W-:-:S04]  /*114e0*/  LEA R4, P5, R5, R2, 0x7 ;  /* 0x0000000205047211 */ /* 0x000fc800078a38ff */
[----:B------:R-:W-:Y:S02]  /*114f0*/  IADD3.X R5, R3, UR4, RZ, P5, !PT ;  /* 0x0000000403057c10 */ /* 0x000fe4000affe4ff */
[----:B------:R-:W-:Y:S01]  /*11500*/  ISETP.LT.OR P5, PT, R0, 0x2, !P1 ;  /* 0x000000020000780c */ /* 0x000fe20004fa1670 */
[----:B------:R0:W-:Y:S01]  /*11510*/  @!P0 STG.E.U8 desc[UR36][R10.64+0xb9], R219 ;  /* 0x0000b9db0a008986 */ /* 0x0001e2000c101124 */
[----:B-1----:R-:W-:Y:S01]  /*11520*/  @!P3 IADD3 R6, P0, R4, UR45, RZ ;  /* 0x0000002d0406bc10 */ /* 0x002fe2000ff1e0ff */
[-C--:B--2---:R-:W-:Y:S02]  /*11530*/  @!P4 IMAD R13, R120, R17.reuse, RZ ;  /* 0x00000011780dc224 */ /* 0x084fe400078e02ff */
[-C--:B------:R-:W-:Y:S01]  /*11540*/  @!P6 IMAD R121, R121, R17.reuse, RZ ;  /* 0x000000117979e224 */ /* 0x080fe200078e02ff */
[----:B------:R-:W-:Y:S01]  /*11550*/  @!P3 IADD3.X R7, R5, UR44, RZ, P0, !PT ;  /* 0x0000002c0507bc10 */ /* 0x000fe200087fe4ff */
[----:B------:R-:W-:Y:S01]  /*11560*/  @!P3 IMAD R15, R122, R17, RZ ;  /* 0x000000117a0fb224 */ /* 0x000fe200078e02ff */
[C---:B------:R-:W-:Y:S01]  /*11570*/  ISETP.LT.OR P0, PT, R0.reuse, 0x9, !P1 ;  /* 0x000000090000780c */ /* 0x040fe20004f01670 */
[----:B------:R1:W-:Y:S01]  /*11580*/  @!P4 STG.E.U8 desc[UR36][R4.64], R13 ;  /* 0x0000000d0400c986 */ /* 0x0003e2000c101124 */
[----:B------:R-:W-:-:S03]  /*11590*/  ISETP.LT.OR P4, PT, R0, 0x9, !P2 ;  /* 0x000000090000780c */ /* 0x000fc60005781670 */
[----:B------:R-:W-:Y:S01]  /*115a0*/  @!P6 STG.E.U8 desc[UR36][R4.64+0x1], R121 ;  /* 0x000001790400e986 */ /* 0x000fe2000c101124 */
[----:B---3--:R-:W-:-:S03]  /*115b0*/  @!P5 IADD3 R8, P6, R4, UR45, RZ ;  /* 0x0000002d0408dc10 */ /* 0x008fc6000ffde0ff */
[----:B------:R2:W-:Y:S01]  /*115c0*/  @!P3 STG.E.U8 desc[UR36][R6.64], R15 ;  /* 0x0000000f0600b986 */ /* 0x0005e2000c101124 */
[----:B------:R-:W-:Y:S01]  /*115d0*/  ISETP.LT.OR P3, PT, R0, 0xa, !P2 ;  /* 0x0000000a0000780c */ /* 0x000fe20005761670 */
[----:B------:R-:W-:Y:S01]  /*115e0*/  @!P5 IMAD R123, R123, R17, RZ ;  /* 0x000000117b7bd224 */ /* 0x000fe200078e02ff */
[----:B------:R-:W-:Y:S02]  /*115f0*/  @!P5 IADD3.X R9, R5, UR44, RZ, P6, !PT ;  /* 0x0000002c0509dc10 */ /* 0x000fe4000b7fe4ff */
[----:B0-----:R-:W-:-:S03]  /*11600*/  @!P0 IADD3 R10, P6, R4, UR45, RZ ;  /* 0x0000002d040a8c10 */ /* 0x001fc6000ffde0ff */
[----:B------:R-:W-:Y:S01]  /*11610*/  @!P5 STG.E.U8 desc[UR36][R8.64+0x1], R123 ;  /* 0x0000017b0800d986 */ /* 0x000fe2000c101124 */
[----:B------:R-:W-:Y:S01]  /*11620*/  ISETP.LT.OR P5, PT, R0, 0xa, !P1 ;  /* 0x0000000a0000780c */ /* 0x000fe20004fa1670 */
[-C--:B-1----:R-:W-:Y:S01]  /*11630*/  @!P4 IMAD R13, R124, R17.reuse, RZ ;  /* 0x000000117c0dc224 */ /* 0x082fe200078e02ff */
[----:B------:R-:W-:Y:S01]  /*11640*/  @!P0 IADD3.X R11, R5, UR44, RZ, P6, !PT ;  /* 0x0000002c050b8c10 */ /* 0x000fe2000b7fe4ff */
[-C--:B--2---:R-:W-:Y:S01]  /*11650*/  @!P0 IMAD R15, R126, R17.reuse, RZ ;  /* 0x000000117e0f8224 */ /* 0x084fe200078e02ff */
[C---:B------:R-:W-:Y:S01]  /*11660*/  ISETP.LT.OR P6, PT, R0.reuse, 0x11, !P2 ;  /* 0x000000110000780c */ /* 0x040fe200057c1670 */
[----:B------:R-:W-:Y:S01]  /*11670*/  @!P3 IMAD R125, R125, R17, RZ ;  /* 0x000000117d7db224 */ /* 0x000fe200078e02ff */
[----:B------:R0:W-:Y:S04]  /*11680*/  @!P4 STG.E.U8 desc[UR36][R4.64+0x8], R13 ;  /* 0x0000080d0400c986 */ /* 0x0001e8000c101124 */
[----:B------:R-:W-:Y:S01]  /*11690*/  @!P3 STG.E.U8 desc[UR36][R4.64+0x9], R125 ;  /* 0x0000097d0400b986 */ /* 0x000fe2000c101124 */
[----:B------:R-:W-:-:S03]  /*116a0*/  ISETP.LT.OR P3, PT, R0, 0x11, !P1 ;  /* 0x000000110000780c */ /* 0x000fc60004f61670 */
[----:B------:R1:W-:Y:S01]  /*116b0*/  @!P0 STG.E.U8 desc[UR36][R10.64+0x8], R15 ;  /* 0x0000080f0a008986 */ /* 0x0003e2000c101124 */
[----:B------:R-:W-:Y:S02]  /*116c0*/  ISETP.LT.OR P0, PT, R0, 0x12, !P2 ;  /* 0x000000120000780c */ /* 0x000fe40005701670 */
[----:B------:R-:W-:Y:S01]  /*116d0*/  @!P5 IADD3 R6, P4, R4, UR45, RZ ;  /* 0x0000002d0406dc10 */ /* 0x000fe2000ff9e0ff */
[-C--:B------:R-:W-:Y:S02]  /*116e0*/  @!P5 IMAD R127, R127, R17.reuse, RZ ;  /* 0x000000117f7fd224 */ /* 0x080fe400078e02ff */
[----:B0-----:R-:W-:Y:S01]  /*116f0*/  @!P6 IMAD R13, R128, R17, RZ ;  /* 0x00000011800de224 */ /* 0x001fe200078e02ff */
[----:B------:R-:W-:Y:S02]  /*11700*/  @!P5 IADD3.X R7, R5, UR44, RZ, P4, !PT ;  /* 0x0000002c0507dc10 */ /* 0x000fe4000a7fe4ff */
[----:B------:R-:W-:-:S03]  /*11710*/  ISETP.LT.OR P4, PT, R0, 0x12, !P1 ;  /* 0x000000120000780c */ /* 0x000fc60004f81670 */
[----:B------:R0:W-:Y:S02]  /*11720*/  @!P5 STG.E.U8 desc[UR36][R6.64+0x9], R127 ;  /* 0x0000097f0600d986 */ /* 0x0001e4000c101124 */
[-C--:B------:R-:W-:Y:S02]  /*11730*/  @!P0 IMAD R129, R129, R17.reuse, RZ ;  /* 0x0000001181818224 */ /* 0x080fe400078e02ff */
[----:B------:R2:W-:Y:S01]  /*11740*/  @!P6 STG.E.U8 desc[UR36][R4.64+0x10], R13 ;  /* 0x0000100d0400e986 */ /* 0x0005e2000c101124 */
[----:B------:R-:W-:Y:S01]  /*11750*/  @!P3 IADD3 R8, P6, R4, UR45, RZ ;  /* 0x0000002d0408bc10 */ /* 0x000fe2000ffde0ff */
[----:B-1----:R-:W-:Y:S02]  /*11760*/  @!P3 IMAD R15, R130, R17, RZ ;  /* 0x00000011820fb224 */ /* 0x002fe400078e02ff */
[----:B------:R-:W-:Y:S01]  /*11770*/  @!P0 STG.E.U8 desc[UR36][R4.64+0x11], R129 ;  /* 0x0000118104008986 */ /* 0x000fe2000c101124 */
[----:B------:R-:W-:Y:S02]  /*11780*/  @!P3 IADD3.X R9, R5, UR44, RZ, P6, !PT ;  /* 0x0000002c0509bc10 */ /* 0x000fe4000b7fe4ff */
[----:B------:R-:W-:-:S02]  /*11790*/  ISETP.LT.OR P0, PT, R0, 0x19, !P1 ;  /* 0x000000190000780c */ /* 0x000fc40004f01670 */
[----:B------:R-:W-:Y:S01]  /*117a0*/  ISETP.LT.OR P5, PT, R0, 0x19, !P2 ;  /* 0x000000190000780c */ /* 0x000fe200057a1670 */
[----:B------:R1:W-:Y:S01]  /*117b0*/  @!P3 STG.E.U8 desc[UR36][R8.64+0x10], R15 ;  /* 0x0000100f0800b986 */ /* 0x0003e2000c101124 */
[----:B0-----:R-:W-:Y:S02]  /*117c0*/  @!P4 IADD3 R6, P6, R4, UR45, RZ ;  /* 0x0000002d0406cc10 */ /* 0x001fe4000ffde0ff */
[----:B------:R-:W-:Y:S01]  /*117d0*/  ISETP.LT.OR P3, PT, R0, 0x1a, !P2 ;  /* 0x0000001a0000780c */ /* 0x000fe20005761670 */
[----:B------:R-:W-:Y:S01]  /*117e0*/  @!P4 IMAD R131, R131, R17, RZ ;  /* 0x000000118383c224 */ /* 0x000fe200078e02ff */
[----:B------:R-:W-:-:S05]  /*117f0*/  @!P4 IADD3.X R7, R5, UR44, RZ, P6, !PT ;  /* 0x0000002c0507cc10 */ /* 0x000fca000b7fe4ff */
[----:B------:R0:W-:Y:S01]  /*11800*/  @!P4 STG.E.U8 desc[UR36][R6.64+0x11], R131 ;  /* 0x000011830600c986 */ /* 0x0001e2000c101124 */
[----:B------:R-:W-:Y:S02]  /*11810*/  ISETP.LT.OR P4, PT, R0, 0x1a, !P1 ;  /* 0x0000001a0000780c */ /* 0x000fe40004f81670 */
[----:B------:R-:W-:Y:S01]  /*11820*/  @!P0 IADD3 R10, P6, R4, UR45, RZ ;  /* 0x0000002d040a8c10 */ /* 0x000fe2000ffde0ff */
[-C--:B--2---:R-:W-:Y:S02]  /*11830*/  @!P5 IMAD R13, R132, R17.reuse, RZ ;  /* 0x00000011840dd224 */ /* 0x084fe400078e02ff */
[-C--:B------:R-:W-:Y:S01]  /*11840*/  @!P3 IMAD R133, R133, R17.reuse, RZ ;  /* 0x000000118585b224 */ /* 0x080fe200078e02ff */
[----:B------:R-:W-:Y:S01]  /*11850*/  @!P0 IADD3.X R11, R5, UR44, RZ, P6, !PT ;  /* 0x0000002c050b8c10 */ /* 0x000fe2000b7fe4ff */
[----:B-1----:R-:W-:Y:S01]  /*11860*/  @!P0 IMAD R9, R134, R17, RZ ;  /* 0x0000001186098224 */ /* 0x002fe200078e02ff */
[C---:B------:R-:W-:Y:S01]  /*11870*/  ISETP.LT.OR P6, PT, R0.reuse, 0x21, !P2 ;  /* 0x000000210000780c */ /* 0x040fe200057c1670 */
[----:B------:R1:W-:Y:S04]  /*11880*/  @!P5 STG.E.U8 desc[UR36][R4.64+0x18], R13 ;  /* 0x0000180d0400d986 */ /* 0x0003e8000c101124 */
[----:B------:R-:W-:Y:S01]  /*11890*/  @!P3 STG.E.U8 desc[UR36][R4.64+0x19], R133 ;  /* 0x000019850400b986 */ /* 0x000fe2000c101124 */
[----:B------:R-:W-:-:S03]  /*118a0*/  ISETP.LT.OR P3, PT, R0, 0x21, !P1 ;  /* 0x000000210000780c */ /* 0x000fc60004f61670 */
[----:B------:R2:W-:Y:S01]  /*118b0*/  @!P0 STG.E.U8 desc[UR36][R10.64+0x18], R9 ;  /* 0x000018090a008986 */ /* 0x0005e2000c101124 */
[----:B------:R-:W-:Y:S02]  /*118c0*/  ISETP.LT.OR P0, PT, R0, 0x22, !P2 ;  /* 0x000000220000780c */ /* 0x000fe40005701670 */
[----:B0-----:R-:W-:Y:S01]  /*118d0*/  @!P4 IADD3 R6, P5, R4, UR45, RZ ;  /* 0x0000002d0406cc10 */ /* 0x001fe2000ffbe0ff */
[-C--:B------:R-:W-:Y:S02]  /*118e0*/  @!P4 IMAD R135, R135, R17.reuse, RZ ;  /* 0x000000118787c224 */ /* 0x080fe400078e02ff */
[----:B-1----:R-:W-:Y:S01]  /*118f0*/  @!P6 IMAD R13, R136, R17, RZ ;  /* 0x00000011880de224 */ /* 0x002fe200078e02ff */
[----:B------:R-:W-:Y:S02]  /*11900*/  @!P4 IADD3.X R7, R5, UR44, RZ, P5, !PT ;  /* 0x0000002c0507cc10 */ /* 0x000fe4000affe4ff */
[----:B------:R-:W-:-:S03]  /*11910*/  ISETP.LT.OR P5, PT, R0, 0x22, !P1 ;  /* 0x000000220000780c */ /* 0x000fc60004fa1670 */
[----:B------:R0:W-:Y:S02]  /*11920*/  @!P4 STG.E.U8 desc[UR36][R6.64+0x19], R135 ;  /* 0x000019870600c986 */ /* 0x0001e4000c101124 */
[-C--:B------:R-:W-:Y:S02]  /*11930*/  @!P0 IMAD R137, R137, R17.reuse, RZ ;  /* 0x0000001189898224 */ /* 0x080fe400078e02ff */
[----:B------:R1:W-:Y:S01]  /*11940*/  @!P6 STG.E.U8 desc[UR36][R4.64+0x20], R13 ;  /* 0x0000200d0400e986 */ /* 0x0003e2000c101124 */
[----:B------:R-:W-:Y:S01]  /*11950*/  @!P3 IADD3 R8, P6, R4, UR45, RZ ;  /* 0x0000002d0408bc10 */ /* 0x000fe2000ffde0ff */
[----:B------:R-:W-:Y:S02]  /*11960*/  @!P3 IMAD R15, R138, R17, RZ ;  /* 0x000000118a0fb224 */ /* 0x000fe400078e02ff */
[----:B------:R-:W-:Y:S01]  /*11970*/  @!P0 STG.E.U8 desc[UR36][R4.64+0x21], R137 ;  /* 0x0000218904008986 */ /* 0x000fe2000c101124 */
[----:B--2---:R-:W-:Y:S02]  /*11980*/  @!P3 IADD3.X R9, R5, UR44, RZ, P6, !PT ;  /* 0x0000002c0509bc10 */ /* 0x004fe4000b7fe4ff */
        /* <DEDUP_REMOVED lines=10> */
[-C--:B-1----:R-:W-:Y:S02]  /*11a30*/  @!P4 IMAD R13, R140, R17.reuse, RZ ;  /* 0x000000118c0dc224 */ /* 0x082fe400078e02ff */
[-C--:B------:R-:W-:Y:S01]  /*11a40*/  @!P3 IMAD R141, R141, R17.reuse, RZ ;  /* 0x000000118d8db224 */ /* 0x080fe200078e02ff */
[----:B------:R-:W-:Y:S01]  /*11a50*/  @!P0 IADD3.X R11, R5, UR44, RZ, P6, !PT ;  /* 0x0000002c050b8c10 */ /* 0x000fe2000b7fe4ff */
[----:B--2---:R-:W-:Y:S01]  /*11a60*/  @!P0 IMAD R9, R142, R17, RZ ;  /* 0x000000118e098224 */ /* 0x004fe200078e02ff */
        /* <DEDUP_REMOVED lines=193> */
[----:B------:R1:W-:Y:S01]  /*12680*/  @!P4 STG.E.U8 desc[UR36][R4.64+0x88], R13 ;  /* 0x0000880d0400c986 */ /* 0x0003e2000c101124 */
[----:B------:R-:W-:-:S03]  /*12690*/  ISETP.LT.OR P4, PT, R0, 0x91, !P1 ;  /* 0x000000910000780c */ /* 0x000fc60004f81670 */
[----:B------:R-:W-:Y:S01]  /*126a0*/  @!P3 STG.E.U8 desc[UR36][R4.64+0x89], R189 ;  /* 0x000089bd0400b986 */ /* 0x000fe2000c101124 */
[----:B0-----:R-:W-:-:S03]  /*126b0*/  @!P5 IADD3 R6, P3, R4, UR45, RZ ;  /* 0x0000002d0406dc10 */ /* 0x001fc6000ff7e0ff */
[----:B------:R0:W-:Y:S01]  /*126c0*/  @!P0 STG.E.U8 desc[UR36][R10.64+0x88], R9 ;  /* 0x000088090a008986 */ /* 0x0001e2000c101124 */
[----:B------:R-:W-:Y:S01]  /*126d0*/  ISETP.LT.OR P0, PT, R0, 0x92, !P2 ;  /* 0x000000920000780c */ /* 0x000fe20005701670 */
[-C--:B------:R-:W-:Y:S01]  /*126e0*/  @!P5 IMAD R191, R191, R17.reuse, RZ ;  /* 0x00000011bfbfd224 */ /* 0x080fe200078e02ff */
[----:B------:R-:W-:Y:S01]  /*126f0*/  @!P5 IADD3.X R7, R5, UR44, RZ, P3, !PT ;  /* 0x0000002c0507dc10 */ /* 0x000fe20009ffe4ff */
[----:B-1----:R-:W-:Y:S01]  /*12700*/  @!P6 IMAD R13, R192, R17, RZ ;  /* 0x00000011c00de224 */ /* 0x002fe200078e02ff */
[----:B------:R-:W-:-:S03]  /*12710*/  ISETP.LT.OR P3, PT, R0, 0x92, !P1 ;  /* 0x000000920000780c */ /* 0x000fc60004f61670 */
[----:B------:R1:W-:Y:S04]  /*12720*/  @!P5 STG.E.U8 desc[UR36][R6.64+0x89], R191 ;  /* 0x000089bf0600d986 */ /* 0x0003e8000c101124 */
[----:B------:R2:W-:Y:S01]  /*12730*/  @!P6 STG.E.U8 desc[UR36][R4.64+0x90], R13 ;  /* 0x0000900d0400e986 */ /* 0x0005e2000c101124 */
[----:B------:R-:W-:Y:S01]  /*12740*/  @!P4 IADD3 R8, P6, R4, UR45, RZ ;  /* 0x0000002d0408cc10 */ /* 0x000fe2000ffde0ff */
[-C--:B------:R-:W-:Y:S02]  /*12750*/  @!P0 IMAD R193, R193, R17.reuse, RZ ;  /* 0x00000011c1c18224 */ /* 0x080fe400078e02ff */
[----:B------:R-:W-:Y:S01]  /*12760*/  @!P4 IMAD R15, R194, R17, RZ ;  /* 0x00000011c20fc224 */ /* 0x000fe200078e02ff */
[----:B0-----:R-:W-:Y:S02]  /*12770*/  @!P4 IADD3.X R9, R5, UR44, RZ, P6, !PT ;  /* 0x0000002c0509cc10 */ /* 0x001fe4000b7fe4ff */
[----:B------:R-:W-:Y:S01]  /*12780*/  @!P0 STG.E.U8 desc[UR36][R4.64+0x91], R193 ;  /* 0x000091c104008986 */ /* 0x000fe2000c101124 */
[----:B------:R-:W-:-:S02]  /*12790*/  ISETP.LT.OR P0, PT, R0, 0x99, !P1 ;  /* 0x000000990000780c */ /* 0x000fc40004f01670 */
[----:B------:R-:W-:Y:S01]  /*127a0*/  ISETP.LT.OR P5, PT, R0, 0x99, !P2 ;  /* 0x000000990000780c */ /* 0x000fe200057a1670 */
[----:B------:R0:W-:Y:S01]  /*127b0*/  @!P4 STG.E.U8 desc[UR36][R8.64+0x90], R15 ;  /* 0x0000900f0800c986 */ /* 0x0001e2000c101124 */
[----:B-1----:R-:W-:Y:S02]  /*127c0*/  @!P3 IADD3 R6, P6, R4, UR45, RZ ;  /* 0x0000002d0406bc10 */ /* 0x002fe4000ffde0ff */
        /* <DEDUP_REMOVED lines=9> */
[----:B0-----:R-:W-:Y:S01]  /*12860*/  @!P0 IMAD R9, R198, R17, RZ ;  /* 0x00000011c6098224 */ /* 0x001fe200078e02ff */
[C---:B------:R-:W-:Y:S01]  /*12870*/  ISETP.LT.OR P6, PT, R0.reuse, 0xa1, !P2 ;  /* 0x000000a10000780c */ /* 0x040fe200057c1670 */
[----:B------:R0:W-:Y:S04]  /*12880*/  @!P5 STG.E.U8 desc[UR36][R4.64+0x98], R13 ;  /* 0x0000980d0400d986 */ /* 0x0001e8000c101124 */
[----:B------:R-:W-:Y:S01]  /*12890*/  @!P4 STG.E.U8 desc[UR36][R4.64+0x99], R197 ;  /* 0x000099c50400c986 */ /* 0x000fe2000c101124 */
[----:B------:R-:W-:-:S03]  /*128a0*/  ISETP.LT.OR P4, PT, R0, 0xa2, !P2 ;  /* 0x000000a20000780c */ /* 0x000fc60005781670 */
[----:B------:R2:W-:Y:S01]  /*128b0*/  @!P0 STG.E.U8 desc[UR36][R10.64+0x98], R9 ;  /* 0x000098090a008986 */ /* 0x0005e2000c101124 */
[----:B------:R-:W-:Y:S02]  /*128c0*/  ISETP.LT.OR P0, PT, R0, 0xa1, !P1 ;  /* 0x000000a10000780c */ /* 0x000fe40004f01670 */
[----:B-1----:R-:W-:Y:S01]  /*128d0*/  @!P3 IADD3 R6, P5, R4, UR45, RZ ;  /* 0x0000002d0406bc10 */ /* 0x002fe2000ffbe0ff */
[-C--:B------:R-:W-:Y:S02]  /*128e0*/  @!P3 IMAD R199, R199, R17.reuse, RZ ;  /* 0x00000011c7c7b224 */ /* 0x080fe400078e02ff */
[----:B0-----:R-:W-:Y:S01]  /*128f0*/  @!P6 IMAD R13, R200, R17, RZ ;  /* 0x00000011c80de224 */ /* 0x001fe200078e02ff */
[----:B------:R-:W-:Y:S02]  /*12900*/  @!P3 IADD3.X R7, R5, UR44, RZ, P5, !PT ;  /* 0x0000002c0507bc10 */ /* 0x000fe4000affe4ff */
[----:B------:R-:W-:-:S03]  /*12910*/  ISETP.LT.OR P5, PT, R0, 0xa2, !P1 ;  /* 0x000000a20000780c */ /* 0x000fc60004fa1670 */
[----:B------:R0:W-:Y:S01]  /*12920*/  @!P3 STG.E.U8 desc[UR36][R6.64+0x99], R199 ;  /* 0x000099c70600b986 */ /* 0x0001e2000c101124 */
[----:B------:R-:W-:-:S03]  /*12930*/  @!P4 IMAD R201, R201, R17, RZ ;  /* 0x00000011c9c9c224 */ /* 0x000fc600078e02ff */
[----:B------:R1:W-:Y:S01]  /*12940*/  @!P6 STG.E.U8 desc[UR36][R4.64+0xa0], R13 ;  /* 0x0000a00d0400e986 */ /* 0x0003e2000c101124 */
[----:B------:R-:W-:Y:S01]  /*12950*/  @!P0 IADD3 R8, P6, R4, UR45, RZ ;  /* 0x0000002d04088c10 */ /* 0x000fe2000ffde0ff */
[-C--:B------:R-:W-:Y:S01]  /*12960*/  @!P0 IMAD R15, R202, R17.reuse, RZ ;  /* 0x00000011ca0f8224 */ /* 0x080fe200078e02ff */
[C---:B------:R-:W-:Y:S02]  /*12970*/  ISETP.LT.OR P3, PT, R0.reuse, 0xa9, !P2 ;  /* 0x000000a90000780c */ /* 0x040fe40005761670 */
[----:B--2---:R-:W-:Y:S01]  /*12980*/  @!P0 IADD3.X R9, R5, UR44, RZ, P6, !PT ;  /* 0x0000002c05098c10 */ /* 0x004fe2000b7fe4ff */
[----:B------:R-:W-:Y:S01]  /*12990*/  @!P4 STG.E.U8 desc[UR36][R4.64+0xa1], R201 ;  /* 0x0000a1c90400c986 */ /* 0x000fe2000c101124 */
[----:B------:R-:W-:Y:S02]  /*129a0*/  ISETP.LT.OR P4, PT, R0, 0xa9, !P1 ;  /* 0x000000a90000780c */ /* 0x000fe40004f81670 */
[----:B0-----:R-:W-:Y:S01]  /*129b0*/  @!P5 IADD3 R6, P6, R4, UR45, RZ ;  /* 0x0000002d0406dc10 */ /* 0x001fe2000ffde0ff */
[----:B------:R0:W-:Y:S01]  /*129c0*/  @!P0 STG.E.U8 desc[UR36][R8.64+0xa0], R15 ;  /* 0x0000a00f08008986 */ /* 0x0001e2000c101124 */
[----:B------:R-:W-:Y:S01]  /*129d0*/  ISETP.LT.OR P0, PT, R0, 0xaa, !P2 ;  /* 0x000000aa0000780c */ /* 0x000fe20005701670 */
[----:B------:R-:W-:Y:S01]  /*129e0*/  @!P5 IMAD R203, R203, R17, RZ ;  /* 0x00000011cbcbd224 */ /* 0x000fe200078e02ff */
[----:B------:R-:W-:-:S02]  /*129f0*/  @!P5 IADD3.X R7, R5, UR44, RZ, P6, !PT ;  /* 0x0000002c0507dc10 */ /* 0x000fc4000b7fe4ff */
[----:B------:R-:W-:Y:S01]  /*12a00*/  ISETP.LT.OR P6, PT, R0, 0xaa, !P1 ;  /* 0x000000aa0000780c */ /* 0x000fe20004fc1670 */
[-C--:B-1----:R-:W-:Y:S02]  /*12a10*/  @!P3 IMAD R13, R204, R17.reuse, RZ ;  /* 0x00000011cc0db224 */ /* 0x082fe400078e02ff */
[----:B------:R1:W-:Y:S02]  /*12a20*/  @!P5 STG.E.U8 desc[UR36][R6.64+0xa1], R203 ;  /* 0x0000a1cb0600d986 */ /* 0x0003e4000c101124 */
[----:B------:R-:W-:Y:S02]  /*12a30*/  @!P4 IADD3 R10, P5, R4, UR45, RZ ;  /* 0x0000002d040acc10 */ /* 0x000fe4000ffbe0ff */
[----:B------:R2:W-:Y:S01]  /*12a40*/  @!P3 STG.E.U8 desc[UR36][R4.64+0xa8], R13 ;  /* 0x0000a80d0400b986 */ /* 0x0005e2000c101124 */
[----:B------:R-:W-:Y:S01]  /*12a50*/  ISETP.LT.OR P3, PT, R0, 0xb1, !P2 ;  /* 0x000000b10000780c */ /* 0x000fe20005761670 */
[-C--:B------:R-:W-:Y:S01]  /*12a60*/  @!P0 IMAD R205, R205, R17.reuse, RZ ;  /* 0x00000011cdcd8224 */ /* 0x080fe200078e02ff */
[----:B------:R-:W-:Y:S01]  /*12a70*/  @!P4 IADD3.X R11, R5, UR44, RZ, P5, !PT ;  /* 0x0000002c050bcc10 */ /* 0x000fe2000affe4ff */
[----:B0-----:R-:W-:Y:S01]  /*12a80*/  @!P4 IMAD R15, R206, R17, RZ ;  /* 0x00000011ce0fc224 */ /* 0x001fe200078e02ff */
[----:B------:R-:W-:-:S02]  /*12a90*/  ISETP.LT.OR P5, PT, R0, 0xb2, !P2 ;  /* 0x000000b20000780c */ /* 0x000fc400057a1670 */
[----:B------:R-:W-:Y:S01]  /*12aa0*/  @!P0 STG.E.U8 desc[UR36][R4.64+0xa9], R205 ;  /* 0x0000a9cd04008986 */ /* 0x000fe2000c101124 */
[----:B------:R-:W-:-:S03]  /*12ab0*/  ISETP.LT.OR P0, PT, R0, 0xb1, !P1 ;  /* 0x000000b10000780c */ /* 0x000fc60004f01670 */
[----:B------:R0:W-:Y:S01]  /*12ac0*/  @!P4 STG.E.U8 desc[UR36][R10.64+0xa8], R15 ;  /* 0x0000a80f0a00c986 */ /* 0x0001e2000c101124 */
[----:B-1----:R-:W-:Y:S01]  /*12ad0*/  @!P6 IADD3 R6, P4, R4, UR45, RZ ;  /* 0x0000002d0406ec10 */ /* 0x002fe2000ff9e0ff */
[----:B------:R-:W-:-:S03]  /*12ae0*/  @!P6 IMAD R207, R207, R17, RZ ;  /* 0x00000011cfcfe224 */ /* 0x000fc600078e02ff */
[----:B------:R-:W-:Y:S01]  /*12af0*/  @!P6 IADD3.X R7, R5, UR44, RZ, P4, !PT ;  /* 0x0000002c0507ec10 */ /* 0x000fe2000a7fe4ff */
[-C--:B--2---:R-:W-:Y:S01]  /*12b00*/  @!P3 IMAD R13, R208, R17.reuse, RZ ;  /* 0x00000011d00db224 */ /* 0x084fe200078e02ff */
[----:B------:R-:W-:Y:S01]  /*12b10*/  ISETP.LT.OR P4, PT, R0, 0xb2, !P1 ;  /* 0x000000b20000780c */ /* 0x000fe20004f81670 */
[----:B------:R-:W-:Y:S02]  /*12b20*/  @!P5 IMAD R209, R209, R17, RZ ;  /* 0x00000011d1d1d224 */ /* 0x000fe400078e02ff */
[----:B------:R-:W-:Y:S01]  /*12b30*/  @!P6 STG.E.U8 desc[UR36][R6.64+0xa9], R207 ;  /* 0x0000a9cf0600e986 */ /* 0x000fe2000c101124 */
[----:B------:R-:W-:-:S03]  /*12b40*/  @!P0 IADD3 R8, P6, R4, UR45, RZ ;  /* 0x0000002d04088c10 */ /* 0x000fc6000ffde0ff */
[----:B------:R1:W-:Y:S01]  /*12b50*/  @!P3 STG.E.U8 desc[UR36][R4.64+0xb0], R13 ;  /* 0x0000b00d0400b986 */ /* 0x0003e2000c101124 */
[----:B------:R-:W-:-:S03]  /*12b60*/  ISETP.LT.OR P3, PT, R0, 0xb9, !P2 ;  /* 0x000000b90000780c */ /* 0x000fc60005761670 */
[----:B------:R-:W-:Y:S01]  /*12b70*/  @!P5 STG.E.U8 desc[UR36][R4.64+0xb1], R209 ;  /* 0x0000b1d10400d986 */ /* 0x000fe2000c101124 */
[----:B------:R-:W-:Y:S02]  /*12b80*/  ISETP.LT.OR P5, PT, R0, 0xb9, !P1 ;  /* 0x000000b90000780c */ /* 0x000fe40004fa1670 */
[C---:B------:R-:W-:Y:S02]  /*12b90*/  @!P0 IADD3.X R9, R5.reuse, UR44, RZ, P6, !PT ;  /* 0x0000002c05098c10 */ /* 0x040fe4000b7fe4ff */
[----:B0-----:R-:W-:Y:S02]  /*12ba0*/  @!P4 IADD3 R10, P6, R4, UR45, RZ ;  /* 0x0000002d040acc10 */ /* 0x001fe4000ffde0ff */
[----:B------:R-:W-:Y:S01]  /*12bb0*/  ISETP.LT.OR P2, PT, R0, 0xba, !P2 ;  /* 0x000000ba0000780c */ /* 0x000fe20005741670 */
[-C--:B------:R-:W-:Y:S01]  /*12bc0*/  @!P0 IMAD R15, R210, R17.reuse, RZ ;  /* 0x00000011d20f8224 */ /* 0x080fe200078e02ff */
[----:B------:R-:W-:Y:S01]  /*12bd0*/  @!P4 IADD3.X R11, R5, UR44, RZ, P6, !PT ;  /* 0x0000002c050bcc10 */ /* 0x000fe2000b7fe4ff */
[-C--:B------:R-:W-:Y:S01]  /*12be0*/  @!P4 IMAD R211, R211, R17.reuse, RZ ;  /* 0x00000011d3d3c224 */ /* 0x080fe200078e02ff */
[----:B------:R-:W-:Y:S01]  /*12bf0*/  ISETP.LT.OR P1, PT, R0, 0xba, !P1 ;  /* 0x000000ba0000780c */ /* 0x000fe20004f21670 */
[----:B-1----:R-:W-:Y:S01]  /*12c00*/  @!P3 IMAD R13, R212, R17, RZ ;  /* 0x00000011d40db224 */ /* 0x002fe200078e02ff */
[----:B------:R0:W-:Y:S01]  /*12c10*/  @!P0 STG.E.U8 desc[UR36][R8.64+0xb0], R15 ;  /* 0x0000b00f08008986 */ /* 0x0001e2000c101124 */
[----:B------:R-:W-:-:S03]  /*12c20*/  IMAD.U32 R7, RZ, RZ, UR12 ;  /* 0x0000000cff077e24 */ /* 0x000fc6000f8e00ff */
[----:B------:R1:W-:Y:S01]  /*12c30*/  @!P4 STG.E.U8 desc[UR36][R10.64+0xb1], R211 ;  /* 0x0000b1d30a00c986 */ /* 0x0003e2000c101124 */
[----:B------:R-:W-:Y:S02]  /*12c40*/  @!P5 IADD3 R6, P4, R4, UR45, RZ ;  /* 0x0000002d0406dc10 */ /* 0x000fe4000ff9e0ff */
[-C--:B------:R-:W-:Y:S01]  /*12c50*/  @!P2 IMAD R213, R213, R17.reuse, RZ ;  /* 0x00000011d5d5a224 */ /* 0x080fe200078e02ff */
[----:B------:R-:W-:Y:S01]  /*12c60*/  @!P3 STG.E.U8 desc[UR36][R4.64+0xb8], R13 ;  /* 0x0000b80d0400b986 */ /* 0x000fe2000c101124 */
[----:B------:R-:W-:Y:S02]  /*12c70*/  LEA R2, P3, R7, R2, 0x8 ;  /* 0x0000000207027211 */ /* 0x000fe400078640ff */
[----:B------:R-:W-:Y:S01]  /*12c80*/  @!P5 IADD3.X R7, R5, UR44, RZ, P4, !PT ;  /* 0x0000002c0507dc10 */ /* 0x000fe2000a7fe4ff */
[----:B0-----:R-:W-:Y:S01]  /*12c90*/  @!P5 IMAD R15, R214, R17, RZ ;  /* 0x00000011d60fd224 */ /* 0x001fe200078e02ff */
[C---:B------:R-:W-:Y:S01]  /*12ca0*/  ISETP.GE.AND P0, PT, R14.reuse, 0x101, PT ;  /* 0x000001010e00780c */ /* 0x040fe20003f06270 */
[----:B------:R0:W-:Y:S01]  /*12cb0*/  @!P2 STG.E.U8 desc[UR36][R4.64+0xb9], R213 ;  /* 0x0000b9d50400a986 */ /* 0x0001e2000c101124 */
[----:B------:R-:W-:-:S03]  /*12cc0*/  ISETP.GE.AND P6, PT, R14, 0x109, PT ;  /* 0x000001090e00780c */ /* 0x000fc60003fc6270 */
[----:B------:R2:W-:Y:S01]  /*12cd0*/  @!P5 STG.E.U8 desc[UR36][R6.64+0xb8], R15 ;  /* 0x0000b80f0600d986 */ /* 0x0005e2000c101124 */
[----:B------:R-:W-:Y:S02]  /*12ce0*/  @!P1 IADD3 R8, P5, R4, UR45, RZ ;  /* 0x0000002d04089c10 */ /* 0x000fe4000ffbe0ff */
[C---:B------:R-:W-:Y:S02]  /*12cf0*/  ISETP.LT.OR P2, PT, R0.reuse, 0x1, !P0 ;  /* 0x000000010000780c */ /* 0x040fe40004741670 */
[C---:B------:R-:W-:Y:S01]  /*12d00*/  ISETP.LT.OR P4, PT, R0.reuse, 0x1, !P6 ;  /* 0x000000010000780c */ /* 0x040fe20007781670 */
[----:B------:R-:W-:Y:S01]  /*12d10*/  @!P1 IMAD R215, R215, R17, RZ ;  /* 0x00000011d7d79224 */ /* 0x000fe200078e02ff */
[----:B------:R-:W-:Y:S02]  /*12d20*/  @!P1 IADD3.X R9, R5, UR44, RZ, P5, !PT ;  /* 0x0000002c05099c10 */ /* 0x000fe4000affe4ff */
[----:B------:R-:W-:Y:S01]  /*12d30*/  ISETP.LT.OR P5, PT, R0, 0x2, !P0 ;  /* 0x000000020000780c */ /* 0x000fe200047a1670 */
[----:B-1----:R-:W-:-:S02]  /*12d40*/  IMAD.U32 R11, RZ, RZ, UR12 ;  /* 0x0000000cff0b7e24 */ /* 0x002fc4000f8e00ff */
[----:B------:R-:W-:Y:S01]  /*12d50*/  IMAD.U32 R10, RZ, RZ, UR13 ;  /* 0x0000000dff0a7e24 */ /* 0x000fe2000f8e00ff */
[----:B------:R-:W-:Y:S01]  /*12d60*/  @!P1 STG.E.U8 desc[UR36][R8.64+0xb9], R215 ;  /* 0x0000b9d708009986 */ /* 0x000fe2000c101124 */
[----:B------:R-:W-:-:S03]  /*12d70*/  ISETP.LT.OR P1, PT, R0, 0x2, !P6 ;  /* 0x000000020000780c */ /* 0x000fc60007721670 */
[----:B------:R-:W-:Y:S01]  /*12d80*/  LEA.HI.X R3, R11, R3, R10, 0x8, P3 ;  /* 0x000000030b037211 */ /* 0x000fe200018f440a */
[-C--:B------:R-:W-:Y:S01]  /*12d90*/  @!P2 IMAD R11, R24, R17.reuse, RZ ;  /* 0x00000011180ba224 */ /* 0x080fe200078e02ff */
[----:B0-----:R-:W-:Y:S01]  /*12da0*/  @!P4 IADD3 R4, P3, R2, UR45, RZ ;  /* 0x0000002d0204cc10 */ /* 0x001fe2000ff7e0ff */
[-C--:B------:R-:W-:Y:S02]  /*12db0*/  @!P4 IMAD R13, R26, R17.reuse, RZ ;  /* 0x000000111a0dc224 */ /* 0x080fe400078e02ff */
[----:B------:R-:W-:Y:S01]  /*12dc0*/  @!P5 IMAD R25, R25, R17, RZ ;  /* 0x000000111919d224 */ /* 0x000fe200078e02ff */
[----:B------:R0:W-:Y:S01]  /*12dd0*/  @!P2 STG.E.U8 desc[UR36][R2.64], R11 ;  /* 0x0000000b0200a986 */ /* 0x0001e2000c101124 */
[----:B------:R-:W-:Y:S02]  /*12de0*/  @!P4 IADD3.X R5, R3, UR44, RZ, P3, !PT ;  /* 0x0000002c0305cc10 */ /* 0x000fe40009ffe4ff */
[C---:B------:R-:W-:Y:S01]  /*12df0*/  ISETP.LT.OR P2, PT, R0.reuse, 0x9, !P0 ;  /* 0x000000090000780c */ /* 0x040fe20004741670 */
[----:B------:R-:W-:Y:S01]  /*12e00*/  @!P5 STG.E.U8 desc[UR36][R2.64+0x1], R25 ;  /* 0x000001190200d986 */ /* 0x000fe2000c101124 */
[----:B------:R-:W-:-:S02]  /*12e10*/  ISETP.LT.OR P3, PT, R0, 0x9, !P6 ;  /* 0x000000090000780c */ /* 0x000fc40007761670 */
[----:B--2---:R-:W-:Y:S01]  /*12e20*/  @!P1 IADD3 R6, P5, R2, UR45, RZ ;  /* 0x0000002d02069c10 */ /* 0x004fe2000ffbe0ff */
[----:B------:R1:W-:Y:S01]  /*12e30*/  @!P4 STG.E.U8 desc[UR36][R4.64], R13 ;  /* 0x0000000d0400c986 */ /* 0x0003e2000c101124 */
[----:B------:R-:W-:Y:S01]  /*12e40*/  ISETP.LT.OR P4, PT, R0, 0xa, !P0 ;  /* 0x0000000a0000780c */ /* 0x000fe20004781670 */
[----:B------:R-:W-:Y:S01]  /*12e50*/  @!P1 IMAD R27, R27, R17, RZ ;  /* 0x000000111b1b9224 */ /* 0x000fe200078e02ff */
[----:B------:R-:W-:-:S05]  /*12e60*/  @!P1 IADD3.X R7, R3, UR44, RZ, P5, !PT ;  /* 0x0000002c03079c10 */ /* 0x000fca000affe4ff */
[-C--:B0-----:R-:W-:Y:S01]  /*12e70*/  @!P2 IMAD R11, R28, R17.reuse, RZ ;  /* 0x000000111c0ba224 */ /* 0x081fe200078e02ff */
[----:B------:R-:W-:Y:S01]  /*12e80*/  @!P1 STG.E.U8 desc[UR36][R6.64+0x1], R27 ;  /* 0x0000011b06009986 */ /* 0x000fe2000c101124 */
[----:B------:R-:W-:Y:S02]  /*12e90*/  ISETP.LT.OR P1, PT, R0, 0xa, !P6 ;  /* 0x0000000a0000780c */ /* 0x000fe40007721670 */
[----:B------:R-:W-:Y:S01]  /*12ea0*/  @!P3 IADD3 R8, P5, R2, UR45, RZ ;  /* 0x0000002d0208bc10 */ /* 0x000fe2000ffbe0ff */
[----:B------:R0:W-:Y:S01]  /*12eb0*/  @!P2 STG.E.U8 desc[UR36][R2.64+0x8], R11 ;  /* 0x0000080b0200a986 */ /* 0x0001e2000c101124 */
[-C--:B------:R-:W-:Y:S01]  /*12ec0*/  @!P4 IMAD R29, R29, R17.reuse, RZ ;  /* 0x000000111d1dc224 */ /* 0x080fe200078e02ff */
[----:B------:R-:W-:Y:S01]  /*12ed0*/  ISETP.LT.OR P2, PT, R0, 0x11, !P0 ;  /* 0x000000110000780c */ /* 0x000fe20004741670 */
[----:B-1----:R-:W-:Y:S01]  /*12ee0*/  @!P3 IMAD R13, R30, R17, RZ ;  /* 0x000000111e0db224 */ /* 0x002fe200078e02ff */
[----:B------:R-:W-:Y:S02]  /*12ef0*/  @!P3 IADD3.X R9, R3, UR44, RZ, P5, !PT ;  /* 0x0000002c0309bc10 */ /* 0x000fe4000affe4ff */
[----:B------:R-:W-:Y:S04]  /*12f00*/  @!P4 STG.E.U8 desc[UR36][R2.64+0x9], R29 ;  /* 0x0000091d0200c986 */ /* 0x000fe8000c101124 */
[----:B------:R1:W-:Y:S01]  /*12f10*/  @!P3 STG.E.U8 desc[UR36][R8.64+0x8], R13 ;  /* 0x0000080d0800b986 */ /* 0x0003e2000c101124 */
[----:B------:R-:W-:-:S02]  /*12f20*/  ISETP.LT.OR P3, PT, R0, 0x11, !P6 ;  /* 0x000000110000780c */ /* 0x000fc40007761670 */
[----:B------:R-:W-:Y:S02]  /*12f30*/  @!P1 IADD3 R4, P4, R2, UR45, RZ ;  /* 0x0000002d02049c10 */ /* 0x000fe4000ff9e0ff */
[----:B------:R-:W-:Y:S01]  /*12f40*/  ISETP.LT.OR P5, PT, R0, 0x12, !P0 ;  /* 0x000000120000780c */ /* 0x000fe200047a1670 */
[-C--:B------:R-:W-:Y:S01]  /*12f50*/  @!P1 IMAD R31, R31, R17.reuse, RZ ;  /* 0x000000111f1f9224 */ /* 0x080fe200078e02ff */
[----:B------:R-:W-:Y:S01]  /*12f60*/  @!P1 IADD3.X R5, R3, UR44, RZ, P4, !PT ;  /* 0x0000002c03059c10 */ /* 0x000fe2000a7fe4ff */
[----:B0-----:R-:W-:Y:S01]  /*12f70*/  @!P2 IMAD R11, R32, R17, RZ ;  /* 0x00000011200ba224 */ /* 0x001fe200078e02ff */
[----:B------:R-:W-:-:S03]  /*12f80*/  ISETP.LT.OR P4, PT, R0, 0x12, !P6 ;  /* 0x000000120000780c */ /* 0x000fc60007781670 */
[----:B------:R0:W-:Y:S04]  /*12f90*/  @!P1 STG.E.U8 desc[UR36][R4.64+0x9], R31 ;  /* 0x0000091f04009986 */ /* 0x0001e8000c101124 */
[----:B------:R2:W-:Y:S01]  /*12fa0*/  @!P2 STG.E.U8 desc[UR36][R2.64+0x10], R11 ;  /* 0x0000100b0200a986 */ /* 0x0005e2000c101124 */
[----:B------:R-:W-:Y:S01]  /*12fb0*/  @!P3 IADD3 R6, P2, R2, UR45, RZ ;  /* 0x0000002d0206bc10 */ /* 0x000fe2000ff5e0ff */
[-C--:B------:R-:W-:Y:S02]  /*12fc0*/  @!P5 IMAD R33, R33, R17.reuse, RZ ;  /* 0x000000112121d224 */ /* 0x080fe400078e02ff */
[----:B-1----:R-:W-:Y:S01]  /*12fd0*/  @!P3 IMAD R13, R34, R17, RZ ;  /* 0x00000011220db224 */ /* 0x002fe200078e02ff */
[----:B------:R-:W-:Y:S02]  /*12fe0*/  @!P3 IADD3.X R7, R3, UR44, RZ, P2, !PT ;  /* 0x0000002c0307bc10 */ /* 0x000fe400097fe4ff */
[C---:B------:R-:W-:Y:S01]  /*12ff0*/  ISETP.LT.OR P2, PT, R0.reuse, 0x19, !P6 ;  /* 0x000000190000780c */ /* 0x040fe20007741670 */
[----:B------:R-:W-:Y:S01]  /*13000*/  @!P5 STG.E.U8 desc[UR36][R2.64+0x11], R33 ;  /* 0x000011210200d986 */ /* 0x000fe2000c101124 */
[----:B------:R-:W-:-:S02]  /*13010*/  ISETP.LT.OR P1, PT, R0, 0x19, !P0 ;  /* 0x000000190000780c */ /* 0x000fc40004721670 */
[----:B0-----:R-:W-:Y:S01]  /*13020*/  @!P4 IADD3 R4, P5, R2, UR45, RZ ;  /* 0x0000002d0204cc10 */ /* 0x001fe2000ffbe0ff */
[----:B------:R0:W-:Y:S01]  /*13030*/  @!P3 STG.E.U8 desc[UR36][R6.64+0x10], R13 ;  /* 0x0000100d0600b986 */ /* 0x0001e2000c101124 */
        /* <DEDUP_REMOVED lines=10> */
[----:B------:R0:W-:Y:S04]  /*130e0*/  @!P1 STG.E.U8 desc[UR36][R2.64+0x18], R11 ;  /* 0x0000180b02009986 */ /* 0x0001e8000c101124 */
[----:B------:R-:W-:Y:S01]  /*130f0*/  @!P3 STG.E.U8 desc[UR36][R2.64+0x19], R37 ;  /* 0x000019250200b986 */ /* 0x000fe2000c101124 */
[----:B------:R-:W-:-:S03]  /*13100*/  ISETP.LT.OR P1, PT, R0, 0x21, !P0 ;  /* 0x000000210000780c */ /* 0x000fc60004721670 */
[----:B------:R2:W-:Y:S01]  /*13110*/  @!P2 STG.E.U8 desc[UR36][R8.64+0x18], R7 ;  /* 0x000018070800a986 */ /* 0x0005e2000c101124 */
[----:B------:R-:W-:Y:S02]  /*13120*/  ISETP.LT.OR P2, PT, R0, 0x21, !P6 ;  /* 0x000000210000780c */ /* 0x000fe40007741670 */
[----:B-1----:R-:W-:Y:S02]  /*13130*/  @!P4 IADD3 R4, P3, R2, UR45, RZ ;  /* 0x0000002d0204cc10 */ /* 0x002fe4000ff7e0ff */
[C---:B------:R-:W-:Y:S01]  /*13140*/  ISETP.LT.OR P5, PT, R0.reuse, 0x22, !P0 ;  /* 0x000000220000780c */ /* 0x040fe200047a1670 */
[----:B------:R-:W-:Y:S01]  /*13150*/  @!P4 IMAD R39, R39, R17, RZ ;  /* 0x000000112727c224 */ /* 0x000fe200078e02ff */
[----:B------:R-:W-:Y:S02]  /*13160*/  @!P4 IADD3.X R5, R3, UR44, RZ, P3, !PT ;  /* 0x0000002c0305cc10 */ /* 0x000fe40009ffe4ff */
[----:B------:R-:W-:-:S03]  /*13170*/  ISETP.LT.OR P3, PT, R0, 0x22, !P6 ;  /* 0x000000220000780c */ /* 0x000fc60007761670 */
[----:B------:R1:W-:Y:S02]  /*13180*/  @!P4 STG.E.U8 desc[UR36][R4.64+0x19], R39 ;  /* 0x000019270400c986 */ /* 0x0003e4000c101124 */
[----:B------:R-:W-:Y:S01]  /*13190*/  @!P2 IADD3 R6, P4, R2, UR45, RZ ;  /* 0x0000002d0206ac10 */ /* 0x000fe2000ff9e0ff */
[-C--:B0-----:R-:W-:Y:S02]  /*131a0*/  @!P1 IMAD R11, R40, R17.reuse, RZ ;  /* 0x00000011280b9224 */ /* 0x081fe400078e02ff */
[-C--:B------:R-:W-:Y:S01]  /*131b0*/  @!P2 IMAD R13, R42, R17.reuse, RZ ;  /* 0x000000112a0da224 */ /* 0x080fe200078e02ff */
[----:B--2---:R-:W-:Y:S01]  /*131c0*/  @!P2 IADD3.X R7, R3, UR44, RZ, P4, !PT ;  /* 0x0000002c0307ac10 */ /* 0x004fe2000a7fe4ff */
[----:B------:R-:W-:Y:S01]  /*131d0*/  @!P5 IMAD R41, R41, R17, RZ ;  /* 0x000000112929d224 */ /* 0x000fe200078e02ff */
[----:B------:R0:W-:Y:S01]  /*131e0*/  @!P1 STG.E.U8 desc[UR36][R2.64+0x20], R11 ;  /* 0x0000200b02009986 */ /* 0x0001e2000c101124 */
[C---:B------:R-:W-:Y:S02]  /*131f0*/  ISETP.LT.OR P1, PT, R0.reuse, 0x29, !P0 ;  /* 0x000000290000780c */ /* 0x040fe40004721670 */
[----:B------:R-:W-:Y:S01]  /*13200*/  ISETP.LT.OR P4, PT, R0, 0x29, !P6 ;  /* 0x000000290000780c */ /* 0x000fe20007781670 */
[----:B------:R-:W-:Y:S01]  /*13210*/  @!P5 STG.E.U8 desc[UR36][R2.64+0x21], R41 ;  /* 0x000021290200d986 */ /* 0x000fe2000c101124 */
[----:B-1----:R-:W-:-:S03]  /*13220*/  @!P3 IADD3 R4, P5, R2, UR45, RZ ;  /* 0x0000002d0204bc10 */ /* 0x002fc6000ffbe0ff */
[----:B------:R1:W-:Y:S01]  /*13230*/  @!P2 STG.E.U8 desc[UR36][R6.64+0x20], R13 ;  /* 0x0000200d0600a986 */ /* 0x0003e2000c101124 */
[----:B------:R-:W-:Y:S01]  /*13240*/  ISETP.LT.OR P2, PT, R0, 0x2a, !P0 ;  /* 0x0000002a0000780c */ /* 0x000fe20004741670 */
[----:B------:R-:W-:Y:S01]  /*13250*/  @!P3 IMAD R43, R43, R17, RZ ;  /* 0x000000112b2bb224 */ /* 0x000fe200078e02ff */
[----:B------:R-:W-:-:S05]  /*13260*/  @!P3 IADD3.X R5, R3, UR44, RZ, P5, !PT ;  /* 0x0000002c0305bc10 */ /* 0x000fca000affe4ff */
[----:B------:R2:W-:Y:S01]  /*13270*/  @!P3 STG.E.U8 desc[UR36][R4.64+0x21], R43 ;  /* 0x0000212b0400b986 */ /* 0x0005e2000c101124 */
[----:B------:R-:W-:Y:S01]  /*13280*/  ISETP.LT.OR P3, PT, R0, 0x2a, !P6 ;  /* 0x0000002a0000780c */ /* 0x000fe20007761670 */
[----:B0-----:R-:W-:Y:S01]  /*13290*/  @!P1 IMAD R11, R44, R17, RZ ;  /* 0x000000112c0b9224 */ /* 0x001fe200078e02ff */
[----:B------:R-:W-:-:S03]  /*132a0*/  @!P4 IADD3 R8, P5, R2, UR45, RZ ;  /* 0x0000002d0208cc10 */ /* 0x000fc6000ffbe0ff */
[-C--:B------:R-:W-:Y:S01]  /*132b0*/  @!P2 IMAD R45, R45, R17.reuse, RZ ;  /* 0x000000112d2da224 */ /* 0x080fe200078e02ff */
[----:B------:R-:W-:Y:S01]  /*132c0*/  @!P4 IADD3.X R9, R3, UR44, RZ, P5, !PT ;  /* 0x0000002c0309cc10 */ /* 0x000fe2000affe4ff */
[----:B-1----:R-:W-:Y:S01]  /*132d0*/  @!P4 IMAD R7, R46, R17, RZ ;  /* 0x000000112e07c224 */ /* 0x002fe200078e02ff */
[----:B------:R0:W-:Y:S01]  /*132e0*/  @!P1 STG.E.U8 desc[UR36][R2.64+0x28], R11 ;  /* 0x0000280b02009986 */ /* 0x0001e2000c101124 */
[----:B------:R-:W-:-:S03]  /*132f0*/  ISETP.LT.OR P1, PT, R0, 0x31, !P0 ;  /* 0x000000310000780c */ /* 0x000fc60004721670 */
[----:B------:R-:W-:Y:S01]  /*13300*/  @!P2 STG.E.U8 desc[UR36][R2.64+0x29], R45 ;  /* 0x0000292d0200a986 */ /* 0x000fe2000c101124 */
[C---:B------:R-:W-:Y:S02]  /*13310*/  ISETP.LT.OR P2, PT, R0.reuse, 0x31, !P6 ;  /* 0x000000310000780c */ /* 0x040fe40007741670 */
[----:B------:R-:W-:Y:S01]  /*13320*/  ISETP.LT.OR P5, PT, R0, 0x32, !P0 ;  /* 0x000000320000780c */ /* 0x000fe200047a1670 */
[----:B------:R1:W-:Y:S01]  /*13330*/  @!P4 STG.E.U8 desc[UR36][R8.64+0x28], R7 ;  /* 0x000028070800c986 */ /* 0x0003e2000c101124 */
[----:B--2---:R-:W-:Y:S01]  /*13340*/  @!P3 IADD3 R4, P4, R2, UR45, RZ ;  /* 0x0000002d0204bc10 */ /* 0x004fe2000ff9e0ff */
[----:B------:R-:W-:-:S03]  /*13350*/  @!P3 IMAD R47, R47, R17, RZ ;  /* 0x000000112f2fb224 */ /* 0x000fc600078e02ff */
[----:B------:R-:W-:Y:S02]  /*13360*/  @!P3 IADD3.X R5, R3, UR44, RZ, P4, !PT ;  /* 0x0000002c0305bc10 */ /* 0x000fe4000a7fe4ff */
[----:B------:R-:W-:-:S03]  /*13370*/  ISETP.LT.OR P4, PT, R0, 0x32, !P6 ;  /* 0x000000320000780c */ /* 0x000fc60007781670 */
[----:B------:R2:W-:Y:S01]  /*13380*/  @!P3 STG.E.U8 desc[UR36][R4.64+0x29], R47 ;  /* 0x0000292f0400b986 */ /* 0x0005e2000c101124 */
[----:B------:R-:W-:Y:S01]  /*13390*/  @!P2 IADD3 R6, P3, R2, UR45, RZ ;  /* 0x0000002d0206ac10 */ /* 0x000fe2000ff7e0ff */
[-C--:B0-----:R-:W-:Y:S02]  /*133a0*/  @!P1 IMAD R11, R48, R17.reuse, RZ ;  /* 0x00000011300b9224 */ /* 0x081fe400078e02ff */
[-C--:B------:R-:W-:Y:S01]  /*133b0*/  @!P5 IMAD R49, R49, R17.reuse, RZ ;  /* 0x000000113131d224 */ /* 0x080fe200078e02ff */
[----:B-1----:R-:W-:Y:S01]  /*133c0*/  @!P2 IADD3.X R7, R3, UR44, RZ, P3, !PT ;  /* 0x0000002c0307ac10 */ /* 0x002fe20009ffe4ff */
[----:B------:R-:W-:Y:S01]  /*133d0*/  @!P2 IMAD R13, R50, R17, RZ ;  /* 0x00000011320da224 */ /* 0x000fe200078e02ff */
[----:B------:R0:W-:Y:S01]  /*133e0*/  @!P1 STG.E.U8 desc[UR36][R2.64+0x30], R11 ;  /* 0x0000300b02009986 */ /* 0x0001e2000c101124 */
[C---:B------:R-:W-:Y:S02]  /*133f0*/  ISETP.LT.OR P1, PT, R0.reuse, 0x39, !P0 ;  /* 0x000000390000780c */ /* 0x040fe40004721670 */
[----:B------:R-:W-:Y:S01]  /*13400*/  ISETP.LT.OR P3, PT, R0, 0x39, !P6 ;  /* 0x000000390000780c */ /* 0x000fe20007761670 */
[----:B------:R-:W-:Y:S01]  /*13410*/  @!P5 STG.E.U8 desc[UR36][R2.64+0x31], R49 ;  /* 0x000031310200d986 */ /* 0x000fe2000c101124 */
[----:B--2---:R-:W-:-:S03]  /*13420*/  @!P4 IADD3 R4, P5, R2, UR45, RZ ;  /* 0x0000002d0204cc10 */ /* 0x004fc6000ffbe0ff */
        /* <DEDUP_REMOVED lines=148> */
[----:B------:R-:W-:Y:S01]  /*13d70*/  ISETP.LT.OR P3, PT, R0, 0x82, !P6 ;  /* 0x000000820000780c */ /* 0x000fe20007761670 */
[-C--:B0-----:R-:W-:Y:S02]  /*13d80*/  @!P1 IMAD R11, R88, R17.reuse, RZ ;  /* 0x00000011580b9224 */ /* 0x081fe400078e02ff */
[----:B------:R0:W-:Y:S01]  /*13d90*/  @!P4 STG.E.U8 desc[UR36][R4.64+0x79], R87 ;  /* 0x000079570400c986 */ /* 0x0001e2000c101124 */
[----:B------:R-:W-:Y:S01]  /*13da0*/  @!P2 IADD3 R6, P4, R2, UR45, RZ ;  /* 0x0000002d0206ac10 */ /* 0x000fe2000ff9e0ff */
[-C--:B------:R-:W-:Y:S02]  /*13db0*/  @!P5 IMAD R89, R89, R17.reuse, RZ ;  /* 0x000000115959d224 */ /* 0x080fe400078e02ff */
[----:B------:R-:W-:Y:S01]  /*13dc0*/  @!P2 IMAD R13, R90, R17, RZ ;  /* 0x000000115a0da224 */ /* 0x000fe200078e02ff */
[----:B-1----:R-:W-:Y:S01]  /*13dd0*/  @!P2 IADD3.X R7, R3, UR44, RZ, P4, !PT ;  /* 0x0000002c0307ac10 */ /* 0x002fe2000a7fe4ff */
[----:B------:R1:W-:Y:S01]  /*13de0*/  @!P1 STG.E.U8 desc[UR36][R2.64+0x80], R11 ;  /* 0x0000800b02009986 */ /* 0x0003e2000c101124 */
[----:B------:R-:W-:-:S03]  /*13df0*/  ISETP.LT.OR P4, PT, R0, 0x89, !P6 ;  /* 0x000000890000780c */ /* 0x000fc60007781670 */
[----:B------:R-:W-:Y:S01]  /*13e00*/  @!P5 STG.E.U8 desc[UR36][R2.64+0x81], R89 ;  /* 0x000081590200d986 */ /* 0x000fe2000c101124 */
[----:B------:R-:W-:Y:S02]  /*13e10*/  ISETP.LT.OR P1, PT, R0, 0x89, !P0 ;  /* 0x000000890000780c */ /* 0x000fe40004721670 */
[----:B0-----:R-:W-:Y:S01]  /*13e20*/  @!P3 IADD3 R4, P5, R2, UR45, RZ ;  /* 0x0000002d0204bc10 */ /* 0x001fe2000ffbe0ff */
[----:B------:R0:W-:Y:S01]  /*13e30*/  @!P2 STG.E.U8 desc[UR36][R6.64+0x80], R13 ;  /* 0x0000800d0600a986 */ /* 0x0001e2000c101124 */
[----:B------:R-:W-:Y:S01]  /*13e40*/  ISETP.LT.OR P2, PT, R0, 0x8a, !P0 ;  /* 0x0000008a0000780c */ /* 0x000fe20004741670 */
[----:B------:R-:W-:Y:S01]  /*13e50*/  @!P3 IMAD R91, R91, R17, RZ ;  /* 0x000000115b5bb224 */ /* 0x000fe200078e02ff */
[----:B------:R-:W-:-:S05]  /*13e60*/  @!P3 IADD3.X R5, R3, UR44, RZ, P5, !PT ;  /* 0x0000002c0305bc10 */ /* 0x000fca000affe4ff */
[----:B------:R2:W-:Y:S01]  /*13e70*/  @!P3 STG.E.U8 desc[UR36][R4.64+0x81], R91 ;  /* 0x0000815b0400b986 */ /* 0x0005e2000c101124 */
[----:B------:R-:W-:Y:S01]  /*13e80*/  ISETP.LT.OR P3, PT, R0, 0x8a, !P6 ;  /* 0x0000008a0000780c */ /* 0x000fe20007761670 */
[-C--:B-1----:R-:W-:Y:S01]  /*13e90*/  @!P1 IMAD R11, R92, R17.reuse, RZ ;  /* 0x000000115c0b9224 */ /* 0x082fe200078e02ff */
[----:B------:R-:W-:Y:S01]  /*13ea0*/  @!P4 IADD3 R8, P5, R2, UR45, RZ ;  /* 0x0000002d0208cc10 */ /* 0x000fe2000ffbe0ff */
[-C--:B0-----:R-:W-:Y:S02]  /*13eb0*/  @!P4 IMAD R7, R94, R17.reuse, RZ ;  /* 0x000000115e07c224 */ /* 0x081fe400078e02ff */
[----:B------:R-:W-:Y:S01]  /*13ec0*/  @!P2 IMAD R93, R93, R17, RZ ;  /* 0x000000115d5da224 */ /* 0x000fe200078e02ff */
[----:B------:R-:W-:Y:S01]  /*13ed0*/  @!P4 IADD3.X R9, R3, UR44, RZ, P5, !PT ;  /* 0x0000002c0309cc10 */ /* 0x000fe2000affe4ff */
        /* <DEDUP_REMOVED lines=33> */
[C---:B------:R-:W-:Y:S02]  /*140f0*/  ISETP.LT.OR P1, PT, R0.reuse, 0xa1, !P0 ;  /* 0x000000a10000780c */ /* 0x040fe40004721670 */
[C---:B------:R-:W-:Y:S01]  /*14100*/  ISETP.LT.OR P5, PT, R0.reuse, 0xa2, !P0 ;  /* 0x000000a20000780c */ /* 0x040fe200047a1670 */
[----:B------:R-:W-:Y:S01]  /*14110*/  @!P2 STG.E.U8 desc[UR36][R2.64+0x99], R101 ;  /* 0x000099650200a986 */ /* 0x000fe2000c101124 */
[----:B------:R-:W-:-:S03]  /*14120*/  ISETP.LT.OR P2, PT, R0, 0xa1, !P6 ;  /* 0x000000a10000780c */ /* 0x000fc60007741670 */
        /* <DEDUP_REMOVED lines=9> */
[----:B------:R2:W-:Y:S01]  /*141c0*/  @!P1 STG.E.U8 desc[UR36][R2.64+0xa0], R11 ;  /* 0x0000a00b02009986 */ /* 0x0005e2000c101124 */
[----:B------:R-:W-:Y:S01]  /*141d0*/  ISETP.LT.OR P1, PT, R0, 0xa9, !P0 ;  /* 0x000000a90000780c */ /* 0x000fe20004721670 */
[----:B-1----:R-:W-:Y:S01]  /*141e0*/  @!P2 IMAD R9, R106, R17, RZ ;  /* 0x000000116a09a224 */ /* 0x002fe200078e02ff */
[----:B------:R-:W-:Y:S01]  /*141f0*/  @!P2 IADD3.X R7, R3, UR44, RZ, P4, !PT ;  /* 0x0000002c0307ac10 */ /* 0x000fe2000a7fe4ff */
[----:B------:R-:W-:Y:S01]  /*14200*/  @!P5 STG.E.U8 desc[UR36][R2.64+0xa1], R105 ;  /* 0x0000a1690200d986 */ /* 0x000fe2000c101124 */
[----:B------:R-:W-:-:S02]  /*14210*/  ISETP.LT.OR P4, PT, R0, 0xaa, !P0 ;  /* 0x000000aa0000780c */ /* 0x000fc40004781670 */
[----:B0-----:R-:W-:Y:S01]  /*14220*/  @!P3 IADD3 R4, P5, R2, UR45, RZ ;  /* 0x0000002d0204bc10 */ /* 0x001fe2000ffbe0ff */
[----:B------:R0:W-:Y:S01]  /*14230*/  @!P2 STG.E.U8 desc[UR36][R6.64+0xa0], R9 ;  /* 0x0000a0090600a986 */ /* 0x0001e2000c101124 */
[C---:B------:R-:W-:Y:S02]  /*14240*/  ISETP.LT.OR P2, PT, R0.reuse, 0xa9, !P6 ;  /* 0x000000a90000780c */ /* 0x040fe40007741670 */
[----:B------:R-:W-:Y:S02]  /*14250*/  @!P3 IADD3.X R5, R3, UR44, RZ, P5, !PT ;  /* 0x0000002c0305bc10 */ /* 0x000fe4000affe4ff */
[----:B------:R-:W-:Y:S01]  /*14260*/  ISETP.LT.OR P5, PT, R0, 0xaa, !P6 ;  /* 0x000000aa0000780c */ /* 0x000fe200077a1670 */
[-C--:B------:R-:W-:Y:S02]  /*14270*/  @!P3 IMAD R107, R107, R17.reuse, RZ ;  /* 0x000000116b6bb224 */ /* 0x080fe400078e02ff */
[-C--:B--2---:R-:W-:Y:S02]  /*14280*/  @!P1 IMAD R11, R108, R17.reuse, RZ ;  /* 0x000000116c0b9224 */ /* 0x084fe400078e02ff */
[----:B------:R-:W-:Y:S01]  /*14290*/  @!P4 IMAD R109, R109, R17, RZ ;  /* 0x000000116d6dc224 */ /* 0x000fe200078e02ff */
[----:B------:R-:W-:Y:S01]  /*142a0*/  @!P3 STG.E.U8 desc[UR36][R4.64+0xa1], R107 ;  /* 0x0000a16b0400b986 */ /* 0x000fe2000c101124 */
[----:B------:R-:W-:-:S03]  /*142b0*/  ISETP.LT.OR P3, PT, R0, 0xb1, !P0 ;  /* 0x000000b10000780c */ /* 0x000fc60004761670 */
[----:B------:R1:W-:Y:S01]  /*142c0*/  @!P1 STG.E.U8 desc[UR36][R2.64+0xa8], R11 ;  /* 0x0000a80b02009986 */ /* 0x0003e2000c101124 */
[----:B0-----:R-:W-:-:S03]  /*142d0*/  @!P2 IADD3 R6, P1, R2, UR45, RZ ;  /* 0x0000002d0206ac10 */ /* 0x001fc6000ff3e0ff */
[----:B------:R-:W-:Y:S01]  /*142e0*/  @!P4 STG.E.U8 desc[UR36][R2.64+0xa9], R109 ;  /* 0x0000a96d0200c986 */ /* 0x000fe2000c101124 */
[----:B------:R-:W-:Y:S01]  /*142f0*/  @!P5 IADD3 R8, P4, R2, UR45, RZ ;  /* 0x0000002d0208dc10 */ /* 0x000fe2000ff9e0ff */
[-C--:B------:R-:W-:Y:S01]  /*14300*/  @!P2 IMAD R13, R110, R17.reuse, RZ ;  /* 0x000000116e0da224 */ /* 0x080fe200078e02ff */
[----:B------:R-:W-:Y:S01]  /*14310*/  @!P2 IADD3.X R7, R3, UR44, RZ, P1, !PT ;  /* 0x0000002c0307ac10 */ /* 0x000fe20008ffe4ff */
[-C--:B------:R-:W-:Y:S01]  /*14320*/  @!P5 IMAD R111, R111, R17.reuse, RZ ;  /* 0x000000116f6fd224 */ /* 0x080fe200078e02ff */
[C---:B------:R-:W-:Y:S02]  /*14330*/  ISETP.LT.OR P1, PT, R0.reuse, 0xb2, !P0 ;  /* 0x000000b20000780c */ /* 0x040fe40004721670 */
[----:B------:R-:W-:Y:S01]  /*14340*/  @!P5 IADD3.X R9, R3, UR44, RZ, P4, !PT ;  /* 0x0000002c0309dc10 */ /* 0x000fe2000a7fe4ff */
[----:B------:R0:W-:Y:S04]  /*14350*/  @!P2 STG.E.U8 desc[UR36][R6.64+0xa8], R13 ;  /* 0x0000a80d0600a986 */ /* 0x0001e8000c101124 */
[----:B------:R2:W-:Y:S01]  /*14360*/  @!P5 STG.E.U8 desc[UR36][R8.64+0xa9], R111 ;  /* 0x0000a96f0800d986 */ /* 0x0005e2000c101124 */
[----:B------:R-:W-:Y:S01]  /*14370*/  ISETP.LT.OR P5, PT, R0, 0xb1, !P6 ;  /* 0x000000b10000780c */ /* 0x000fe200077a1670 */
[----:B-1----:R-:W-:Y:S01]  /*14380*/  @!P3 IMAD R11, R112, R17, RZ ;  /* 0x00000011700bb224 */ /* 0x002fe200078e02ff */
[----:B------:R-:W-:-:S03]  /*14390*/  ISETP.LT.OR P4, PT, R0, 0xb2, !P6 ;  /* 0x000000b20000780c */ /* 0x000fc60007781670 */
[-C--:B------:R-:W-:Y:S01]  /*143a0*/  @!P1 IMAD R113, R113, R17.reuse, RZ ;  /* 0x0000001171719224 */ /* 0x080fe200078e02ff */
[----:B------:R1:W-:Y:S01]  /*143b0*/  @!P3 STG.E.U8 desc[UR36][R2.64+0xb0], R11 ;  /* 0x0000b00b0200b986 */ /* 0x0003e2000c101124 */
[C---:B------:R-:W-:Y:S02]  /*143c0*/  ISETP.LT.OR P3, PT, R0.reuse, 0xb9, !P6 ;  /* 0x000000b90000780c */ /* 0x040fe40007761670 */
[C---:B------:R-:W-:Y:S01]  /*143d0*/  ISETP.LT.OR P6, PT, R0.reuse, 0xba, !P6 ;  /* 0x000000ba0000780c */ /* 0x040fe200077c1670 */
[----:B------:R3:W-:Y:S01]  /*143e0*/  @!P1 STG.E.U8 desc[UR36][R2.64+0xb1], R113 ;  /* 0x0000b17102009986 */ /* 0x0007e2000c101124 */
[C---:B------:R-:W-:Y:S02]  /*143f0*/  ISETP.LT.OR P2, PT, R0.reuse, 0xb9, !P0 ;  /* 0x000000b90000780c */ /* 0x040fe40004741670 */
[----:B------:R-:W-:Y:S02]  /*14400*/  ISETP.LT.OR P0, PT, R0, 0xba, !P0 ;  /* 0x000000ba0000780c */ /* 0x000fe40004701670 */
[----:B------:R-:W-:Y:S01]  /*14410*/  @!P5 IADD3 R4, P1, R2, UR45, RZ ;  /* 0x0000002d0204dc10 */ /* 0x000fe2000ff3e0ff */
[----:B0-----:R-:W-:-:S03]  /*14420*/  @!P5 IMAD R13, R114, R17, RZ ;  /* 0x00000011720dd224 */ /* 0x001fc600078e02ff */
[----:B------:R-:W-:Y:S02]  /*14430*/  @!P5 IADD3.X R5, R3, UR44, RZ, P1, !PT ;  /* 0x0000002c0305dc10 */ /* 0x000fe40008ffe4ff */
[C---:B------:R-:W-:Y:S01]  /*14440*/  @!P4 IADD3 R6, P1, R2.reuse, UR45, RZ ;  /* 0x0000002d0206cc10 */ /* 0x040fe2000ff3e0ff */
[-C--:B------:R-:W-:Y:S02]  /*14450*/  @!P4 IMAD R115, R115, R17.reuse, RZ ;  /* 0x000000117373c224 */ /* 0x080fe400078e02ff */
[----:B------:R3:W-:Y:S01]  /*14460*/  @!P5 STG.E.U8 desc[UR36][R4.64+0xb0], R13 ;  /* 0x0000b00d0400d986 */ /* 0x0007e2000c101124 */
[----:B------:R-:W-:Y:S02]  /*14470*/  @!P4 IADD3.X R7, R3, UR44, RZ, P1, !PT ;  /* 0x0000002c0307cc10 */ /* 0x000fe40008ffe4ff */
[----:B--2---:R-:W-:Y:S01]  /*14480*/  @!P3 IADD3 R8, P1, R2, UR45, RZ ;  /* 0x0000002d0208bc10 */ /* 0x004fe2000ff3e0ff */
[-C--:B------:R-:W-:Y:S01]  /*14490*/  @!P2 IMAD R15, R116, R17.reuse, RZ ;  /* 0x00000011740fa224 */ /* 0x080fe200078e02ff */
[----:B------:R-:W-:Y:S01]  /*144a0*/  @!P6 IADD3 R10, P5, R2, UR45, RZ ;  /* 0x0000002d020aec10 */ /* 0x000fe2000ffbe0ff */
[-C--:B------:R-:W-:Y:S01]  /*144b0*/  @!P0 IMAD R117, R117, R17.reuse, RZ ;  /* 0x0000001175758224 */ /* 0x080fe200078e02ff */
[C---:B------:R-:W-:Y:S01]  /*144c0*/  @!P3 IADD3.X R9, R3.reuse, UR44, RZ, P1, !PT ;  /* 0x0000002c0309bc10 */ /* 0x040fe20008ffe4ff */
[-C--:B------:R-:W-:Y:S01]  /*144d0*/  @!P3 IMAD R21, R118, R17.reuse, RZ ;  /* 0x000000117615b224 */ /* 0x080fe200078e02ff */
[----:B-1----:R-:W-:Y:S01]  /*144e0*/  @!P6 IADD3.X R11, R3, UR44, RZ, P5, !PT ;  /* 0x0000002c030bec10 */ /* 0x002fe2000affe4ff */
[----:B------:R-:W-:Y:S01]  /*144f0*/  @!P6 IMAD R119, R119, R17, RZ ;  /* 0x000000117777e224 */ /* 0x000fe200078e02ff */
[----:B------:R3:W-:Y:S04]  /*14500*/  @!P4 STG.E.U8 desc[UR36][R6.64+0xb1], R115 ;  /* 0x0000b1730600c986 */ /* 0x0007e8000c101124 */
[----:B------:R3:W-:Y:S04]  /*14510*/  @!P2 STG.E.U8 desc[UR36][R2.64+0xb8], R15 ;  /* 0x0000b80f0200a986 */ /* 0x0007e8000c101124 */
[----:B------:R3:W-:Y:S04]  /*14520*/  @!P0 STG.E.U8 desc[UR36][R2.64+0xb9], R117 ;  /* 0x0000b97502008986 */ /* 0x0007e8000c101124 */
[----:B------:R3:W-:Y:S04]  /*14530*/  @!P3 STG.E.U8 desc[UR36][R8.64+0xb8], R21 ;  /* 0x0000b8150800b986 */ /* 0x0007e8000c101124 */
[----:B------:R3:W-:Y:S02]  /*14540*/  @!P6 STG.E.U8 desc[UR36][R10.64+0xb9], R119 ;  /* 0x0000b9770a00e986 */ /* 0x0007e4000c101124 */
.L_x_613:
[----:B------:R-:W-:Y:S05]  /*14550*/  BSYNC B0 ;  /* 0x0000000000007941 */ /* 0x000fea0003800000 */
.L_x_35:
[----:B--234-:R-:W2:Y:S04]  /*14560*/  LDL.LU R3, [R1+0x180] ;  /* 0x0001800001037983 */ /* 0x01cea80000300800 */
[----:B------:R-:W2:Y:S01]  /*14570*/  LDL.LU R2, [R1+0x184] ;  /* 0x0001840001027983 */ /* 0x000ea20000300800 */
[----:B------:R-:W-:Y:S01]  /*14580*/  ULDC UR4, c[0x0][0xc] ;  /* 0x0000030000047ab9 */ /* 0x000fe20000000800 */
[----:B------:R-:W-:Y:S01]  /*14590*/  ULDC UR5, c[0x0][0x10] ;  /* 0x0000040000057ab9 */ /* 0x000fe20000000800 */
[----:B-1----:R-:W2:Y:S01]  /*145a0*/  LDC R5, c[0x0][0x14] ;  /* 0x00000500ff057b82 */ /* 0x002ea20000000800 */
[----:B------:R-:W-:Y:S01]  /*145b0*/  UIMAD.WIDE.U32 UR4, UR4, UR5, URZ ;  /* 0x00000005040472a5 */ /* 0x000fe2000f8e003f */
[----:B------:R-:W-:Y:S01]  /*145c0*/  PRMT R0, RZ, 0x7610, R0 ;  /* 0x00007610ff007816 */ /* 0x000fe20000000000 */
[----:B------:R-:W-:Y:S01]  /*145d0*/  UMOV UR42, 0xffffffff ;  /* 0xffffffff002a7882 */ /* 0x000fe20000000000 */
[----:B------:R-:W-:-:S03]  /*145e0*/  UMOV UR43, 0xffffffff ;  /* 0xffffffff002b7882 */ /* 0x000fc60000000000 */
[----:B--2---:R-:W-:-:S04]  /*145f0*/  IMAD.WIDE.U32 R2, R5, UR4, R2 ;  /* 0x0000000405027c25 */ /* 0x004fc8000f8e0002 */
[----:B------:R-:W-:Y:S01]  /*14600*/  IMAD R5, R5, UR5, RZ ;  /* 0x0000000505057c24 */ /* 0x000fe2000f8e02ff */
[----:B------:R-:W-:Y:S01]  /*14610*/  ULDC.64 UR4, c[0x0][0x650] ;  /* 0x0001940000047ab9 */ /* 0x000fe20000000a00 */
[----:B0-----:R-:W-:Y:S01]  /*14620*/  IMAD.MOV.U32 R6, RZ, RZ, R2 ;  /* 0x000000ffff067224 */ /* 0x001fe200078e0002 */
[----:B------:R-:W-:Y:S01]  /*14630*/  ISETP.GE.U32.AND P0, PT, R2, UR4, PT ;  /* 0x0000000402007c0c */ /* 0x000fe2000bf06070 */
[----:B------:R-:W-:-:S05]  /*14640*/  IMAD.IADD R4, R3, 0x1, R5 ;  /* 0x0000000103047824 */ /* 0x000fca00078e0205 */
[----:B------:R0:W-:Y:S01]  /*14650*/  STL [R1+0x180], R4 ;  /* 0x0001800401007387 */ /* 0x0001e20000100800 */
[----:B------:R-:W-:-:S03]  /*14660*/  ISETP.GE.U32.AND.EX P0, PT, R4, UR5, PT, P0 ;  /* 0x0000000504007c0c */ /* 0x000fc6000bf06100 */
[----:B------:R0:W-:Y:S10]  /*14670*/  STL [R1+0x184], R6 ;  /* 0x0001840601007387 */ /* 0x0001f40000100800 */
[----:B0-----:R-:W-:Y:S05]  /*14680*/  @P0 BRA `(.L_x_614) ;  /* 0x0000000400880947 */ /* 0x001fea0003800000 */
[----:B------:R-:W0:Y:S01]  /*14690*/  S2UR UR6, SR_CTAID.X ;  /* 0x00000000000679c3 */ /* 0x000e220000002500 */
[----:B------:R-:W-:Y:S01]  /*146a0*/  ULDC.64 UR12, c[0x0][0x628] ;  /* 0x00018a00000c7ab9 */ /* 0x000fe20000000a00 */
[----:B------:R-:W-:Y:S01]  /*146b0*/  ULDC UR4, c[0x0][0x150] ;  /* 0x0000540000047ab9 */ /* 0x000fe20000000800 */
[----:B------:R-:W-:Y:S01]  /*146c0*/  ISETP.NE.U32.AND P0, PT, RZ, UR12, PT ;  /* 0x0000000cff007c0c */ /* 0x000fe2000bf05070 */
[----:B------:R-:W-:Y:S01]  /*146d0*/  ULDC UR15, c[0x0][0x630] ;  /* 0x00018c00000f7ab9 */ /* 0x000fe20000000800 */
[----:B------:R-:W-:Y:S01]  /*146e0*/  R2UR UR16, R6 ;  /* 0x00000000061072ca */ /* 0x000fe200000e0000 */
[----:B------:R-:W-:Y:S01]  /*146f0*/  ULDC UR18, c[0x0][0x154] ;  /* 0x0000550000127ab9 */ /* 0x000fe20000000800 */
[----:B------:R-:W-:Y:S01]  /*14700*/  ISETP.NE.AND.EX P0, PT, RZ, UR13, PT, P0 ;  /* 0x0000000dff007c0c */ /* 0x000fe2000bf05300 */
[----:B------:R-:W1:Y:S01]  /*14710*/  S2UR UR19, SR_CTAID.Y ;  /* 0x00000000001379c3 */ /* 0x000e620000002600 */
[----:B------:R-:W-:Y:S02]  /*14720*/  R2UR UR17, R4 ;  /* 0x00000000041172ca */ /* 0x000fe400000e0000 */
[----:B------:R-:W-:-:S02]  /*14730*/  R2UR UR10, R6 ;  /* 0x00000000060a72ca */ /* 0x000fc400000e0000 */
[----:B------:R-:W-:Y:S02]  /*14740*/  R2UR UR11, R4 ;  /* 0x00000000040b72ca */ /* 0x000fe400000e0000 */
[----:B0-----:R-:W-:-:S05]  /*14750*/  I2FP.F32.U32 R0, UR6 ;  /* 0x0000000600007c45 */ /* 0x001fca0008201000 */
[----:B------:R-:W-:-:S04]  /*14760*/  FMUL R0, R0, UR4 ;  /* 0x0000000400007c20 */ /* 0x000fc80008400000 */
[----:B------:R0:W2:Y:S01]  /*14770*/  F2I.U32.TRUNC.NTZ R2, R0 ;  /* 0x0000000000027305 */ /* 0x0000a2000020f000 */
[----:B-1----:R-:W-:Y:S05]  /*14780*/  @!P0 BRA `(.L_x_615) ;  /* 0x0000000000308947 */ /* 0x002fea0003800000 */
        /* <DEDUP_REMOVED lines=12> */
.L_x_615:
[----:B------:R-:W-:Y:S01]  /*14850*/  USHF.R.U64 UR43, UR10, UR15, UR11 ;  /* 0x0000000f0a2b7299 */ /* 0x000fe2000800120b */
[----:B0-----:R-:W-:Y:S01]  /*14860*/  I2FP.F32.U32 R0, UR19 ;  /* 0x0000001300007c45 */ /* 0x001fe20008201000 */
[----:B------:R-:W-:Y:S01]  /*14870*/  USHF.R.U32.HI UR4, URZ, UR15, UR11 ;  /* 0x0000000f3f047299 */ /* 0x000fe2000801160b */
[----:B--2---:R-:W-:Y:S01]  /*14880*/  R2UR UR14, R2 ;  /* 0x00000000020e72ca */ /* 0x004fe200000e0000 */
[----:B------:R-:W-:Y:S02]  /*14890*/  UIADD3 UR9, UP0, URZ, -UR43, URZ ;  /* 0x8000002b3f097290 */ /* 0x000fe4000ff1e03f */
[----:B------:R-:W-:Y:S01]  /*148a0*/  FMUL R0, R0, UR18 ;  /* 0x0000001200007c20 */ /* 0x000fe20008400000 */
[----:B------:R-:W-:Y:S01]  /*148b0*/  ULDC.64 UR12, c[0x0][0x620] ;  /* 0x00018800000c7ab9 */ /* 0x000fe20000000a00 */
[----:B------:R-:W-:Y:S01]  /*148c0*/  UIADD3.X UR4, URZ, ~UR4, URZ, UP0, !UPT ;  /* 0x800000043f047290 */ /* 0x000fe200087fe43f */
[----:B------:R-:W-:Y:S01]  /*148d0*/  UMOV UR10, UR16 ;  /* 0x00000010000a7c82 */ /* 0x000fe20008000000 */
[----:B------:R-:W-:-:S02]  /*148e0*/  UMOV UR11, UR17 ;  /* 0x00000011000b7c82 */ /* 0x000fc40008000000 */
[----:B------:R-:W-:Y:S01]  /*148f0*/  UIMAD UR4, UR4, UR12, URZ ;  /* 0x0000000c040472a4 */ /* 0x000fe2000f8e023f */
[----:B------:R-:W0:Y:S01]  /*14900*/  F2I.U32.TRUNC.NTZ R0, R0 ;  /* 0x0000000000007305 */ /* 0x000e22000020f000 */
[----:B------:R-:W-:Y:S02]  /*14910*/  UIMAD.WIDE.U32 UR10, UR9, UR12, UR10 ;  /* 0x0000000c090a72a5 */ /* 0x000fe4000f8e000a */
[----:B------:R-:W-:Y:S01]  /*14920*/  UIMAD UR9, UR9, UR13, UR4 ;  /* 0x0000000d090972a4 */ /* 0x000fe2000f8e0204 */
[----:B------:R-:W-:Y:S01]  /*14930*/  ULDC UR12, c[0x0][0x618] ;  /* 0x00018600000c7ab9 */ /* 0x000fe20000000800 */
[----:B------:R-:W-:Y:S02]  /*14940*/  ULDC UR21, c[0x0][0x658] ;  /* 0x0001960000157ab9 */ /* 0x000fe40000000800 */
[----:B------:R-:W-:Y:S01]  /*14950*/  UIADD3 UR9, UR11, UR9, URZ ;  /* 0x000000090b097290 */ /* 0x000fe2000fffe03f */
[----:B------:R-:W-:Y:S01]  /*14960*/  UMOV UR16, 0xffffffff ;  /* 0xffffffff00107882 */ /* 0x000fe20000000000 */
[----:B------:R-:W-:Y:S01]  /*14970*/  ULDC.64 UR4, c[0x0][0x640] ;  /* 0x0001900000047ab9 */ /* 0x000fe20000000a00 */
[----:B------:R-:W-:Y:S01]  /*14980*/  USHF.L.U32 UR16, UR16, UR21, URZ ;  /* 0x0000001510107299 */ /* 0x000fe2000800063f */
[----:B------:R-:W-:Y:S01]  /*14990*/  ISETP.NE.U32.AND P0, PT, RZ, UR4, PT ;  /* 0x00000004ff007c0c */ /* 0x000fe2000bf05070 */
[----:B------:R-:W-:-:S02]  /*149a0*/  USHF.R.U64 UR17, UR10, UR12, UR9 ;  /* 0x0000000c0a117299 */ /* 0x000fc40008001209 */
[----:B------:R-:W-:Y:S01]  /*149b0*/  USHF.R.U32.HI UR9, URZ, UR12, UR9 ;  /* 0x0000000c3f097299 */ /* 0x000fe20008011609 */
[----:B0-----:R-:W-:Y:S01]  /*149c0*/  R2UR UR15, R0 ;  /* 0x00000000000f72ca */ /* 0x001fe200000e0000 */
[----:B------:R-:W-:Y:S01]  /*149d0*/  ULDC UR18, c[0x0][0x608] ;  /* 0x0001820000127ab9 */ /* 0x000fe20000000800 */
[----:B------:R-:W-:Y:S01]  /*149e0*/  ULOP3.LUT UR41, URZ, UR16, URZ, 0x33, !UPT ;  /* 0x000000103f297292 */ /* 0x000fe2000f8e333f */
[----:B------:R-:W-:Y:S01]  /*149f0*/  ISETP.NE.AND.EX P0, PT, RZ, UR5, PT, P0 ;  /* 0x00000005ff007c0c */ /* 0x000fe2000bf05300 */
[----:B------:R-:W-:Y:S02]  /*14a00*/  USHF.R.U64 UR16, UR17, UR18, UR9 ;  /* 0x0000001211107299 */ /* 0x000fe40008001209 */
[----:B------:R-:W-:Y:S02]  /*14a10*/  USHF.R.U32.HI UR9, URZ, UR18, UR9 ;  /* 0x000000123f097299 */ /* 0x000fe40008011609 */
[----:B------:R-:W-:Y:S02]  /*14a20*/  UIADD3 UR14, -UR14, URZ, URZ ;  /* 0x0000003f0e0e7290 */ /* 0x000fe4000fffe13f */
[----:B------:R-:W-:Y:S01]  /*14a30*/  USHF.R.U64 UR18, UR16, UR21, UR9 ;  /* 0x0000001510127299 */ /* 0x000fe20008001209 */
[----:B------:R-:W-:Y:S01]  /*14a40*/  UMOV UR20, 0x1 ;  /* 0x0000000100147882 */ /* 0x000fe20000000000 */
[----:B------:R-:W-:Y:S01]  /*14a50*/  ULDC UR13, c[0x0][0x144] ;  /* 0x00005100000d7ab9 */ /* 0x000fe20000000800 */
[----:B------:R-:W-:Y:S01]  /*14a60*/  ULDC UR7, c[0x0][0x600] ;  /* 0x0001800000077ab9 */ /* 0x000fe20000000800 */
[----:B------:R-:W-:-:S02]  /*14a70*/  USHF.L.U32 UR24, UR20, UR21, URZ ;  /* 0x0000001514187299 */ /* 0x000fc4000800063f */
[----:B------:R-:W-:Y:S02]  /*14a80*/  USHF.R.U32.HI UR9, URZ, UR21, UR9 ;  /* 0x000000153f097299 */ /* 0x000fe40008011609 */
[----:B------:R-:W-:Y:S02]  /*14a90*/  UIMAD UR21, UR13, UR14, UR6 ;  /* 0x0000000e0d1572a4 */ /* 0x000fe4000f8e0206 */
[----:B------:R-:W-:Y:S02]  /*14aa0*/  UIADD3 UR8, UR7, -0x1, URZ ;  /* 0xffffffff07087890 */ /* 0x000fe4000fffe03f */
[----:B------:R-:W-:Y:S01]  /*14ab0*/  UIADD3 UR20, -UR15, URZ, URZ ;  /* 0x0000003f0f147290 */ /* 0x000fe2000fffe13f */
[----:B------:R-:W-:Y:S01]  /*14ac0*/  ULDC UR25, c[0x0][0x148] ;  /* 0x0000520000197ab9 */ /* 0x000fe20000000800 */
[----:B------:R-:W-:Y:S01]  /*14ad0*/  ULDC UR22, c[0x0][0x648] ;  /* 0x0001920000167ab9 */ /* 0x000fe20000000800 */
[----:B------:R-:W-:Y:S01]  /*14ae0*/  ULDC UR23, c[0x0][0x638] ;  /* 0x00018e0000177ab9 */ /* 0x000fe20000000800 */
        /* <DEDUP_REMOVED lines=14> */
.L_x_616:
[----:B------:R-:W-:Y:S01]  /*14bd0*/  UISETP.NE.AND UP0, UPT, UR47, URZ, UPT ;  /* 0x0000003f2f00728c */ /* 0x000fe2000bf05270 */
[----:B------:R-:W-:Y:S01]  /*14be0*/  IMAD.MOV.U32 R0, RZ, RZ, 0x1 ;  /* 0x00000001ff007424 */ /* 0x000fe200078e00ff */
[----:B------:R-:W-:Y:S02]  /*14bf0*/  USHF.R.U64 UR4, UR6, UR22, UR9 ;  /* 0x0000001606047299 */ /* 0x000fe40008001209 */
[----:B------:R-:W-:Y:S02]  /*14c00*/  ULOP3.LUT UR41, UR16, UR41, URZ, 0xc0, !UPT ;  /* 0x0000002910297292 */ /* 0x000fe4000f8ec03f */
[----:B------:R-:W-:Y:S02]  /*14c10*/  UIADD3 UR5, -UR4, URZ, URZ ;  /* 0x0000003f04057290 */ /* 0x000fe4000fffe13f */
[----:B------:R-:W-:Y:S02]  /*14c20*/  UIMAD UR41, UR24, UR4, UR41 ;  /* 0x00000004182972a4 */ /* 0x000fe4000f8e0229 */
[----:B------:R-:W-:-:S02]  /*14c30*/  ULOP3.LUT UR8, UR17, UR8, URZ, 0xc0, !UPT ;  /* 0x0000000811087292 */ /* 0x000fc4000f8ec03f */
[----:B------:R-:W-:Y:S02]  /*14c40*/  @UP0 UIMAD UR21, UR25, UR20, UR19 ;  /* 0x00000014191502a4 */ /* 0x000fe4000f8e0213 */
[----:B------:R-:W-:-:S03]  /*14c50*/  UIMAD UR4, UR5, UR23, UR18 ;  /* 0x00000017050472a4 */ /* 0x000fc6000f8e0212 */
[----:B------:R-:W-:Y:S01]  /*14c60*/  ULDC UR5, c[0x0][0x610] ;  /* 0x0001840000057ab9 */ /* 0x000fe20000000800 */
[----:B------:R-:W-:Y:S02]  /*14c70*/  UIMAD UR4, UR4, UR7, UR8 ;  /* 0x00000007040472a4 */ /* 0x000fe4000f8e0208 */
[----:B------:R-:W-:-:S04]  /*14c80*/  UIMAD UR41, UR41, UR5, UR21 ;  /* 0x00000005292972a4 */ /* 0x000fc8000f8e0215 */
[----:B------:R-:W-:Y:S02]  /*14c90*/  USEL UR42, UR4, UR41, !UP0 ;  /* 0x00000029042a7287 */ /* 0x000fe4000c000000 */
[----:B------:R-:W-:-:S12]  /*14ca0*/  USEL UR41, UR41, UR4, !UP0 ;  /* 0x0000000429297287 */ /* 0x000fd8000c000000 */
.L_x_614:
[----:B------:R-:W-:-:S13]  /*14cb0*/  LOP3.LUT P0, RZ, R0, 0xff, RZ, 0xc0, !PT ;  /* 0x000000ff00ff7812 */ /* 0x000fda000780c0ff */
[----:B------:R-:W-:Y:S05]  /*14cc0*/  @P0 BRA `(.L_x_617) ;  /* 0xfffffec800100947 */ /* 0x000fea000383ffff */
[----:B------:R-:W-:Y:S05]  /*14cd0*/  EXIT ;  /* 0x000000000000794d */ /* 0x000fea0003800000 */
.L_x_8:
[----:B------:R-:W2:Y:S01]  /*14ce0*/  LDL R5, [R1+0x184] ;  /* 0x0001840001057983 */ /* 0x000ea20000100800 */
[----:B------:R-:W-:-:S03]  /*14cf0*/  ULDC.64 UR4, c[0x0][0x650] ;  /* 0x0001940000047ab9 */ /* 0x000fc60000000a00 */
[----:B------:R-:W3:Y:S01]  /*14d00*/  LDL R4, [R1+0x180] ;  /* 0x0001800001047983 */ /* 0x000ee20000100800 */
[----:B------:R-:W-:Y:S01]  /*14d10*/  PRMT R0, RZ, 0x7610, R0 ;  /* 0x00007610ff007816 */ /* 0x000fe20000000000 */
[----:B------:R-:W-:Y:S02]  /*14d20*/  IMAD.MOV.U32 R2, RZ, RZ, -0x1 ;  /* 0xffffffffff027424 */ /* 0x000fe400078e00ff */
[----:B------:R-:W-:Y:S02]  /*14d30*/  IMAD.MOV.U32 R3, RZ, RZ, -0x1 ;  /* 0xffffffffff037424 */ /* 0x000fe400078e00ff */
[----:B------:R-:W-:Y:S01]  /*14d40*/  IMAD.MOV.U32 R10, RZ, RZ, -0x1 ;  /* 0xffffffffff0a7424 */ /* 0x000fe200078e00ff */
[----:B--2---:R-:W-:-:S04]  /*14d50*/  ISETP.GE.U32.AND P0, PT, R5, UR4, PT ;  /* 0x0000000405007c0c */ /* 0x004fc8000bf06070 */
[----:B---3--:R-:W-:-:S13]  /*14d60*/  ISETP.GE.U32.AND.EX P0, PT, R4, UR5, PT, P0 ;  /* 0x0000000504007c0c */ /* 0x008fda000bf06100 */
        /* <DEDUP_REMOVED lines=21> */
.L_x_619:
[----:B------:R-:W-:Y:S01]  /*14ec0*/  USHF.R.U64 UR4, UR14, UR19, UR15 ;  /* 0x000000130e047299 */ /* 0x000fe2000800120f */
[----:B------:R-:W-:Y:S01]  /*14ed0*/  R2UR UR7, R4 ;  /* 0x00000000040772ca */ /* 0x000fe200000e0000 */
[----:B------:R-:W-:Y:S02]  /*14ee0*/  USHF.R.U32.HI UR5, URZ, UR19, UR15 ;  /* 0x000000133f057299 */ /* 0x000fe4000801160f */
[----:B------:R-:W-:Y:S01]  /*14ef0*/  UIADD3 UR13, UP0, URZ, -UR4, URZ ;  /* 0x800000043f0d7290 */ /* 0x000fe2000ff1e03f */
[----:B------:R-:W-:Y:S01]  /*14f00*/  ULDC.64 UR14, c[0x0][0x620] ;  /* 0x00018800000e7ab9 */ /* 0x000fe20000000a00 */
[----:B------:R-:W-:Y:S02]  /*14f10*/  UMOV UR6, UR20 ;  /* 0x0000001400067c82 */ /* 0x000fe40008000000 */
[----:B------:R-:W-:Y:S02]  /*14f20*/  UIADD3.X UR5, URZ, ~UR5, URZ, UP0, !UPT ;  /* 0x800000053f057290 */ /* 0x000fe400087fe43f */
[----:B------:R-:W-:-:S02]  /*14f30*/  UISETP.NE.AND UP1, UPT, UR47, URZ, UPT ;  /* 0x0000003f2f00728c */ /* 0x000fc4000bf25270 */
[----:B------:R-:W-:Y:S02]  /*14f40*/  UIMAD UR5, UR5, UR14, URZ ;  /* 0x0000000e050572a4 */ /* 0x000fe4000f8e023f */
[----:B------:R-:W-:Y:S02]  /*14f50*/  UIMAD.WIDE.U32 UR6, UR13, UR14, UR6 ;  /* 0x0000000e0d0672a5 */ /* 0x000fe4000f8e0006 */
[----:B------:R-:W-:Y:S01]  /*14f60*/  UIMAD UR5, UR13, UR15, UR5 ;  /* 0x0000000f0d0572a4 */ /* 0x000fe2000f8e0205 */
[----:B------:R-:W-:Y:S02]  /*14f70*/  ULDC UR14, c[0x0][0x608] ;  /* 0x00018200000e7ab9 */ /* 0x000fe40000000800 */
[----:B------:R-:W-:Y:S01]  /*14f80*/  ULDC UR13, c[0x0][0x618] ;  /* 0x00018600000d7ab9 */ /* 0x000fe20000000800 */
[----:B------:R-:W-:Y:S01]  /*14f90*/  UIADD3 UR5, UR7, UR5, URZ ;  /* 0x0000000507057290 */ /* 0x000fe2000fffe03f */
[----:B------:R-:W-:Y:S01]  /*14fa0*/  ULDC UR22, c[0x0][0x658] ;  /* 0x0001960000167ab9 */ /* 0x000fe20000000800 */
[----:B------:R-:W-:-:S02]  /*14fb0*/  @UP1 UIMAD UR8, UR11, UR12, UR10 ;  /* 0x0000000c0b0812a4 */ /* 0x000fc4000f8e020a */
[----:B------:R-:W-:Y:S02]  /*14fc0*/  USHF.R.U64 UR17, UR6, UR13, UR5 ;  /* 0x0000000d06117299 */ /* 0x000fe40008001205 */
[----:B------:R-:W-:Y:S01]  /*14fd0*/  USHF.R.U32.HI UR5, URZ, UR13, UR5 ;  /* 0x0000000d3f057299 */ /* 0x000fe20008011605 */
[----:B------:R-:W-:Y:S01]  /*14fe0*/  ULDC.64 UR6, c[0x0][0x640] ;  /* 0x0001900000067ab9 */ /* 0x000fe20000000a00 */
[----:B------:R-:W-:Y:S01]  /*14ff0*/  UMOV UR10, 0xffffffff ;  /* 0xffffffff000a7882 */ /* 0x000fe20000000000 */
[----:B------:R-:W-:Y:S01]  /*15000*/  ISETP.NE.U32.AND P0, PT, RZ, UR6, PT ;  /* 0x00000006ff007c0c */ /* 0x000fe2000bf05070 */
[----:B------:R-:W-:Y:S02]  /*15010*/  USHF.R.U64 UR18, UR17, UR14, UR5 ;  /* 0x0000000e11127299 */ /* 0x000fe40008001205 */
[----:B------:R-:W-:Y:S01]  /*15020*/  USHF.R.U32.HI UR5, URZ, UR14, UR5 ;  /* 0x0000000e3f057299 */ /* 0x000fe20008011605 */
[----:B------:R-:W-:Y:S01]  /*15030*/  ISETP.NE.AND.EX P0, PT, RZ, UR7, PT, P0 ;  /* 0x00000007ff007c0c */ /* 0x000fe2000bf05300 */
[----:B------:R-:W-:-:S02]  /*15040*/  USHF.L.U32 UR11, UR10, UR22, URZ ;  /* 0x000000160a0b7299 */ /* 0x000fc4000800063f */
[----:B------:R-:W-:Y:S01]  /*15050*/  USHF.R.U64 UR19, UR18, UR22, UR5 ;  /* 0x0000001612137299 */ /* 0x000fe20008001205 */
[----:B------:R-:W-:Y:S01]  /*15060*/  ULDC UR20, c[0x0][0x600] ;  /* 0x0001800000147ab9 */ /* 0x000fe20000000800 */
[----:B------:R-:W-:Y:S02]  /*15070*/  USHF.R.U32.HI UR10, URZ, UR22, UR5 ;  /* 0x000000163f0a7299 */ /* 0x000fe40008011605 */
[----:B------:R-:W-:Y:S02]  /*15080*/  UIADD3 UR21, UR20, -0x1, URZ ;  /* 0xffffffff14157890 */ /* 0x000fe4000fffe03f */
[----:B------:R-:W-:Y:S01]  /*15090*/  ULOP3.LUT UR26, URZ, UR11, URZ, 0x33, !UPT ;  /* 0x0000000b3f1a7292 */ /* 0x000fe2000f8e333f */
        /* <DEDUP_REMOVED lines=17> */
.L_x_620:
[----:B------:R-:W-:Y:S01]  /*151b0*/  USHF.R.U64 UR6, UR5, UR23, UR10 ;  /* 0x0000001705067299 */ /* 0x000fe2000800120a */
[----:B------:R-:W-:Y:S01]  /*151c0*/  IMAD.MOV.U32 R0, RZ, RZ, 0x1 ;  /* 0x00000001ff007424 */ /* 0x000fe200078e00ff */
[----:B------:R-:W-:Y:S01]  /*151d0*/  USHF.L.U32 UR25, UR25, UR22, URZ ;  /* 0x0000001619197299 */ /* 0x000fe2000800063f */
[----:B------:R-:W-:Y:S01]  /*151e0*/  IMAD.U32 R10, RZ, RZ, UR4 ;  /* 0x00000004ff0a7e24 */ /* 0x000fe2000f8e00ff */
[----:B------:R-:W-:Y:S02]  /*151f0*/  ULOP3.LUT UR5, UR18, UR26, URZ, 0xc0, !UPT ;  /* 0x0000001a12057292 */ /* 0x000fe4000f8ec03f */
[----:B------:R-:W-:Y:S02]  /*15200*/  UIADD3 UR7, -UR6, URZ, URZ ;  /* 0x0000003f06077290 */ /* 0x000fe4000fffe13f */
[----:B------:R-:W-:Y:S02]  /*15210*/  UIMAD UR6, UR25, UR6, UR5 ;  /* 0x00000006190672a4 */ /* 0x000fe4000f8e0205 */
[----:B------:R-:W-:-:S02]  /*15220*/  ULOP3.LUT UR17, UR17, UR21, URZ, 0xc0, !UPT ;  /* 0x0000001511117292 */ /* 0x000fc4000f8ec03f */
[----:B------:R-:W-:Y:S02]  /*15230*/  UIMAD UR5, UR7, UR24, UR19 ;  /* 0x00000018070572a4 */ /* 0x000fe4000f8e0213 */
[----:B------:R-:W-:Y:S01]  /*15240*/  UISETP.NE.AND UP0, UPT, UR47, URZ, UPT ;  /* 0x0000003f2f00728c */ /* 0x000fe2000bf05270 */
[----:B------:R-:W-:Y:S01]  /*15250*/  ULDC UR7, c[0x0][0x610] ;  /* 0x0001840000077ab9 */ /* 0x000fe20000000800 */
[----:B------:R-:W-:Y:S02]  /*15260*/  UIMAD UR5, UR5, UR20, UR17 ;  /* 0x00000014050572a4 */ /* 0x000fe4000f8e0211 */
[----:B------:R-:W-:-:S04]  /*15270*/  UIMAD UR8, UR6, UR7, UR8 ;  /* 0x00000007060872a4 */ /* 0x000fc8000f8e0208 */
[----:B------:R-:W-:Y:S02]  /*15280*/  USEL UR6, UR5, UR8, !UP0 ;  /* 0x0000000805067287 */ /* 0x000fe4000c000000 */
[----:B------:R-:W-:-:S04]  /*15290*/  USEL UR8, UR8, UR5, !UP0 ;  /* 0x0000000508087287 */ /* 0x000fc8000c000000 */
[----:B------:R-:W-:Y:S02]  /*152a0*/  IMAD.U32 R3, RZ, RZ, UR6 ;  /* 0x00000006ff037e24 */ /* 0x000fe4000f8e00ff */
[----:B------:R-:W-:-:S07]  /*152b0*/  IMAD.U32 R2, RZ, RZ, UR8 ;  /* 0x00000008ff027e24 */ /* 0x000fce000f8e00ff */
.L_x_618:
[----:B------:R-:W-:-:S08]  /*152c0*/  NOP ;  /* 0x0000000000007918 */ /* 0x000fd00000000000 */
[----:B0-----:R-:W0:-:S00]  /*152d0*/  USETMAXREG.DEALLOC.CTAPOOL 0x18 ;  /* 0x00000018000079c8 */ /* 0x001e0000080e0500 */
[----:B------:R-:W-:-:S13]  /*152e0*/  ISETP.NE.AND P0, PT, RZ, UR9, PT ;  /* 0x00000009ff007c0c */ /* 0x000fda000bf05270 */
[----:B------:R-:W-:Y:S05]  /*152f0*/  @P0 EXIT ;  /* 0x000000000000094d */ /* 0x000fea0003800000 */
[----:B0-----:R-:W-:Y:S01]  /*15300*/  LOP3.LUT P0, RZ, R0, 0xff, RZ, 0xc0, !PT ;  /* 0x000000ff00ff7812 */ /* 0x001fe2000780c0ff */
[----:B------:R-:W-:Y:S02]  /*15310*/  IMAD.MOV.U32 R7, RZ, RZ, 0x1 ;  /* 0x00000001ff077424 */ /* 0x000fe400078e00ff */
[----:B------:R-:W-:-:S10]  /*15320*/  IMAD.MOV.U32 R6, RZ, RZ, RZ ;  /* 0x000000ffff067224 */ /* 0x000fd400078e00ff */
[----:B------:R-:W-:Y:S05]  /*15330*/  @!P0 BRA `(.L_x_621) ;  /* 0x0000000c00748947 */ /* 0x000fea0003800000 */
[----:B------:R-:W0:Y:S01]  /*15340*/  S2R R0, SR_CgaCtaId ;  /* 0x0000000000007919 */ /* 0x000e220000008800 */
[----:B------:R-:W-:Y:S01]  /*15350*/  ULDC UR4, c[0x0][0x28c] ;  /* 0x0000a30000047ab9 */ /* 0x000fe20000000800 */
[----:B------:R-:W-:Y:S01]  /*15360*/  ULDC UR6, c[0x0][0x658] ;  /* 0x0001960000067ab9 */ /* 0x000fe20000000800 */
[----:B------:R-:W-:Y:S01]  /*15370*/  UIADD3 UR10, UR4, 0x1f, URZ ;  /* 0x0000001f040a7890 */ /* 0x000fe2000fffe03f */
[----:B------:R-:W-:Y:S01]  /*15380*/  IMAD.MOV.U32 R5, RZ, RZ, 0xc00 ;  /* 0x00000c00ff057424 */ /* 0x000fe200078e00ff */
[----:B------:R-:W-:Y:S01]  /*15390*/  UMOV UR7, 0xffffffff ;  /* 0xffffffff00077882 */ /* 0x000fe20000000000 */
[----:B------:R-:W-:Y:S01]  /*153a0*/  ULDC UR5, c[0x0][0x600] ;  /* 0x0001800000057ab9 */ /* 0x000fe20000000800 */
[----:B------:R-:W-:Y:S01]  /*153b0*/  UMOV UR9, 0x1 ;  /* 0x0000000100097882 */ /* 0x000fe20000000000 */
[----:B------:R-:W-:Y:S01]  /*153c0*/  USHF.L.U32 UR7, UR7, UR6, URZ ;  /* 0x0000000607077299 */ /* 0x000fe2000800063f */
[----:B------:R-:W-:Y:S01]  /*153d0*/  BSSY B0, `(.L_x_621) ;  /* 0x00000d3000007945 */ /* 0x000fe20003800000 */
[----:B------:R-:W-:Y:S01]  /*153e0*/  UIADD3 UR4, UR5, -0x1, URZ ;  /* 0xffffffff05047890 */ /* 0x000fe2000fffe03f */
[----:B------:R-:W-:Y:S01]  /*153f0*/  IMAD.MOV.U32 R9, RZ, RZ, 0x1 ;  /* 0x00000001ff097424 */ /* 0x000fe200078e00ff */
[----:B------:R-:W-:Y:S01]  /*15400*/  USHF.R.S32.HI UR11, URZ, 0x1f, UR10 ;  /* 0x0000001f3f0b7899 */ /* 0x000fe2000801140a */
[----:B------:R-:W-:Y:S01]  /*15410*/  IMAD.MOV.U32 R7, RZ, RZ, 0x1 ;  /* 0x00000001ff077424 */ /* 0x000fe200078e00ff */
[----:B------:R-:W-:Y:S01]  /*15420*/  ULDC UR8, c[0x0][0xc] ;  /* 0x0000030000087ab9 */ /* 0x000fe20000000800 */
[----:B------:R-:W-:Y:S01]  /*15430*/  USHF.L.U32 UR5, UR9, UR6, URZ ;  /* 0x0000000609057299 */ /* 0x000fe2000800063f */
[----:B------:R-:W-:Y:S01]  /*15440*/  IMAD.MOV.U32 R6, RZ, RZ, RZ ;  /* 0x000000ffff067224 */ /* 0x000fe200078e00ff */
[----:B------:R-:W-:Y:S01]  /*15450*/  ULEA.HI UR11, UR11, UR10, URZ, 0x5 ;  /* 0x0000000a0b0b7291 */ /* 0x000fe2000f8f283f */
[----:B------:R-:W-:Y:S01]  /*15460*/  ULDC UR9, c[0x0][0x10] ;  /* 0x0000040000097ab9 */ /* 0x000fe20000000800 */
[----:B------:R-:W-:-:S02]  /*15470*/  ULOP3.LUT UR6, URZ, UR7, URZ, 0x33, !UPT ;  /* 0x000000073f067292 */ /* 0x000fc4000f8e333f */
[----:B------:R-:W-:Y:S01]  /*15480*/  UIMAD.WIDE.U32 UR8, UR8, UR9, URZ ;  /* 0x00000009080872a5 */ /* 0x000fe2000f8e003f */
[----:B------:R-:W-:Y:S01]  /*15490*/  ULDC UR7, c[0x0][0x14] ;  /* 0x0000050000077ab9 */ /* 0x000fe20000000800 */
[----:B------:R-:W-:Y:S02]  /*154a0*/  USHF.R.S32.HI UR19, URZ, 0x5, UR11 ;  /* 0x000000053f137899 */ /* 0x000fe4000801140b */
[----:B------:R-:W-:Y:S02]  /*154b0*/  UIMAD.WIDE.U32 UR22, UR8, UR7, URZ ;  /* 0x00000007081672a5 */ /* 0x000fe4000f8e003f */
[----:B------:R-:W-:Y:S02]  /*154c0*/  UIMAD UR13, UR9, UR7, URZ ;  /* 0x00000007090d72a4 */ /* 0x000fe4000f8e023f */
[----:B------:R-:W-:Y:S01]  /*154d0*/  ULOP3.LUT UR26, UR40, 0x2, URZ, 0xfc, !UPT ;  /* 0x00000002281a7892 */ /* 0x000fe2000f8efc3f */
[----:B0-----:R-:W-:Y:S01]  /*154e0*/  LOP3.LUT R0, R0, 0x1, RZ, 0xc0, !PT ;  /* 0x0000000100007812 */ /* 0x001fe200078ec0ff */
[----:B------:R-:W-:-:S02]  /*154f0*/  UIADD3 UR13, UR23, UR13, URZ ;  /* 0x0000000d170d7290 */ /* 0x000fc4000fffe03f */
[----:B------:R-:W-:Y:S02]  /*15500*/  UIADD3 UR27, UR19, 0x1, URZ ;  /* 0x00000001131b7890 */ /* 0x000fe4000fffe03f */
[----:B------:R-:W-:Y:S01]  /*15510*/  IMAD R16, R0, R5, 0x24180 ;  /* 0x0002418000107424 */ /* 0x000fe200078e0205 */
[----:B------:R-:W-:-:S09]  /*15520*/  ULDC.64 UR24, c[0x0][0x198] ;  /* 0x0000660000187ab9 */ /* 0x000fd20000000a00 */
.L_x_632:
[----:B------:R-:W-:-:S03]  /*15530*/  UMOV UR7, 0xffffffff ;  /* 0xffffffff00077882 */ /* 0x000fc60000000000 */
[----:B------:R-:W-:Y:S05]  /*15540*/  BRA.DIV UR7, `(.L_x_622) ;  /* 0x0000001207fc7947 */ /* 0x000fea000b800000 */
[----:B------:R-:W-:-:S13]  /*15550*/  ELECT P6, URZ, PT ;  /* 0x00000000003f782f */ /* 0x000fda00038c0000 */
.L_x_651:
[----:B------:R-:W0:Y:S01]  /*15560*/  LDC R4, c[0x0][0x28c] ;  /* 0x0000a300ff047b82 */ /* 0x000e220000000800 */
[----:B------:R-:W-:Y:S01]  /*15570*/  BSSY B1, `(.L_x_623) ;  /* 0x000003b000017945 */ /* 0x000fe20003800000 */
[----:B0-----:R-:W-:-:S13]  /*15580*/  ISETP.LT.OR P6, PT, R4, 0x1, !P6 ;  /* 0x000000010400780c */ /* 0x001fda00077c1670 */
[----:B------:R-:W-:Y:S05]  /*15590*/  @P6 BRA `(.L_x_624) ;  /* 0x0000000000e06947 */ /* 0x000fea0003800000 */
[----:B------:R-:W-:Y:S02]  /*155a0*/  IMAD R3, R3, 0x2, R0 ;  /* 0x0000000203037824 */ /* 0x000fe400078e0200 */
[----:B------:R-:W-:Y:S02]  /*155b0*/  IMAD R2, R2, 0x180, RZ ;  /* 0x0000018002027824 */ /* 0x000fe400078e02ff */
[----:B------:R-:W-:Y:S02]  /*155c0*/  IMAD R3, R3, 0x60, RZ ;  /* 0x0000006003037824 */ /* 0x000fe400078e02ff */
[----:B------:R-:W-:Y:S02]  /*155d0*/  IMAD.MOV.U32 R12, RZ, RZ, RZ ;  /* 0x000000ffff0c7224 */ /* 0x000fe400078e00ff */
[----:B------:R-:W-:Y:S02]  /*155e0*/  IMAD.U32 R13, RZ, RZ, UR27 ;  /* 0x0000001bff0d7e24 */ /* 0x000fe4000f8e00ff */
[----:B------:R-:W-:-:S02]  /*155f0*/  IMAD.MOV.U32 R4, RZ, RZ, R7 ;  /* 0x000000ffff047224 */ /* 0x000fc400078e0007 */
[----:B------:R-:W-:-:S07]  /*15600*/  IMAD.MOV.U32 R5, RZ, RZ, R6 ;  /* 0x000000ffff057224 */ /* 0x000fce00078e0006 */
.L_x_627:
[----:B------:R-:W0:Y:S01]  /*15610*/  S2R R11, SR_CgaCtaId ;  /* 0x00000000000b7919 */ /* 0x000e220000008800 */
[----:B------:R-:W-:Y:S01]  /*15620*/  MOV R8, 0x400 ;  /* 0x0000040000087802 */ /* 0x000fe20000000f00 */
[----:B------:R-:W1:Y:S03]  /*15630*/  S2R R15, SR_TID.X ;  /* 0x00000000000f7919 */ /* 0x000e660000002100 */
[----:B0-----:R-:W-:Y:S02]  /*15640*/  LEA R14, R11, R8, 0x18 ;  /* 0x000000080b0e7211 */ /* 0x001fe400078ec0ff */
[----:B------:R-:W-:Y:S02]  /*15650*/  SHF.L.U32 R8, R4, 0x1f, RZ ;  /* 0x0000001f04087819 */ /* 0x000fe400000006ff */
[----:B-1----:R-:W-:Y:S01]  /*15660*/  LOP3.LUT P1, RZ, R15, 0x7f, RZ, 0xc0, !PT ;  /* 0x0000007f0fff7812 */ /* 0x002fe2000782c0ff */
[----:B------:R-:W-:-:S04]  /*15670*/  IMAD R11, R5, 0x8, R14 ;  /* 0x00000008050b7824 */ /* 0x000fc800078e020e */
[----:B------:R-:W0:Y:S02]  /*15680*/  SYNCS.PHASECHK.TRANS64.TRYWAIT P0, [R11+URZ+0x60], R8 ;  /* 0x000060080b0075a7 */ /* 0x000e24000800017f */
[----:B0-----:R-:W-:Y:S06]  /*15690*/  @!P0 BRA `(.L_x_625) ;  /* 0x0000001000c88947 */ /* 0x001fec0003800000 */
.L_x_652:
[----:B0-----:R-:W0:Y:S01]  /*156a0*/  @!P1 LDC R8, c[0x0][0x500] ;  /* 0x00014000ff089b82 */ /* 0x001e220000000800 */
[----:B------:R-:W-:-:S04]  /*156b0*/  UPRMT UR7, UR26, 0x9910, URZ ;  /* 0x000099101a077896 */ /* 0x000fc8000800003f */
[----:B------:R-:W-:-:S06]  /*156c0*/  UISETP.NE.AND UP0, UPT, UR7, 0x2, UPT ;  /* 0x000000020700788c */ /* 0x000fcc000bf05270 */
[----:B------:R-:W-:Y:S01]  /*156d0*/  PLOP3.LUT P0, PT, PT, PT, UP0, 0x80, 0x0 ;  /* 0x000000000000781c */ /* 0x000fe20003f0f008 */
[----:B0-----:R0:W-:-:S12]  /*156e0*/  @!P1 SYNCS.ARRIVE.TRANS64 RZ, [R11+URZ], R8 ;  /* 0x000000080bff99a7 */ /* 0x0011d8000800003f */
[----:B------:R-:W-:Y:S05]  /*156f0*/  @P0 BRA `(.L_x_626) ;  /* 0x0000000000040947 */ /* 0x000fea0003800000 */
[----:B------:R-:W-:Y:S01]  /*15700*/  BPT.TRAP 0x1 ;  /* 0x000000040000795c */ /* 0x000fe20000300000 */
.L_x_626:
[----:B0-----:R-:W-:Y:S01]  /*15710*/  IMAD R8, R5, 0x3000, R14 ;  /* 0x0000300005087824 */ /* 0x001fe200078e020e */
[----:B------:R-:W-:Y:S01]  /*15720*/  R2UR UR20, R14 ;  /* 0x000000000e1472ca */ /* 0x000fe200000e0000 */
[----:B------:R-:W-:Y:S01]  /*15730*/  VIADD R13, R13, 0xffffffff ;  /* 0xffffffff0d0d7836 */ /* 0x000fe20000000000 */
[----:B------:R-:W-:Y:S01]  /*15740*/  R2UR UR9, R11 ;  /* 0x000000000b0972ca */ /* 0x000fe200000e0000 */
[----:B------:R-:W-:Y:S01]  /*15750*/  UIADD3 UR14, UP0, UR24, 0xf0, URZ ;  /* 0x000000f0180e7890 */ /* 0x000fe2000ff1e03f */
[----:B------:R-:W-:Y:S01]  /*15760*/  R2UR UR7, R8 ;  /* 0x00000000080772ca */ /* 0x000fe200000e0000 */
[C---:B------:R-:W-:Y:S01]  /*15770*/  IMAD R8, R5.reuse, 0x1800, R16 ;  /* 0x0000180005087824 */ /* 0x040fe200078e0210 */
[----:B------:R-:W-:Y:S01]  /*15780*/  R2UR UR11, R2 ;  /* 0x00000000020b72ca */ /* 0x000fe200000e0000 */
[----:B------:R-:W-:Y:S01]  /*15790*/  UIADD3 UR28, UP1, UR24, 0x1f0, URZ ;  /* 0x000001f0181c7890 */ /* 0x000fe2000ff3e03f */
[----:B------:R-:W-:Y:S01]  /*157a0*/  R2UR UR10, R12 ;  /* 0x000000000c0a72ca */ /* 0x000fe200000e0000 */
[----:B------:R-:W-:Y:S01]  /*157b0*/  UIADD3.X UR15, URZ, UR25, URZ, UP0, !UPT ;  /* 0x000000193f0f7290 */ /* 0x000fe200087fe43f */
[----:B------:R-:W-:Y:S01]  /*157c0*/  R2UR UR8, R8 ;  /* 0x00000000080872ca */ /* 0x000fe200000e0000 */
[----:B------:R-:W-:Y:S01]  /*157d0*/  VIADD R5, R5, 0x1 ;  /* 0x0000000105057836 */ /* 0x000fe20000000000 */
[----:B------:R-:W-:Y:S01]  /*157e0*/  R2UR UR12, R10 ;  /* 0x000000000a0c72ca */ /* 0x000fe200000e0000 */
[----:B------:R-:W-:Y:S01]  /*157f0*/  UIADD3.X UR29, URZ, UR25, URZ, UP1, !UPT ;  /* 0x000000193f1d7290 */ /* 0x000fe20008ffe43f */
[----:B------:R-:W-:Y:S01]  /*15800*/  R2UR UR21, R3 ;  /* 0x00000000031572ca */ /* 0x000fe200000e0000 */
[----:B------:R-:W-:Y:S01]  /*15810*/  UMOV UR16, 0x0 ;  /* 0x0000000000107882 */ /* 0x000fe20000000000 */
[----:B------:R-:W-:Y:S01]  /*15820*/  ISETP.GT.AND P1, PT, R13, 0x1, PT ;  /* 0x000000010d00780c */ /* 0x000fe20003f24270 */
[----:B------:R-:W-:Y:S01]  /*15830*/  UIADD3 UR18, UR7, 0x180, URZ ;  /* 0x0000018007127890 */ /* 0x000fe2000fffe03f */
[C---:B------:R-:W-:Y:S01]  /*15840*/  ISETP.NE.AND P0, PT, R5.reuse, 0xc, PT ;  /* 0x0000000c0500780c */ /* 0x040fe20003f05270 */
[----:B------:R-:W-:Y:S01]  /*15850*/  UMOV UR17, 0x10000000 ;  /* 0x1000000000117882 */ /* 0x000fe20000000000 */
[----:B------:R-:W-:Y:S01]  /*15860*/  UMOV UR30, 0x30000 ;  /* 0x00030000001e7882 */ /* 0x000fe20000000000 */
[----:B------:R-:W-:Y:S01]  /*15870*/  VIADD R12, R12, 0x20 ;  /* 0x000000200c0c7836 */ /* 0x000fe20000000000 */
[----:B------:R-:W-:Y:S01]  /*15880*/  SEL R11, RZ, 0x1, P0 ;  /* 0x00000001ff0b7807 */ /* 0x000fe20000000000 */
[----:B------:R-:W-:Y:S01]  /*15890*/  UIADD3 UR7, UR20, UR8, URZ ;  /* 0x0000000814077290 */ /* 0x000fe2000fffe03f */
[----:B------:R-:W-:-:S02]  /*158a0*/  SEL R5, R5, RZ, P0 ;  /* 0x000000ff05057207 */ /* 0x000fc40000000000 */
[----:B------:R-:W-:Y:S01]  /*158b0*/  UMOV UR8, UR18 ;  /* 0x0000001200087c82 */ /* 0x000fe20008000000 */
[----:B------:R-:W-:Y:S01]  /*158c0*/  LOP3.LUT R4, R4, R11, RZ, 0x3c, !PT ;  /* 0x0000000b04047212 */ /* 0x000fe200078e3cff */
[----:B------:R0:W-:Y:S02]  /*158d0*/  UTMALDG.3D [UR8], [UR14], desc[UR16] ;  /* 0x000010080e0075b4 */ /* 0x0001e40008011000 */
[----:B0-----:R-:W-:Y:S01]  /*158e0*/  UMOV UR11, UR21 ;  /* 0x00000015000b7c82 */ /* 0x001fe20008000000 */
[----:B------:R-:W-:Y:S02]  /*158f0*/  UMOV UR8, UR7 ;  /* 0x0000000700087c82 */ /* 0x000fe40008000000 */
[----:B------:R0:W-:Y:S02]  /*15900*/  UTMALDG.3D.MULTICAST [UR8], [UR28], UR30, desc[UR16] ;  /* 0x000010081c0073b4 */ /* 0x0001e4000801181e */
[----:B0-----:R-:W-:Y:S05]  /*15910*/  @P1 BRA `(.L_x_627) ;  /* 0xfffffffc003c1947 */ /* 0x001fea000383ffff */
.L_x_624:
[----:B------:R-:W-:Y:S05]  /*15920*/  BSYNC B1 ;  /* 0x0000000000017941 */ /* 0x000fea0003800000 */
.L_x_623:
[----:B------:R-:W2:Y:S01]  /*15930*/  LDL.LU R15, [R1+0x180] ;  /* 0x00018000010f7983 */ /* 0x000ea20000300800 */
[----:B------:R-:W-:Y:S01]  /*15940*/  LOP3.LUT P0, RZ, R9, 0xff, RZ, 0xc0, !PT ;  /* 0x000000ff09ff7812 */ /* 0x000fe2000780c0ff */
[----:B------:R-:W-:Y:S01]  /*15950*/  VIADD R5, R6, UR19 ;  /* 0x0000001306057c36 */ /* 0x000fe20008000000 */
[----:B------:R-:W-:Y:S01]  /*15960*/  ULDC.64 UR8, c[0x0][0x650] ;  /* 0x0001940000087ab9 */ /* 0x000fe20000000a00 */
[----:B------:R-:W3:Y:S01]  /*15970*/  LDL.LU R14, [R1+0x184] ;  /* 0x00018400010e7983 */ /* 0x000ee20000300800 */
[----:B------:R-:W-:Y:S01]  /*15980*/  UISETP.GE.U32.AND UP0, UPT, UR19, 0xc, UPT ;  /* 0x0000000c1300788c */ /* 0x000fe2000bf06070 */
[----:B------:R-:W-:Y:S01]  /*15990*/  BSSY B1, `(.L_x_628) ;  /* 0x0000074000017945 */ /* 0x000fe20003800000 */
[----:B------:R-:W-:Y:S01]  /*159a0*/  IMAD.MOV.U32 R10, RZ, RZ, -0x1 ;  /* 0xffffffffff0a7424 */ /* 0x000fe200078e00ff */
[----:B------:R-:W-:-:S03]  /*159b0*/  PRMT R9, RZ, 0x7610, R9 ;  /* 0x00007610ff097816 */ /* 0x000fc60000000009 */
[----:B------:R-:W-:-:S03]  /*159c0*/  PLOP3.LUT P1, PT, PT, PT, UP0, 0x80, 0x0 ;  /* 0x000000000000781c */ /* 0x000fc60003f2f008 */
[----:B------:R-:W0:Y:S01]  /*159d0*/  @P0 S2R R3, SR_CgaCtaId ;  /* 0x0000000000030919 */ /* 0x000e220000008800 */
[----:B------:R-:W-:-:S04]  /*159e0*/  @P0 MOV R2, 0x400 ;  /* 0x0000040000020802 */ /* 0x000fc80000000f00 */
[----:B0-----:R-:W-:-:S04]  /*159f0*/  @P0 LEA R2, R3, R2, 0x18 ;  /* 0x0000000203020211 */ /* 0x001fc800078ec0ff */
[----:B------:R0:W-:Y:S01]  /*15a00*/  @P0 SYNCS.ARRIVE.TRANS64.A1T0 RZ, [R2+URZ+0xd8], RZ ;  /* 0x0000d8ff02ff09a7 */ /* 0x0001e2000810003f */
[----:B------:R-:W-:Y:S01]  /*15a10*/  ISETP.GT.U32.AND P0, PT, R5, 0xb, PT ;  /* 0x0000000b0500780c */ /* 0x000fe20003f04070 */
[----:B0-----:R-:W-:-:S05]  /*15a20*/  IMAD.U32 R2, RZ, RZ, UR19 ;  /* 0x00000013ff027e24 */ /* 0x001fca000f8e00ff */
[----:B------:R-:W-:Y:S01]  /*15a30*/  ISETP.LT.U32.AND P0, PT, R2, 0xc, P0 ;  /* 0x0000000c0200780c */ /* 0x000fe20000701070 */
[----:B------:R-:W-:-:S03]  /*15a40*/  IMAD.WIDE.U32 R2, R5, -0x55555555, RZ ;  /* 0xaaaaaaab05027825 */ /* 0x000fc600078e00ff */
[----:B------:R-:W-:Y:S02]  /*15a50*/  SEL R2, RZ, 0x1, !P0 ;  /* 0x00000001ff027807 */ /* 0x000fe40004000000 */
[----:B------:R-:W-:Y:S01]  /*15a60*/  SHF.R.U32.HI R4, RZ, 0x3, R3 ;  /* 0x00000003ff047819 */ /* 0x000fe20000011603 */
[----:B------:R-:W-:Y:S01]  /*15a70*/  IMAD.MOV.U32 R3, RZ, RZ, -0x1 ;  /* 0xffffffffff037424 */ /* 0x000fe200078e00ff */
[----:B------:R-:W-:Y:S01]  /*15a80*/  LOP3.LUT R7, R7, R2, RZ, 0x3c, !PT ;  /* 0x0000000207077212 */ /* 0x000fe200078e3cff */
[----:B------:R-:W-:Y:S02]  /*15a90*/  IMAD.MOV.U32 R2, RZ, RZ, -0x1 ;  /* 0xffffffffff027424 */ /* 0x000fe400078e00ff */
[----:B------:R-:W-:Y:S01]  /*15aa0*/  IMAD R6, R4, -0xc, R5 ;  /* 0xfffffff404067824 */ /* 0x000fe200078e0205 */
[--C-:B------:R-:W-:Y:S02]  /*15ab0*/  @P1 LOP3.LUT R7, R7, 0x1, R4.reuse, 0x78, !PT ;  /* 0x0000000107071812 */ /* 0x100fe400078e7804 */
[----:B------:R-:W-:-:S02]  /*15ac0*/  PRMT R4, RZ, 0x7610, R4 ;  /* 0x00007610ff047816 */ /* 0x000fc40000000004 */
[----:B---3--:R-:W-:-:S04]  /*15ad0*/  IADD3 R14, P0, R14, UR22, RZ ;  /* 0x000000160e0e7c10 */ /* 0x008fc8000ff1e0ff */
[----:B--2---:R-:W-:Y:S01]  /*15ae0*/  IADD3.X R15, R15, UR13, RZ, P0, !PT ;  /* 0x0000000d0f0f7c10 */ /* 0x004fe200087fe4ff */
[----:B------:R0:W-:Y:S01]  /*15af0*/  STL [R1+0x184], R14 ;  /* 0x0001840e01007387 */ /* 0x0001e20000100800 */
[----:B------:R-:W-:-:S03]  /*15b00*/  ISETP.GE.U32.AND P0, PT, R14, UR8, PT ;  /* 0x000000080e007c0c */ /* 0x000fc6000bf06070 */
[----:B------:R0:W-:Y:S01]  /*15b10*/  STL [R1+0x180], R15 ;  /* 0x0001800f01007387 */ /* 0x0001e20000100800 */
[----:B------:R-:W-:-:S13]  /*15b20*/  ISETP.GE.U32.AND.EX P0, PT, R15, UR9, PT, P0 ;  /* 0x000000090f007c0c */ /* 0x000fda000bf06100 */
[----:B0-----:R-:W-:Y:S05]  /*15b30*/  @P0 BRA `(.L_x_629) ;  /* 0x0000000400640947 */ /* 0x001fea0003800000 */
[----:B------:R-:W0:Y:S01]  /*15b40*/  S2R R8, SR_CTAID.X ;  /* 0x0000000000087919 */ /* 0x000e220000002500 */
[----:B------:R-:W-:Y:S01]  /*15b50*/  ULDC UR7, c[0x0][0x150] ;  /* 0x0000540000077ab9 */ /* 0x000fe20000000800 */
[----:B------:R-:W1:Y:S01]  /*15b60*/  LDC R3, c[0x0][0x144] ;  /* 0x00005100ff037b82 */ /* 0x000e620000000800 */
[----:B------:R-:W-:Y:S01]  /*15b70*/  UISETP.NE.AND UP0, UPT, UR47, URZ, UPT ;  /* 0x0000003f2f00728c */ /* 0x000fe2000bf05270 */
[----:B------:R-:W2:Y:S01]  /*15b80*/  S2R R5, SR_CTAID.Y ;  /* 0x0000000000057919 */ /* 0x000ea20000002600 */
[----:B------:R-:W-:Y:S01]  /*15b90*/  ULDC.64 UR8, c[0x0][0x628] ;  /* 0x00018a0000087ab9 */ /* 0x000fe20000000a00 */
[----:B------:R-:W-:-:S03]  /*15ba0*/  ULDC UR10, c[0x0][0x630] ;  /* 0x00018c00000a7ab9 */ /* 0x000fc60000000800 */
[----:B------:R-:W-:Y:S01]  /*15bb0*/  PLOP3.LUT P0, PT, PT, PT, UP0, 0x80, 0x0 ;  /* 0x000000000000781c */ /* 0x000fe20003f0f008 */
[----:B------:R-:W3:Y:S01]  /*15bc0*/  LDC R12, c[0x0][0x148] ;  /* 0x00005200ff0c7b82 */ /* 0x000ee20000000800 */
[----:B0-----:R-:W-:Y:S02]  /*15bd0*/  I2FP.F32.U32 R2, R8 ;  /* 0x0000000800027245 */ /* 0x001fe40000201000 */
[----:B--2---:R-:W-:-:S03]  /*15be0*/  I2FP.F32.U32 R4, R5 ;  /* 0x0000000500047245 */ /* 0x004fc60000201000 */
[----:B------:R-:W-:Y:S01]  /*15bf0*/  FMUL R2, R2, UR7 ;  /* 0x0000000702027c20 */ /* 0x000fe20008400000 */
[----:B------:R-:W-:Y:S02]  /*15c00*/  ULDC UR7, c[0x0][0x154] ;  /* 0x0000550000077ab9 */ /* 0x000fe40000000800 */
[----:B------:R-:W-:-:S03]  /*15c10*/  FMUL R10, R4, UR7 ;  /* 0x00000007040a7c20 */ /* 0x000fc60008400000 */
[----:B------:R-:W0:Y:S08]  /*15c20*/  F2I.U32.TRUNC.NTZ R2, R2 ;  /* 0x0000000200027305 */ /* 0x000e30000020f000 */
[----:B------:R-:W2:Y:S01]  /*15c30*/  F2I.U32.TRUNC.NTZ R10, R10 ;  /* 0x0000000a000a7305 */ /* 0x000ea2000020f000 */
[----:B0-----:R-:W-:Y:S02]  /*15c40*/  IMAD.MOV R4, RZ, RZ, -R2 ;  /* 0x000000ffff047224 */ /* 0x001fe400078e0a02 */
[----:B------:R-:W-:-:S02]  /*15c50*/  IMAD.MOV.U32 R2, RZ, RZ, R14 ;  /* 0x000000ffff027224 */ /* 0x000fc400078e000e */
[----:B-1----:R-:W-:Y:S02]  /*15c60*/  IMAD R8, R3, R4, R8 ;  /* 0x0000000403087224 */ /* 0x002fe400078e0208 */
[----:B--2---:R-:W-:-:S04]  /*15c70*/  IMAD.MOV R3, RZ, RZ, -R10 ;  /* 0x000000ffff037224 */ /* 0x004fc800078e0a0a */
[----:B---3--:R-:W-:Y:S01]  /*15c80*/  @P0 IMAD R8, R12, R3, R5 ;  /* 0x000000030c080224 */ /* 0x008fe200078e0205 */
[----:B------:R-:W-:Y:S01]  /*15c90*/  ISETP.NE.U32.AND P0, PT, RZ, UR8, PT ;  /* 0x00000008ff007c0c */ /* 0x000fe2000bf05070 */
[----:B------:R-:W-:-:S03]  /*15ca0*/  IMAD.MOV.U32 R3, RZ, RZ, R15 ;  /* 0x000000ffff037224 */ /* 0x000fc600078e000f */
[----:B------:R-:W-:-:S13]  /*15cb0*/  ISETP.NE.AND.EX P0, PT, RZ, UR9, PT, P0 ;  /* 0x00000009ff007c0c */ /* 0x000fda000bf05300 */
[----:B------:R-:W-:Y:S05]  /*15cc0*/  @!P0 BRA `(.L_x_630) ;  /* 0x0000000000288947 */ /* 0x000fea0003800000 */
[----:B------:R-:W-:Y:S02]  /*15cd0*/  ULDC UR7, c[0x0][0x634] ;  /* 0x00018d0000077ab9 */ /* 0x000fe40000000800 */
[----:B------:R-:W-:-:S05]  /*15ce0*/  IADD3 R3, P0, R14, UR7, RZ ;  /* 0x000000070e037c10 */ /* 0x000fca000ff1e0ff */
[----:B------:R-:W-:-:S04]  /*15cf0*/  IMAD.X R11, RZ, RZ, R15, P0 ;  /* 0x000000ffff0b7224 */ /* 0x000fc800000e060f */
[----:B------:R-:W-:-:S04]  /*15d00*/  IMAD.WIDE.U32 R4, R11, UR8, RZ ;  /* 0x000000080b047c25 */ /* 0x000fc8000f8e00ff */
[----:B------:R-:W-:-:S04]  /*15d10*/  IMAD.WIDE.U32 R4, P0, R3, UR9, R4 ;  /* 0x0000000903047c25 */ /* 0x000fc8000f800004 */
[----:B------:R-:W-:-:S04]  /*15d20*/  IMAD.WIDE.U32 R2, R3, UR8, RZ ;  /* 0x0000000803027c25 */ /* 0x000fc8000f8e00ff */
[----:B------:R-:W-:Y:S01]  /*15d30*/  IMAD.MOV.U32 R2, RZ, RZ, R5 ;  /* 0x000000ffff027224 */ /* 0x000fe200078e0005 */
[----:B------:R-:W-:Y:S01]  /*15d40*/  IADD3 RZ, P1, R3, R4, RZ ;  /* 0x0000000403ff7210 */ /* 0x000fe20007f3e0ff */
[----:B------:R-:W-:-:S04]  /*15d50*/  IMAD.X R3, RZ, RZ, RZ, P0 ;  /* 0x000000ffff037224 */ /* 0x000fc800000e06ff */
[----:B------:R-:W-:-:S08]  /*15d60*/  IMAD.WIDE.U32.X R2, R11, UR9, R2, P1 ;  /* 0x000000090b027c25 */ /* 0x000fd000088e0402 */
.L_x_630:
[--C-:B------:R-:W-:Y:S01]  /*15d70*/  SHF.R.U64 R10, R2, UR10, R3.reuse ;  /* 0x0000000a020a7c19 */ /* 0x100fe20008001203 */
[----:B------:R-:W-:Y:S01]  /*15d80*/  ULDC.64 UR8, c[0x0][0x620] ;  /* 0x0001880000087ab9 */ /* 0x000fe20000000a00 */
[----:B------:R-:W-:Y:S01]  /*15d90*/  SHF.R.U32.HI R2, RZ, UR10, R3 ;  /* 0x0000000aff027c19 */ /* 0x000fe20008011603 */
[----:B------:R-:W-:Y:S01]  /*15da0*/  IMAD.MOV.U32 R3, RZ, RZ, R15 ;  /* 0x000000ffff037224 */ /* 0x000fe200078e000f */
[----:B------:R-:W-:Y:S01]  /*15db0*/  IADD3 R11, P0, RZ, -R10, RZ ;  /* 0x8000000aff0b7210 */ /* 0x000fe20007f1e0ff */
[----:B------:R-:W-:-:S04]  /*15dc0*/  ULDC UR7, c[0x0][0x618] ;  /* 0x0001860000077ab9 */ /* 0x000fc80000000800 */
[----:B------:R-:W-:-:S04]  /*15dd0*/  IMAD.X R2, RZ, RZ, ~R2, P0 ;  /* 0x000000ffff027224 */ /* 0x000fc800000e0e02 */
[----:B------:R-:W-:-:S04]  /*15de0*/  IMAD R2, R2, UR8, RZ ;  /* 0x0000000802027c24 */ /* 0x000fc8000f8e02ff */
[----:B------:R-:W-:Y:S02]  /*15df0*/  IMAD R5, R11, UR9, R2 ;  /* 0x000000090b057c24 */ /* 0x000fe4000f8e0202 */
[----:B------:R-:W-:-:S04]  /*15e00*/  IMAD.MOV.U32 R2, RZ, RZ, R14 ;  /* 0x000000ffff027224 */ /* 0x000fc800078e000e */
[----:B------:R-:W-:Y:S01]  /*15e10*/  IMAD.WIDE.U32 R2, R11, UR8, R2 ;  /* 0x000000080b027c25 */ /* 0x000fe2000f8e0002 */
[----:B------:R-:W-:Y:S02]  /*15e20*/  ULDC.64 UR8, c[0x0][0x640] ;  /* 0x0001900000087ab9 */ /* 0x000fe40000000a00 */
[----:B------:R-:W-:Y:S01]  /*15e30*/  ISETP.NE.U32.AND P0, PT, RZ, UR8, PT ;  /* 0x00000008ff007c0c */ /* 0x000fe2000bf05070 */
[----:B------:R-:W-:-:S03]  /*15e40*/  IMAD.IADD R3, R3, 0x1, R5 ;  /* 0x0000000103037824 */ /* 0x000fc600078e0205 */
[----:B------:R-:W-:Y:S02]  /*15e50*/  ISETP.NE.AND.EX P0, PT, RZ, UR9, PT, P0 ;  /* 0x00000009ff007c0c */ /* 0x000fe4000bf05300 */
[--C-:B------:R-:W-:Y:S02]  /*15e60*/  SHF.R.U64 R11, R2, UR7, R3.reuse ;  /* 0x00000007020b7c19 */ /* 0x100fe40008001203 */
[----:B------:R-:W-:Y:S01]  /*15e70*/  SHF.R.U32.HI R2, RZ, UR7, R3 ;  /* 0x00000007ff027c19 */ /* 0x000fe20008011603 */
[----:B------:R-:W-:-:S03]  /*15e80*/  ULDC UR7, c[0x0][0x608] ;  /* 0x0001820000077ab9 */ /* 0x000fc60000000800 */
[--C-:B------:R-:W-:Y:S02]  /*15e90*/  SHF.R.U64 R12, R11, UR7, R2.reuse ;  /* 0x000000070b0c7c19 */ /* 0x100fe40008001202 */
[----:B------:R-:W-:Y:S01]  /*15ea0*/  SHF.R.U32.HI R3, RZ, UR7, R2 ;  /* 0x00000007ff037c19 */ /* 0x000fe20008011602 */
[----:B------:R-:W-:-:S03]  /*15eb0*/  ULDC UR7, c[0x0][0x658] ;  /* 0x0001960000077ab9 */ /* 0x000fc60000000800 */
[--C-:B------:R-:W-:Y:S02]  /*15ec0*/  SHF.R.U64 R13, R12, UR7, R3.reuse ;  /* 0x000000070c0d7c19 */ /* 0x100fe40008001203 */
[----:B------:R-:W-:-:S03]  /*15ed0*/  SHF.R.U32.HI R14, RZ, UR7, R3 ;  /* 0x00000007ff0e7c19 */ /* 0x000fc60008011603 */
[----:B------:R-:W-:Y:S02]  /*15ee0*/  IMAD.MOV.U32 R2, RZ, RZ, R13 ;  /* 0x000000ffff027224 */ /* 0x000fe400078e000d */
[----:B------:R-:W-:Y:S01]  /*15ef0*/  IMAD.MOV.U32 R3, RZ, RZ, R14 ;  /* 0x000000ffff037224 */ /* 0x000fe200078e000e */
[----:B------:R-:W-:Y:S06]  /*15f00*/  @!P0 BRA `(.L_x_631) ;  /* 0x0000000000288947 */ /* 0x000fec0003800000 */
        /* <DEDUP_REMOVED lines=10> */
.L_x_631:
[----:B------:R-:W-:Y:S01]  /*15fb0*/  ULDC UR7, c[0x0][0x648] ;  /* 0x0001920000077ab9 */ /* 0x000fe20000000800 */
[----:B------:R-:W-:Y:S01]  /*15fc0*/  LOP3.LUT R12, R12, UR6, RZ, 0xc0, !PT ;  /* 0x000000060c0c7c12 */ /* 0x000fe2000f8ec0ff */
[----:B------:R-:W-:Y:S01]  /*15fd0*/  UISETP.NE.AND UP0, UPT, UR47, URZ, UPT ;  /* 0x0000003f2f00728c */ /* 0x000fe2000bf05270 */
[----:B------:R-:W-:Y:S01]  /*15fe0*/  SHF.R.U64 R3, R2, UR7, R3 ;  /* 0x0000000702037c19 */ /* 0x000fe20008001203 */
[----:B------:R-:W-:Y:S01]  /*15ff0*/  ULDC UR7, c[0x0][0x638] ;  /* 0x00018e0000077ab9 */ /* 0x000fe20000000800 */
[----:B------:R-:W-:-:S03]  /*16000*/  IMAD.MOV.U32 R4, RZ, RZ, 0x1 ;  /* 0x00000001ff047424 */ /* 0x000fc600078e00ff */
[----:B------:R-:W-:Y:S01]  /*16010*/  IMAD.MOV R2, RZ, RZ, -R3 ;  /* 0x000000ffff027224 */ /* 0x000fe200078e0a03 */
[----:B------:R-:W-:Y:S01]  /*16020*/  PLOP3.LUT P0, PT, PT, PT, UP0, 0x40, 0x0 ;  /* 0x000000000000781c */ /* 0x000fe20003f0e808 */
[----:B------:R-:W-:Y:S01]  /*16030*/  IMAD R5, R3, UR5, R12 ;  /* 0x0000000503057c24 */ /* 0x000fe2000f8e020c */
[----:B------:R-:W-:Y:S01]  /*16040*/  PLOP3.LUT P1, PT, PT, PT, UP0, 0x40, 0x0 ;  /* 0x000000000000781c */ /* 0x000fe20003f2e808 */
[----:B------:R-:W-:Y:S01]  /*16050*/  IMAD R13, R2, UR7, R13 ;  /* 0x00000007020d7c24 */ /* 0x000fe2000f8e020d */
[----:B------:R-:W-:Y:S01]  /*16060*/  ULDC UR7, c[0x0][0x610] ;  /* 0x0001840000077ab9 */ /* 0x000fe20000000800 */
[----:B------:R-:W-:Y:S01]  /*16070*/  LOP3.LUT R2, R11, UR4, RZ, 0xc0, !PT ;  /* 0x000000040b027c12 */ /* 0x000fe2000f8ec0ff */
[----:B------:R-:W-:Y:S01]  /*16080*/  IMAD R8, R5, UR7, R8 ;  /* 0x0000000705087c24 */ /* 0x000fe2000f8e0208 */
[----:B------:R-:W-:-:S03]  /*16090*/  ULDC UR7, c[0x0][0x600] ;  /* 0x0001800000077ab9 */ /* 0x000fc60000000800 */
[----:B------:R-:W-:-:S05]  /*160a0*/  IMAD R13, R13, UR7, R2 ;  /* 0x000000070d0d7c24 */ /* 0x000fca000f8e0202 */
[----:B------:R-:W-:Y:S02]  /*160b0*/  SEL R3, R13, R8, P0 ;  /* 0x000000080d037207 */ /* 0x000fe40000000000 */
[----:B------:R-:W-:-:S07]  /*160c0*/  SEL R2, R8, R13, P1 ;  /* 0x0000000d08027207 */ /* 0x000fce0000800000 */
.L_x_629:
[----:B------:R-:W-:Y:S05]  /*160d0*/  BSYNC B1 ;  /* 0x0000000000017941 */ /* 0x000fea0003800000 */
.L_x_628:
[----:B------:R-:W-:-:S13]  /*160e0*/  LOP3.LUT P0, RZ, R4, 0xff, RZ, 0xc0, !PT ;  /* 0x000000ff04ff7812 */ /* 0x000fda000780c0ff */
[----:B------:R-:W-:Y:S05]  /*160f0*/  @P0 BRA `(.L_x_632) ;  /* 0xfffffff4000c0947 */ /* 0x000fea000383ffff */
[----:B------:R-:W-:Y:S05]  /*16100*/  BSYNC B0 ;  /* 0x0000000000007941 */ /* 0x000fea0003800000 */
.L_x_621:
[----:B------:R-:W-:-:S03]  /*16110*/  UMOV UR7, 0xffffffff ;  /* 0xffffffff00077882 */ /* 0x000fc60000000000 */
[----:B------:R-:W-:Y:S05]  /*16120*/  BRA.DIV UR7, `(.L_x_633) ;  /* 0x0000000a07387947 */ /* 0x000fea000b800000 */
[----:B------:R-:W-:-:S13]  /*16130*/  ELECT P6, URZ, PT ;  /* 0x00000000003f782f */ /* 0x000fda00038c0000 */
.L_x_655:
[----:B------:R-:W-:Y:S04]  /*16140*/  BSSY B0, `(.L_x_634) ;  /* 0x0000074000007945 */ /* 0x000fe80003800000 */
[----:B------:R-:W-:Y:S05]  /*16150*/  @!P6 BRA `(.L_x_635) ;  /* 0x0000000400c8e947 */ /* 0x000fea0003800000 */
[----:B------:R-:W-:-:S04]  /*16160*/  ULOP3.LUT UR7, UR40, 0x2, URZ, 0xfc, !UPT ;  /* 0x0000000228077892 */ /* 0x000fc8000f8efc3f */
[----:B------:R-:W-:-:S06]  /*16170*/  UISETP.NE.AND UP0, UPT, UR7, 0x3, UPT ;  /* 0x000000030700788c */ /* 0x000fcc000bf05270 */
[----:B------:R-:W-:-:S13]  /*16180*/  PLOP3.LUT P0, PT, PT, PT, UP0, 0x80, 0x0 ;  /* 0x000000000000781c */ /* 0x000fda0003f0f008 */
[----:B------:R-:W-:Y:S05]  /*16190*/  @!P0 BRA `(.L_x_636) ;  /* 0x0000000000048947 */ /* 0x000fea0003800000 */
[----:B------:R-:W-:Y:S01]  /*161a0*/  BPT.TRAP 0x1 ;  /* 0x000000040000795c */ /* 0x000fe20000300000 */
.L_x_636:
[----:B------:R-:W0:Y:S01]  /*161b0*/  S2R R3, SR_CgaCtaId ;  /* 0x0000000000037919 */ /* 0x000e220000008800 */
[----:B------:R-:W-:-:S04]  /*161c0*/  MOV R0, 0x400 ;  /* 0x0000040000007802 */ /* 0x000fc80000000f00 */
[----:B0-----:R-:W-:Y:S02]  /*161d0*/  LEA R3, R3, R0, 0x18 ;  /* 0x0000000003037211 */ /* 0x001fe400078ec0ff */
[----:B------:R-:W-:-:S03]  /*161e0*/  SHF.L.U32 R0, R7, 0x1f, RZ ;  /* 0x0000001f07007819 */ /* 0x000fc600000006ff */
[----:B------:R-:W-:-:S04]  /*161f0*/  VIADD R3, R3, 0x60 ;  /* 0x0000006003037836 */ /* 0x000fc80000000000 */
[----:B------:R-:W-:-:S04]  /*16200*/  IMAD R5, R6, 0x8, R3 ;  /* 0x0000000806057824 */ /* 0x000fc800078e0203 */
[----:B------:R-:W0:Y:S02]  /*16210*/  SYNCS.PHASECHK.TRANS64.TRYWAIT P0, [R5+URZ], R0 ;  /* 0x00000000050075a7 */ /* 0x000e24000800017f */
[----:B0-----:R-:W-:Y:S05]  /*16220*/  @!P0 BRA `(.L_x_637) ;  /* 0x0000000800188947 */ /* 0x001fea0003800000 */
.L_x_656:
[----:B------:R-:W-:-:S05]  /*16230*/  VIADD R6, R6, 0x1 ;  /* 0x0000000106067836 */ /* 0x000fca0000000000 */
[----:B------:R-:W-:-:S04]  /*16240*/  ISETP.NE.AND P0, PT, R6, 0xc, PT ;  /* 0x0000000c0600780c */ /* 0x000fc80003f05270 */
[----:B0-----:R-:W-:Y:S02]  /*16250*/  SEL R0, RZ, 0x1, P0 ;  /* 0x00000001ff007807 */ /* 0x001fe40000000000 */
[----:B------:R-:W-:Y:S02]  /*16260*/  SEL R6, R6, RZ, P0 ;  /* 0x000000ff06067207 */ /* 0x000fe40000000000 */
[----:B------:R-:W-:-:S03]  /*16270*/  LOP3.LUT R7, R7, R0, RZ, 0x3c, !PT ;  /* 0x0000000007077212 */ /* 0x000fc600078e3cff */
[----:B------:R-:W-:Y:S01]  /*16280*/  IMAD R5, R6, 0x8, R3 ;  /* 0x0000000806057824 */ /* 0x000fe200078e0203 */
[----:B------:R-:W-:-:S04]  /*16290*/  SHF.L.U32 R0, R7, 0x1f, RZ ;  /* 0x0000001f07007819 */ /* 0x000fc800000006ff */
[----:B------:R-:W0:Y:S02]  /*162a0*/  SYNCS.PHASECHK.TRANS64.TRYWAIT P0, [R5+URZ], R0 ;  /* 0x00000000050075a7 */ /* 0x000e24000800017f */
[----:B0-----:R-:W-:Y:S05]  /*162b0*/  @!P0 BRA `(.L_x_638) ;  /* 0x0000000800088947 */ /* 0x001fea0003800000 */
.L_x_657:
[----:B0-----:R-:W-:-:S05]  /*162c0*/  VIADD R0, R6, 0x1 ;  /* 0x0000000106007836 */ /* 0x001fca0000000000 */
[----:B------:R-:W-:-:S04]  /*162d0*/  ISETP.NE.AND P0, PT, R0, 0xc, PT ;  /* 0x0000000c0000780c */ /* 0x000fc80003f05270 */
[----:B------:R-:W-:Y:S02]  /*162e0*/  SEL R2, RZ, 0x1, P0 ;  /* 0x00000001ff027807 */ /* 0x000fe40000000000 */
[----:B------:R-:W-:Y:S02]  /*162f0*/  SEL R4, R0, RZ, P0 ;  /* 0x000000ff00047207 */ /* 0x000fe40000000000 */
[----:B------:R-:W-:-:S03]  /*16300*/  LOP3.LUT R7, R7, R2, RZ, 0x3c, !PT ;  /* 0x0000000207077212 */ /* 0x000fc600078e3cff */
[----:B------:R-:W-:Y:S01]  /*16310*/  IMAD R5, R4, 0x8, R3 ;  /* 0x0000000804057824 */ /* 0x000fe200078e0203 */
[----:B------:R-:W-:-:S04]  /*16320*/  SHF.L.U32 R0, R7, 0x1f, RZ ;  /* 0x0000001f07007819 */ /* 0x000fc800000006ff */
[----:B------:R-:W0:Y:S02]  /*16330*/  SYNCS.PHASECHK.TRANS64.TRYWAIT P0, [R5+URZ], R0 ;  /* 0x00000000050075a7 */ /* 0x000e24000800017f */
[----:B0-----:R-:W-:Y:S05]  /*16340*/  @!P0 BRA `(.L_x_639) ;  /* 0x0000000400f88947 */ /* 0x001fea0003800000 */
.L_x_658:
        /* <DEDUP_REMOVED lines=9> */
.L_x_659:
        /* <DEDUP_REMOVED lines=9> */
.L_x_660:
        /* <DEDUP_REMOVED lines=9> */
.L_x_661:
        /* <DEDUP_REMOVED lines=9> */
.L_x_662:
        /* <DEDUP_REMOVED lines=9> */
.L_x_663:
        /* <DEDUP_REMOVED lines=9> */
.L_x_664:
        /* <DEDUP_REMOVED lines=9> */
.L_x_665:
        /* <DEDUP_REMOVED lines=9> */
.L_x_666:
[----:B0-----:R-:W-:-:S05]  /*167d0*/  VIADD R0, R4, 0x1 ;  /* 0x0000000104007836 */ /* 0x001fca0000000000 */
[----:B------:R-:W-:-:S04]  /*167e0*/  ISETP.NE.AND P0, PT, R0, 0xc, PT ;  /* 0x0000000c0000780c */ /* 0x000fc80003f05270 */
[----:B------:R-:W-:Y:S02]  /*167f0*/  SEL R2, RZ, 0x1, P0 ;  /* 0x00000001ff027807 */ /* 0x000fe40000000000 */
[----:B------:R-:W-:Y:S02]  /*16800*/  SEL R0, R0, RZ, P0 ;  /* 0x000000ff00007207 */ /* 0x000fe40000000000 */
[----:B------:R-:W-:-:S03]  /*16810*/  LOP3.LUT R2, R7, R2, RZ, 0x3c, !PT ;  /* 0x0000000207027212 */ /* 0x000fc600078e3cff */
[----:B------:R-:W-:Y:S01]  /*16820*/  IMAD R3, R0, 0x8, R3 ;  /* 0x0000000800037824 */ /* 0x000fe200078e0203 */
[----:B------:R-:W-:-:S07]  /*16830*/  SHF.L.U32 R0, R2, 0x1f, RZ ;  /* 0x0000001f02007819 */ /* 0x000fce00000006ff */
.L_x_648:
[----:B0-----:R0:W1:Y:S02]  /*16840*/  SYNCS.PHASECHK.TRANS64.TRYWAIT P0, [R3+URZ], R0 ;  /* 0x00000000030075a7 */ /* 0x001064000800017f */
[----:B-1----:R-:W-:Y:S05]  /*16850*/  @!P0 NANOSLEEP.SYNCS 0x989680 ;  /* 0x009896800000895d */ /* 0x002fea0003900000 */
[----:B------:R-:W1:Y:S02]  /*16860*/  @!P0 SYNCS.PHASECHK.TRANS64 P0, [R3+URZ], R0 ;  /* 0x00000000030085a7 */ /* 0x000e64000800007f */
[----:B-1----:R-:W-:Y:S05]  /*16870*/  @!P0 BRA `(.L_x_648) ;  /* 0xfffffffc00f08947 */ /* 0x002fea000383ffff */
.L_x_635:
[----:B------:R-:W-:Y:S05]  /*16880*/  BSYNC B0 ;  /* 0x0000000000007941 */ /* 0x000fea0003800000 */
.L_x_634:
[----:B------:R-:W-:Y:S05]  /*16890*/  EXIT ;  /* 0x000000000000794d */ /* 0x000fea0003800000 */
.L_x_22:
[----:B--2---:R2:W3:Y:S02]  /*168a0*/  SYNCS.PHASECHK.TRANS64.TRYWAIT P1, [R3+URZ], R2 ;  /* 0x00000002030075a7 */ /* 0x0044e4000802017f */
[----:B---3--:R-:W-:Y:S05]  /*168b0*/  @!P1 NANOSLEEP.SYNCS 0x989680 ;  /* 0x009896800000995d */ /* 0x008fea0003900000 */
[----:B------:R-:W3:Y:S02]  /*168c0*/  @!P1 SYNCS.PHASECHK.TRANS64 P1, [R3+URZ], R2 ;  /* 0x00000002030095a7 */ /* 0x000ee4000802007f */
[----:B---3--:R-:W-:Y:S05]  /*168d0*/  @!P1 BRA `(.L_x_22) ;  /* 0xfffffffc00f09947 */ /* 0x008fea000383ffff */
[----:B------:R-:W-:Y:S05]  /*168e0*/  BRA `(.L_x_21) ;  /* 0xfffffeac00dc7947 */ /* 0x000fea000383ffff */
.L_x_27:
[----:B-1----:R1:W2:Y:S02]  /*168f0*/  SYNCS.PHASECHK.TRANS64.TRYWAIT P1, [R5+URZ], R6 ;  /* 0x00000006050075a7 */ /* 0x0022a4000802017f */
[----:B--2---:R-:W-:Y:S05]  /*16900*/  @!P1 NANOSLEEP.SYNCS 0x989680 ;  /* 0x009896800000995d */ /* 0x004fea0003900000 */
[----:B------:R-:W2:Y:S02]  /*16910*/  @!P1 SYNCS.PHASECHK.TRANS64 P1, [R5+URZ], R6 ;  /* 0x00000006050095a7 */ /* 0x000ea4000802007f */
[----:B--2---:R-:W-:Y:S05]  /*16920*/  @!P1 BRA `(.L_x_27) ;  /* 0xfffffffc00f09947 */ /* 0x004fea000383ffff */
[----:B------:R-:W-:Y:S05]  /*16930*/  BRA `(.L_x_26) ;  /* 0xfffffeb4005c7947 */ /* 0x000fea000383ffff */
.L_x_622:
[----:B------:R-:W-:Y:S01]  /*16940*/  BSSY B1, `(.L_x_649) ;  /* 0x0000006000017945 */ /* 0x000fe20003800000 */
[----:B------:R-:W-:-:S07]  /*16950*/  IMAD.MOV.U32 R15, RZ, RZ, -0x1 ;  /* 0xffffffffff0f7424 */ /* 0x000fce00078e00ff */
[----:B------:R-:W-:Y:S05]  /*16960*/  WARPSYNC.COLLECTIVE R15, `(.L_x_650) ;  /* 0x000000000f0c7348 */ /* 0x000fea0003c00000 */
[----:B------:R-:W-:Y:S02]  /*16970*/  ELECT P6, UR62, PT ;  /* 0x00000000003e782f */ /* 0x000fe400038c0000 */
[----:B------:R-:W-:Y:S01]  /*16980*/  MOV R14, UR62 ;  /* 0x0000003e000e7c02 */ /* 0x000fe20008000f00 */
[----:B------:R-:W-:Y:S10]  /*16990*/  ENDCOLLECTIVE ;  /* 0x000000000000791b */ /* 0x000ff40003800000 */
.L_x_650:
[----:B------:R-:W-:Y:S05]  /*169a0*/  BSYNC B1 ;  /* 0x0000000000017941 */ /* 0x000fea0003800000 */
.L_x_649:
[----:B------:R-:W-:Y:S05]  /*169b0*/  BRA `(.L_x_651) ;  /* 0xffffffe800e87947 */ /* 0x000fea000383ffff */
.L_x_625:
[----:B0-----:R0:W1:Y:S02]  /*169c0*/  SYNCS.PHASECHK.TRANS64.TRYWAIT P0, [R11+URZ+0x60], R8 ;  /* 0x000060080b0075a7 */ /* 0x001064000800017f */
[----:B-1----:R-:W-:Y:S05]  /*169d0*/  @!P0 NANOSLEEP.SYNCS 0x989680 ;  /* 0x009896800000895d */ /* 0x002fea0003900000 */
[----:B------:R-:W1:Y:S02]  /*169e0*/  @!P0 SYNCS.PHASECHK.TRANS64 P0, [R11+URZ+0x60], R8 ;  /* 0x000060080b0085a7 */ /* 0x000e64000800007f */
[----:B-1----:R-:W-:Y:S05]  /*169f0*/  @!P0 BRA `(.L_x_625) ;  /* 0xfffffffc00f08947 */ /* 0x002fea000383ffff */
[----:B------:R-:W-:Y:S05]  /*16a00*/  BRA `(.L_x_652) ;  /* 0xffffffec00247947 */ /* 0x000fea000383ffff */
.L_x_633:
[----:B------:R-:W-:Y:S01]  /*16a10*/  BSSY B0, `(.L_x_653) ;  /* 0x0000006000007945 */ /* 0x000fe20003800000 */
[----:B------:R-:W-:-:S07]  /*16a20*/  IMAD.MOV.U32 R15, RZ, RZ, -0x1 ;  /* 0xffffffffff0f7424 */ /* 0x000fce00078e00ff */
[----:B------:R-:W-:Y:S05]  /*16a30*/  WARPSYNC.COLLECTIVE R15, `(.L_x_654) ;  /* 0x000000000f0c7348 */ /* 0x000fea0003c00000 */
[----:B------:R-:W-:Y:S02]  /*16a40*/  ELECT P6, UR62, PT ;  /* 0x00000000003e782f */ /* 0x000fe400038c0000 */
[----:B------:R-:W-:Y:S01]  /*16a50*/  MOV R14, UR62 ;  /* 0x0000003e000e7c02 */ /* 0x000fe20008000f00 */
[----:B------:R-:W-:Y:S10]  /*16a60*/  ENDCOLLECTIVE ;  /* 0x000000000000791b */ /* 0x000ff40003800000 */
.L_x_654:
[----:B------:R-:W-:Y:S05]  /*16a70*/  BSYNC B0 ;  /* 0x0000000000007941 */ /* 0x000fea0003800000 */
.L_x_653:
[----:B------:R-:W-:Y:S05]  /*16a80*/  BRA `(.L_x_655) ;  /* 0xfffffff400ac7947 */ /* 0x000fea000383ffff */
.L_x_637:
[----:B0-----:R0:W1:Y:S02]  /*16a90*/  SYNCS.PHASECHK.TRANS64.TRYWAIT P0, [R5+URZ], R0 ;  /* 0x00000000050075a7 */ /* 0x001064000800017f */
[----:B-1----:R-:W-:Y:S05]  /*16aa0*/  @!P0 NANOSLEEP.SYNCS 0x989680 ;  /* 0x009896800000895d */ /* 0x002fea0003900000 */
[----:B------:R-:W1:Y:S02]  /*16ab0*/  @!P0 SYNCS.PHASECHK.TRANS64 P0, [R5+URZ], R0 ;  /* 0x00000000050085a7 */ /* 0x000e64000800007f */
[----:B-1----:R-:W-:Y:S05]  /*16ac0*/  @!P0 BRA `(.L_x_637) ;  /* 0xfffffffc00f08947 */ /* 0x002fea000383ffff */
[----:B------:R-:W-:Y:S05]  /*16ad0*/  BRA `(.L_x_656) ;  /* 0xfffffff400d47947 */ /* 0x000fea000383ffff */
.L_x_638:
[----:B0-----:R0:W1:Y:S02]  /*16ae0*/  SYNCS.PHASECHK.TRANS64.TRYWAIT P0, [R5+URZ], R0 ;  /* 0x00000000050075a7 */ /* 0x001064000800017f */
[----:B-1----:R-:W-:Y:S05]  /*16af0*/  @!P0 NANOSLEEP.SYNCS 0x989680 ;  /* 0x009896800000895d */ /* 0x002fea0003900000 */
[----:B------:R-:W1:Y:S02]  /*16b00*/  @!P0 SYNCS.PHASECHK.TRANS64 P0, [R5+URZ], R0 ;  /* 0x00000000050085a7 */ /* 0x000e64000800007f */
[----:B-1----:R-:W-:Y:S05]  /*16b10*/  @!P0 BRA `(.L_x_638) ;  /* 0xfffffffc00f08947 */ /* 0x002fea000383ffff */
[----:B------:R-:W-:Y:S05]  /*16b20*/  BRA `(.L_x_657) ;  /* 0xfffffff400e47947 */ /* 0x000fea000383ffff */
.L_x_639:
[----:B0-----:R0:W1:Y:S02]  /*16b30*/  SYNCS.PHASECHK.TRANS64.TRYWAIT P0, [R5+URZ], R0 ;  /* 0x00000000050075a7 */ /* 0x001064000800017f */
[----:B-1----:R-:W-:Y:S05]  /*16b40*/  @!P0 NANOSLEEP.SYNCS 0x989680 ;  /* 0x009896800000895d */ /* 0x002fea0003900000 */
[----:B------:R-:W1:Y:S02]  /*16b50*/  @!P0 SYNCS.PHASECHK.TRANS64 P0, [R5+URZ], R0 ;  /* 0x00000000050085a7 */ /* 0x000e64000800007f */
[----:B-1----:R-:W-:Y:S05]  /*16b60*/  @!P0 BRA `(.L_x_639) ;  /* 0xfffffffc00f08947 */ /* 0x002fea000383ffff */
[----:B------:R-:W-:Y:S05]  /*16b70*/  BRA `(.L_x_658) ;  /* 0xfffffff400f47947 */ /* 0x000fea000383ffff */
.L_x_640:
[----:B0-----:R0:W1:Y:S02]  /*16b80*/  SYNCS.PHASECHK.TRANS64.TRYWAIT P0, [R5+URZ], R0 ;  /* 0x00000000050075a7 */ /* 0x001064000800017f */
[----:B-1----:R-:W-:Y:S05]  /*16b90*/  @!P0 NANOSLEEP.SYNCS 0x989680 ;  /* 0x009896800000895d */ /* 0x002fea0003900000 */
[----:B------:R-:W1:Y:S02]  /*16ba0*/  @!P0 SYNCS.PHASECHK.TRANS64 P0, [R5+URZ], R0 ;  /* 0x00000000050085a7 */ /* 0x000e64000800007f */
[----:B-1----:R-:W-:Y:S05]  /*16bb0*/  @!P0 BRA `(.L_x_640) ;  /* 0xfffffffc00f08947 */ /* 0x002fea000383ffff */
[----:B------:R-:W-:Y:S05]  /*16bc0*/  BRA `(.L_x_659) ;  /* 0xfffffff800047947 */ /* 0x000fea000383ffff */
.L_x_641:
[----:B0-----:R0:W1:Y:S02]  /*16bd0*/  SYNCS.PHASECHK.TRANS64.TRYWAIT P0, [R5+URZ], R0 ;  /* 0x00000000050075a7 */ /* 0x001064000800017f */
[----:B-1----:R-:W-:Y:S05]  /*16be0*/  @!P0 NANOSLEEP.SYNCS 0x989680 ;  /* 0x009896800000895d */ /* 0x002fea0003900000 */
[----:B------:R-:W1:Y:S02]  /*16bf0*/  @!P0 SYNCS.PHASECHK.TRANS64 P0, [R5+URZ], R0 ;  /* 0x00000000050085a7 */ /* 0x000e64000800007f */
[----:B-1----:R-:W-:Y:S05]  /*16c00*/  @!P0 BRA `(.L_x_641) ;  /* 0xfffffffc00f08947 */ /* 0x002fea000383ffff */
[----:B------:R-:W-:Y:S05]  /*16c10*/  BRA `(.L_x_660) ;  /* 0xfffffff800147947 */ /* 0x000fea000383ffff */
.L_x_642:
[----:B0-----:R0:W1:Y:S02]  /*16c20*/  SYNCS.PHASECHK.TRANS64.TRYWAIT P0, [R5+URZ], R0 ;  /* 0x00000000050075a7 */ /* 0x001064000800017f */
[----:B-1----:R-:W-:Y:S05]  /*16c30*/  @!P0 NANOSLEEP.SYNCS 0x989680 ;  /* 0x009896800000895d */ /* 0x002fea0003900000 */
[----:B------:R-:W1:Y:S02]  /*16c40*/  @!P0 SYNCS.PHASECHK.TRANS64 P0, [R5+URZ], R0 ;  /* 0x00000000050085a7 */ /* 0x000e64000800007f */
[----:B-1----:R-:W-:Y:S05]  /*16c50*/  @!P0 BRA `(.L_x_642) ;  /* 0xfffffffc00f08947 */ /* 0x002fea000383ffff */
[----:B------:R-:W-:Y:S05]  /*16c60*/  BRA `(.L_x_661) ;  /* 0xfffffff800247947 */ /* 0x000fea000383ffff */
.L_x_643:
[----:B0-----:R0:W1:Y:S02]  /*16c70*/  SYNCS.PHASECHK.TRANS64.TRYWAIT P0, [R5+URZ], R0 ;  /* 0x00000000050075a7 */ /* 0x001064000800017f */
[----:B-1----:R-:W-:Y:S05]  /*16c80*/  @!P0 NANOSLEEP.SYNCS 0x989680 ;  /* 0x009896800000895d */ /* 0x002fea0003900000 */
[----:B------:R-:W1:Y:S02]  /*16c90*/  @!P0 SYNCS.PHASECHK.TRANS64 P0, [R5+URZ], R0 ;  /* 0x00000000050085a7 */ /* 0x000e64000800007f */
[----:B-1----:R-:W-:Y:S05]  /*16ca0*/  @!P0 BRA `(.L_x_643) ;  /* 0xfffffffc00f08947 */ /* 0x002fea000383ffff */
[----:B------:R-:W-:Y:S05]  /*16cb0*/  BRA `(.L_x_662) ;  /* 0xfffffff800347947 */ /* 0x000fea000383ffff */
.L_x_644:
[----:B0-----:R0:W1:Y:S02]  /*16cc0*/  SYNCS.PHASECHK.TRANS64.TRYWAIT P0, [R5+URZ], R0 ;  /* 0x00000000050075a7 */ /* 0x001064000800017f */
[----:B-1----:R-:W-:Y:S05]  /*16cd0*/  @!P0 NANOSLEEP.SYNCS 0x989680 ;  /* 0x009896800000895d */ /* 0x002fea0003900000 */
[----:B------:R-:W1:Y:S02]  /*16ce0*/  @!P0 SYNCS.PHASECHK.TRANS64 P0, [R5+URZ], R0 ;  /* 0x00000000050085a7 */ /* 0x000e64000800007f */
[----:B-1----:R-:W-:Y:S05]  /*16cf0*/  @!P0 BRA `(.L_x_644) ;  /* 0xfffffffc00f08947 */ /* 0x002fea000383ffff */
[----:B------:R-:W-:Y:S05]  /*16d00*/  BRA `(.L_x_663) ;  /* 0xfffffff800447947 */ /* 0x000fea000383ffff */
.L_x_645:
[----:B0-----:R0:W1:Y:S02]  /*16d10*/  SYNCS.PHASECHK.TRANS64.TRYWAIT P0, [R5+URZ], R0 ;  /* 0x00000000050075a7 */ /* 0x001064000800017f */
[----:B-1----:R-:W-:Y:S05]  /*16d20*/  @!P0 NANOSLEEP.SYNCS 0x989680 ;  /* 0x009896800000895d */ /* 0x002fea0003900000 */
[----:B------:R-:W1:Y:S02]  /*16d30*/  @!P0 SYNCS.PHASECHK.TRANS64 P0, [R5+URZ], R0 ;  /* 0x00000000050085a7 */ /* 0x000e64000800007f */
[----:B-1----:R-:W-:Y:S05]  /*16d40*/  @!P0 BRA `(.L_x_645) ;  /* 0xfffffffc00f08947 */ /* 0x002fea000383ffff */
[----:B------:R-:W-:Y:S05]  /*16d50*/  BRA `(.L_x_664) ;  /* 0xfffffff800547947 */ /* 0x000fea000383ffff */
.L_x_646:
[----:B0-----:R0:W1:Y:S02]  /*16d60*/  SYNCS.PHASECHK.TRANS64.TRYWAIT P0, [R5+URZ], R0 ;  /* 0x00000000050075a7 */ /* 0x001064000800017f */
[----:B-1----:R-:W-:Y:S05]  /*16d70*/  @!P0 NANOSLEEP.SYNCS 0x989680 ;  /* 0x009896800000895d */ /* 0x002fea0003900000 */
[----:B------:R-:W1:Y:S02]  /*16d80*/  @!P0 SYNCS.PHASECHK.TRANS64 P0, [R5+URZ], R0 ;  /* 0x00000000050085a7 */ /* 0x000e64000800007f */
[----:B-1----:R-:W-:Y:S05]  /*16d90*/  @!P0 BRA `(.L_x_646) ;  /* 0xfffffffc00f08947 */ /* 0x002fea000383ffff */
[----:B------:R-:W-:Y:S05]  /*16da0*/  BRA `(.L_x_665) ;  /* 0xfffffff800647947 */ /* 0x000fea000383ffff */
.L_x_647:
[----:B0-----:R0:W1:Y:S02]  /*16db0*/  SYNCS.PHASECHK.TRANS64.TRYWAIT P0, [R5+URZ], R0 ;  /* 0x00000000050075a7 */ /* 0x001064000800017f */
[----:B-1----:R-:W-:Y:S05]  /*16dc0*/  @!P0 NANOSLEEP.SYNCS 0x989680 ;  /* 0x009896800000895d */ /* 0x002fea0003900000 */
[----:B------:R-:W1:Y:S02]  /*16dd0*/  @!P0 SYNCS.PHASECHK.TRANS64 P0, [R5+URZ], R0 ;  /* 0x00000000050085a7 */ /* 0x000e64000800007f */
[----:B-1----:R-:W-:Y:S05]  /*16de0*/  @!P0 BRA `(.L_x_647) ;  /* 0xfffffffc00f08947 */ /* 0x002fea000383ffff */
[----:B------:R-:W-:Y:S05]  /*16df0*/  BRA `(.L_x_666) ;  /* 0xfffffff800747947 */ /* 0x000fea000383ffff */
.L_x_667:
[----:B------:R-:W-:-:S00]  /*16e00*/  BRA `(.L_x_667) ;  /* 0xfffffffc00fc7947 */ /* 0x000fc0000383ffff */
[----:B------:R-:W-:-:S00]  /*16e10*/  NOP ;  /* 0x0000000000007918 */ /* 0x000fc00000000000 */
        /* <DEDUP_REMOVED lines=14> */
.L_x_668:


//--------------------- .nv.global.init           --------------------------
	.section	.nv.global.init,"aw",@progbits
.nv.global.init:
	.type		$str$22,@object
	.size		$str$22,($str$23 - $str$22)
$str$22:
        /*0000*/ 	.byte	0x6b, 0x5f, 0x74, 0x69, 0x6c, 0x65, 0x5f, 0x63, 0x6f, 0x75, 0x6e, 0x74, 0x20, 0x3e, 0x3d, 0x20
        /*0010*/ 	.byte	0x31, 0x00
	.type		$str$23,@object
	.size		$str$23,(__unnamed_1 - $str$23)
$str$23:
        /*0012*/ 	.byte	0x2f, 0x74, 0x6d, 0x70, 0x2f, 0x63, 0x75, 0x74, 0x6c, 0x61, 0x73, 0x73, 0x5f, 0x73, 0x77, 0x65
        /*0022*/ 	.byte	0x65, 0x70, 0x5f, 0x73, 0x72, 0x63, 0x2f, 0x69, 0x6e, 0x63, 0x6c, 0x75, 0x64, 0x65, 0x2f, 0x63
        /*0032*/ 	.byte	0x75, 0x74, 0x6c, 0x61, 0x73, 0x73, 0x2f, 0x67, 0x65, 0x6d, 0x6d, 0x2f, 0x63, 0x6f, 0x6c, 0x6c
        /*0042*/ 	.byte	0x65, 0x63, 0x74, 0x69, 0x76, 0x65, 0x2f, 0x73, 0x6d, 0x39, 0x30, 0x5f, 0x6d, 0x6d, 0x61, 0x5f
        /*0052*/ 	.byte	0x74, 0x6d, 0x61, 0x5f, 0x67, 0x6d, 0x6d, 0x61, 0x5f, 0x73, 0x73, 0x5f, 0x77, 0x61, 0x72, 0x70
        /*0062*/ 	.byte	0x73, 0x70, 0x65, 0x63, 0x69, 0x61, 0x6c, 0x69, 0x7a, 0x65, 0x64, 0x2e, 0x68, 0x70, 0x70, 0x00
	.type		__unnamed_1,@object
	.size		__unnamed_1,(.L_0 - __unnamed_1)
__unnamed_1:
        /* <DEDUP_REMOVED lines=174> */
.L_0:


//--------------------- .nv.shared._ZN7cutlass13device_kernelINS_4gemm6kernel13GemmUniversalIN4cute5tupleIJiiiiEEENS1_10collective13CollectiveMmaINS1_34MainloopSm90TmaGmmaWarpSpecializedILi12ENS5_IJNS4_1CILi2EEENSA_ILi1EEESC_EEENS1_35KernelTmaWarpSpecializedCooperativeEEENS5_IJNSA_ILi384EEENSA_ILi192EEENSA_ILi32EEEEEEaNS5_IJlSC_lEEEaSK_NS4_8TiledMMAINS4_8MMA_AtomIJNS4_4SM904GMMA27MMA_64x192x32_S32S8S8_SS_TNEEEENS4_6LayoutISD_NS5_IJSC_NSA_ILi0EEESS_EEEEENS5_IJNS4_10UnderscoreESV_SV_EEEEENS4_13SM90_TMA_LOADENS4_14ComposedLayoutINS4_7SwizzleILi1ELi4ELi3EEENS4_18smem_ptr_flag_bitsILi8EEENSR_INS5_IJNSA_ILi8EEESI_EEENS5_IJSI_SC_EEEEEEEvNS4_8identityENS4_23SM90_TMA_LOAD_MULTICASTES18_vS19_EENS_8epilogue10collective6detail29Sm90TmaWarpSpecializedAdapterINS1D_15DefaultEpilogueIaSK_SK_NS1C_6thread17LinearCombinationIaLi1EiiLNS1H_9ScaleType4KindE0ELNS_15FloatRoundStyleE2EaEENS1_15EpilogueDefaultEEEEEvvEEEEvNT_6ParamsE --------------------------
	.section	.nv.shared._ZN7cutlass13device_kernelINS_4gemm6kernel13GemmUniversalIN4cute5tupleIJiiiiEEENS1_10collective13CollectiveMmaINS1_34MainloopSm90TmaGmmaWarpSpecializedILi12ENS5_IJNS4_1CILi2EEENSA_ILi1EEESC_EEENS1_35KernelTmaWarpSpecializedCooperativeEEENS5_IJNSA_ILi384EEENSA_ILi192EEENSA_ILi32EEEEEEaNS5_IJlSC_lEEEaSK_NS4_8TiledMMAINS4_8MMA_AtomIJNS4_4SM904GMMA27MMA_64x192x32_S32S8S8_SS_TNEEEENS4_6LayoutISD_NS5_IJSC_NSA_ILi0EEESS_EEEEENS5_IJNS4_10UnderscoreESV_SV_EEEEENS4_13SM90_TMA_LOADENS4_14ComposedLayoutINS4_7SwizzleILi1ELi4ELi3EEENS4_18smem_ptr_flag_bitsILi8EEENSR_INS5_IJNSA_ILi8EEESI_EEENS5_IJSI_SC_EEEEEEEvNS4_8identityENS4_23SM90_TMA_LOAD_MULTICASTES18_vS19_EENS_8epilogue10collective6detail29Sm90TmaWarpSpecializedAdapterINS1D_15DefaultEpilogueIaSK_SK_NS1C_6thread17LinearCombinationIaLi1EiiLNS1H_9ScaleType4KindE0ELNS_15FloatRoundStyleE2EaEENS1_15EpilogueDefaultEEEEEvvEEEEvNT_6ParamsE,"aw",@nobits
	.sectionflags	@""
	.align	16
	.zero		1024


//--------------------- .nv.shared.reserved.0     --------------------------
	.section	.nv.shared.reserved.0,"aw",@nobits
	.weak		__nv_reservedSMEM_offset_0_alias
	.size		__nv_reservedSMEM_offset_0_alias, 0, 0
	.other		__nv_reservedSMEM_offset_0_alias,@"STO_CUDA_RESERVED_SHARED STV_DEFAULT"
__nv_reservedSMEM_offset_0_alias:
	.zero		0


//--------------------- .nv.global                --------------------------
	.section	.nv.global,"aw",@nobits
.nv.global:
	.type		_ZN39_INTERNAL_220698c1_4_k_cu_feea1b2c_92004cute1_E,@object
	.size		_ZN39_INTERNAL_220698c1_4_k_cu_feea1b2c_92004cute1_E,(_ZN39_INTERNAL_220698c1_4_k_cu_feea1b2c_92004cuda3std3__45__cpo6cbeginE - _ZN39_INTERNAL_220698c1_4_k_cu_feea1b2c_92004cute1_E)
_ZN39_INTERNAL_220698c1_4_k_cu_feea1b2c_92004cute1_E:
	.zero		1
	.type		_ZN39_INTERNAL_220698c1_4_k_cu_feea1b2c_92004cuda3std3__45__cpo6cbeginE,@object
	.size		_ZN39_INTERNAL_220698c1_4_k_cu_feea1b2c_92004cuda3std3__45__cpo6cbeginE,(_ZN39_INTERNAL_220698c1_4_k_cu_feea1b2c_92004cuda3std3__48in_placeE - _ZN39_INTERNAL_220698c1_4_k_cu_feea1b2c_92004cuda3std3__45__cpo6cbeginE)
_ZN39_INTERNAL_220698c1_4_k_cu_feea1b2c_92004cuda3std3__45__cpo6cbeginE:
	.zero		1
	.type		_ZN39_INTERNAL_220698c1_4_k_cu_feea1b2c_92004cuda3std3__48in_placeE,@object
	.size		_ZN39_INTERNAL_220698c1_4_k_cu_feea1b2c_92004cuda3std3__48in_placeE,(_ZN39_INTERNAL_220698c1_4_k_cu_feea1b2c_92004cuda3std6ranges3__45__cpo9iter_moveE - _ZN39_INTERNAL_220698c1_4_k_cu_feea1b2c_92004cuda3std3__48in_placeE)
_ZN39_INTERNAL_220698c1_4_k_cu_feea1b2c_92004cuda3std3__48in_placeE:
	.zero		1
	.type		_ZN39_INTERNAL_220698c1_4_k_cu_feea1b2c_92004cuda3std6ranges3__45__cpo9iter_moveE,@object
	.size		_ZN39_INTERNAL_220698c1_4_k_cu_feea1b2c_92004cuda3std6ranges3__45__cpo9iter_moveE,(_ZN39_INTERNAL_220698c1_4_k_cu_feea1b2c_92004cuda3std3__45__cpo5beginE - _ZN39_INTERNAL_220698c1_4_k_cu_feea1b2c_92004cuda3std6ranges3__45__cpo9iter_moveE)
_ZN39_INTERNAL_220698c1_4_k_cu_feea1b2c_92004cuda3std6ranges3__45__cpo9iter_moveE:
	.zero		1
	.type		_ZN39_INTERNAL_220698c1_4_k_cu_feea1b2c_92004cuda3std3__45__cpo5beginE,@object
	.size		_ZN39_INTERNAL_220698c1_4_k_cu_feea1b2c_92004cuda3std3__45__cpo5beginE,(_ZN39_INTERNAL_220698c1_4_k_cu_feea1b2c_92004cuda3std3__441_GLOBAL__N__220698c1_4_k_cu_feea1b2c_92006ignoreE - _ZN39_INTERNAL_220698c1_4_k_cu_feea1b2c_92004cuda3std3__45__cpo5beginE)
_ZN39_INTERNAL_220698c1_4_k_cu_feea1b2c_92004cuda3std3__45__cpo5beginE:
	.zero		1
	.type		_ZN39_INTERNAL_220698c1_4_k_cu_feea1b2c_92004cuda3std3__441_GLOBAL__N__220698c1_4_k_cu_feea1b2c_92006ignoreE,@object
	.size		_ZN39_INTERNAL_220698c1_4_k_cu_feea1b2c_92004cuda3std3__441_GLOBAL__N__220698c1_4_k_cu_feea1b2c_92006ignoreE,(_ZN39_INTERNAL_220698c1_4_k_cu_feea1b2c_92004cute7productE - _ZN39_INTERNAL_220698c1_4_k_cu_feea1b2c_92004cuda3std3__441_GLOBAL__N__220698c1_4_k_cu_feea1b2c_92006ignoreE)
_ZN39_INTERNAL_220698c1_4_k_cu_feea1b2c_92004cuda3std3__441_GLOBAL__N__220698c1_4_k_cu_feea1b2c_92006ignoreE:
	.zero		1
	.type		_ZN39_INTERNAL_220698c1_4_k_cu_feea1b2c_92004cute7productE,@object
	.size		_ZN39_INTERNAL_220698c1_4_k_cu_feea1b2c_92004cute7productE,(_ZN39_INTERNAL_220698c1_4_k_cu_feea1b2c_92004cuda3std3__45__cpo3endE - _ZN39_INTERNAL_220698c1_4_k_cu_feea1b2c_92004cute7productE)
_ZN39_INTERNAL_220698c1_4_k_cu_feea1b2c_92004cute7productE:
	.zero		1
	.type		_ZN39_INTERNAL_220698c1_4_k_cu_feea1b2c_92004cuda3std3__45__cpo3endE,@object
	.size		_ZN39_INTERNAL_220698c1_4_k_cu_feea1b2c_92004cuda3std3__45__cpo3endE,(_ZN39_INTERNAL_220698c1_4_k_cu_feea1b2c_92004cuda3std3__419piecewise_constructE - _ZN39_INTERNAL_220698c1_4_k_cu_feea1b2c_92004cuda3std3__45__cpo3endE)
_ZN39_INTERNAL_220698c1_4_k_cu_feea1b2c_92004cuda3std3__45__cpo3endE:
	.zero		1
	.type		_ZN39_INTERNAL_220698c1_4_k_cu_feea1b2c_92004cuda3std3__419piecewise_constructE,@object
	.size		_ZN39_INTERNAL_220698c1_4_k_cu_feea1b2c_92004cuda3std3__419piecewise_constructE,(_ZN39_INTERNAL_220698c1_4_k_cu_feea1b2c_92004cuda3std3__45__cpo4cendE - _ZN39_INTERNAL_220698c1_4_k_cu_feea1b2c_92004cuda3std3__419piecewise_constructE)
_ZN39_INTERNAL_220698c1_4_k_cu_feea1b2c_92004cuda3std3__419piecewise_constructE:
	.zero		1
	.type		_ZN39_INTERNAL_220698c1_4_k_cu_feea1b2c_92004cuda3std3__45__cpo4cendE,@object
	.size		_ZN39_INTERNAL_220698c1_4_k_cu_feea1b2c_92004cuda3std3__45__cpo4cendE,(_ZN39_INTERNAL_220698c1_4_k_cu_feea1b2c_92004cuda3std6ranges3__45__cpo4swapE - _ZN39_INTERNAL_220698c1_4_k_cu_feea1b2c_92004cuda3std3__45__cpo4cendE)
_ZN39_INTERNAL_220698c1_4_k_cu_feea1b2c_92004cuda3std3__45__cpo4cendE:
	.zero		1
	.type		_ZN39_INTERNAL_220698c1_4_k_cu_feea1b2c_92004cuda3std6ranges3__45__cpo4swapE,@object
	.size		_ZN39_INTERNAL_220698c1_4_k_cu_feea1b2c_92004cuda3std6ranges3__45__cpo4swapE,(.L_8 - _ZN39_INTERNAL_220698c1_4_k_cu_feea1b2c_92004cuda3std6ranges3__45__cpo4swapE)
_ZN39_INTERNAL_220698c1_4_k_cu_feea1b2c_92004cuda3std6ranges3__45__cpo4swapE:
	.zero		1
.L_8:


//--------------------- .nv.constant0._ZN7cutlass13device_kernelINS_4gemm6kernel13GemmUniversalIN4cute5tupleIJiiiiEEENS1_10collective13CollectiveMmaINS1_34MainloopSm90TmaGmmaWarpSpecializedILi12ENS5_IJNS4_1CILi2EEENSA_ILi1EEESC_EEENS1_35KernelTmaWarpSpecializedCooperativeEEENS5_IJNSA_ILi384EEENSA_ILi192EEENSA_ILi32EEEEEEaNS5_IJlSC_lEEEaSK_NS4_8TiledMMAINS4_8MMA_AtomIJNS4_4SM904GMMA27MMA_64x192x32_S32S8S8_SS_TNEEEENS4_6LayoutISD_NS5_IJSC_NSA_ILi0EEESS_EEEEENS5_IJNS4_10UnderscoreESV_SV_EEEEENS4_13SM90_TMA_LOADENS4_14ComposedLayoutINS4_7SwizzleILi1ELi4ELi3EEENS4_18smem_ptr_flag_bitsILi8EEENSR_INS5_IJNSA_ILi8EEESI_EEENS5_IJSI_SC_EEEEEEEvNS4_8identityENS4_23SM90_TMA_LOAD_MULTICASTES18_vS19_EENS_8epilogue10collective6detail29Sm90TmaWarpSpecializedAdapterINS1D_15DefaultEpilogueIaSK_SK_NS1C_6thread17LinearCombinationIaLi1EiiLNS1H_9ScaleType4KindE0ELNS_15FloatRoundStyleE2EaEENS1_15EpilogueDefaultEEEEEvvEEEEvNT_6ParamsE --------------------------
	.section	.nv.constant0._ZN7cutlass13device_kernelINS_4gemm6kernel13GemmUniversalIN4cute5tupleIJiiiiEEENS1_10collective13CollectiveMmaINS1_34MainloopSm90TmaGmmaWarpSpecializedILi12ENS5_IJNS4_1CILi2EEENSA_ILi1EEESC_EEENS1_35KernelTmaWarpSpecializedCooperativeEEENS5_IJNSA_ILi384EEENSA_ILi192EEENSA_ILi32EEEEEEaNS5_IJlSC_lEEEaSK_NS4_8TiledMMAINS4_8MMA_AtomIJNS4_4SM904GMMA27MMA_64x192x32_S32S8S8_SS_TNEEEENS4_6LayoutISD_NS5_IJSC_NSA_ILi0EEESS_EEEEENS5_IJNS4_10UnderscoreESV_SV_EEEEENS4_13SM90_TMA_LOADENS4_14ComposedLayoutINS4_7SwizzleILi1ELi4ELi3EEENS4_18smem_ptr_flag_bitsILi8EEENSR_INS5_IJNSA_ILi8EEESI_EEENS5_IJSI_SC_EEEEEEEvNS4_8identityENS4_23SM90_TMA_LOAD_MULTICASTES18_vS19_EENS_8epilogue10collective6detail29Sm90TmaWarpSpecializedAdapterINS1D_15DefaultEpilogueIaSK_SK_NS1C_6thread17LinearCombinationIaLi1EiiLNS1H_9ScaleType4KindE0ELNS_15FloatRoundStyleE2EaEENS1_15EpilogueDefaultEEEEEvvEEEEvNT_6ParamsE,"a",@progbits
	.sectionflags	@""
	.align	4
.nv.constant0._ZN7cutlass13device_kernelINS_4gemm6kernel13GemmUniversalIN4cute5tupleIJiiiiEEENS1_10collective13CollectiveMmaINS1_34MainloopSm90TmaGmmaWarpSpecializedILi12ENS5_IJNS4_1CILi2EEENSA_ILi1EEESC_EEENS1_35KernelTmaWarpSpecializedCooperativeEEENS5_IJNSA_ILi384EEENSA_ILi192EEENSA_ILi32EEEEEEaNS5_IJlSC_lEEEaSK_NS4_8TiledMMAINS4_8MMA_AtomIJNS4_4SM904GMMA27MMA_64x192x32_S32S8S8_SS_TNEEEENS4_6LayoutISD_NS5_IJSC_NSA_ILi0EEESS_EEEEENS5_IJNS4_10UnderscoreESV_SV_EEEEENS4_13SM90_TMA_LOADENS4_14ComposedLayoutINS4_7SwizzleILi1ELi4ELi3EEENS4_18smem_ptr_flag_bitsILi8EEENSR_INS5_IJNSA_ILi8EEESI_EEENS5_IJSI_SC_EEEEEEEvNS4_8identityENS4_23SM90_TMA_LOAD_MULTICASTES18_vS19_EENS_8epilogue10collective6detail29Sm90TmaWarpSpecializedAdapterINS1D_15DefaultEpilogueIaSK_SK_NS1C_6thread17LinearCombinationIaLi1EiiLNS1H_9ScaleType4KindE0ELNS_15FloatRoundStyleE2EaEENS1_15EpilogueDefaultEEEEEvvEEEEvNT_6ParamsE:
	.zero		1664


//--------------------- SYMBOLS --------------------------

	.type		.nv.reservedSmem.offset0,@object
	.size		.nv.reservedSmem.offset0,0x4
	.type		__assertfail,@function
